	.target	sm_90

	.elftype	@"ET_EXEC"


//--------------------- .note.nv.tkinfo           --------------------------
	.section	.note.nv.tkinfo,"",@"SHT_NOTE"
	.sectionflags	@"SHF_NOTE_NV_TKINFO"
	.tkinfo
        /*0018*/ 	.word	0x00000002
        /*0030*/ 	.string	""
        /*0030*/ 	.string	"ptxas"
        /*0030*/ 	.string	"Cuda compilation tools, release 13.0, V13.0.88"
        /*0030*/ 	.string	"Build cuda_13.0.r13.0/compiler.36424714_0"
        /*0030*/ 	.string	"-arch sm_90 -m 64 "



//--------------------- .note.nv.cuinfo           --------------------------
	.section	.note.nv.cuinfo,"",@"SHT_NOTE"
	.sectionflags	@"SHF_NOTE_NV_CUINFO"
        /*0018*/ 	.short	0x0002
        /*001a*/ 	.short	0x005a
        /*001c*/ 	.short	0x0082
	.zero		2


//--------------------- .nv.info                  --------------------------
	.section	.nv.info,"",@"SHT_CUDA_INFO"
	.align	4


	//----- nvinfo : EIATTR_REGCOUNT
	.align		4
        /*0000*/ 	.byte	0x04, 0x2f
        /*0002*/ 	.short	(.L_29 - .L_28)
	.align		4
.L_28:
        /*0004*/ 	.word	index@(_Z25multi_tensor_apply_kernelI18TensorListMetadataILi4EE11AdamFunctorIdflEJffffff10adamMode_tfEEvlPViT_T0_DpT1_)
        /*0008*/ 	.word	0x00000030


	//----- nvinfo : EIATTR_FRAME_SIZE
	.align		4
.L_29:
        /*000c*/ 	.byte	0x04, 0x11
        /*000e*/ 	.short	(.L_31 - .L_30)
	.align		4
.L_30:
        /*0010*/ 	.word	index@(_Z25multi_tensor_apply_kernelI18TensorListMetadataILi4EE11AdamFunctorIdflEJffffff10adamMode_tfEEvlPViT_T0_DpT1_)
        /*0014*/ 	.word	0x00000000


	//----- nvinfo : EIATTR_REGCOUNT
	.align		4
.L_31:
        /*0018*/ 	.byte	0x04, 0x2f
        /*001a*/ 	.short	(.L_33 - .L_32)
	.align		4
.L_32:
        /*001c*/ 	.word	index@(_Z25multi_tensor_apply_kernelI18TensorListMetadataILi4EE11AdamFunctorIfflEJffffff10adamMode_tfEEvlPViT_T0_DpT1_)
        /*0020*/ 	.word	0x00000028


	//----- nvinfo : EIATTR_FRAME_SIZE
	.align		4
.L_33:
        /*0024*/ 	.byte	0x04, 0x11
        /*0026*/ 	.short	(.L_35 - .L_34)
	.align		4
.L_34:
        /*0028*/ 	.word	index@(_Z25multi_tensor_apply_kernelI18TensorListMetadataILi4EE11AdamFunctorIfflEJffffff10adamMode_tfEEvlPViT_T0_DpT1_)
        /*002c*/ 	.word	0x00000000


	//----- nvinfo : EIATTR_REGCOUNT
	.align		4
.L_35:
        /*0030*/ 	.byte	0x04, 0x2f
        /*0032*/ 	.short	(.L_37 - .L_36)
	.align		4
.L_36:
        /*0034*/ 	.word	index@(_Z25multi_tensor_apply_kernelI18TensorListMetadataILi4EE11AdamFunctorIN3c104HalfEflEJffffff10adamMode_tfEEvlPViT_T0_DpT1_)
        /*0038*/ 	.word	0x00000030


	//----- nvinfo : EIATTR_FRAME_SIZE
	.align		4
.L_37:
        /*003c*/ 	.byte	0x04, 0x11
        /*003e*/ 	.short	(.L_39 - .L_38)
	.align		4
.L_38:
        /*0040*/ 	.word	index@(_Z25multi_tensor_apply_kernelI18TensorListMetadataILi4EE11AdamFunctorIN3c104HalfEflEJffffff10adamMode_tfEEvlPViT_T0_DpT1_)
        /*0044*/ 	.word	0x00000000


	//----- nvinfo : EIATTR_REGCOUNT
	.align		4
.L_39:
        /*0048*/ 	.byte	0x04, 0x2f
        /*004a*/ 	.short	(.L_41 - .L_40)
	.align		4
.L_40:
        /*004c*/ 	.word	index@(_Z25multi_tensor_apply_kernelI18TensorListMetadataILi4EE11AdamFunctorIN3c108BFloat16EflEJffffff10adamMode_tfEEvlPViT_T0_DpT1_)
        /*0050*/ 	.word	0x00000030


	//----- nvinfo : EIATTR_FRAME_SIZE
	.align		4
.L_41:
        /*0054*/ 	.byte	0x04, 0x11
        /*0056*/ 	.short	(.L_43 - .L_42)
	.align		4
.L_42:
        /*0058*/ 	.word	index@(_Z25multi_tensor_apply_kernelI18TensorListMetadataILi4EE11AdamFunctorIN3c108BFloat16EflEJffffff10adamMode_tfEEvlPViT_T0_DpT1_)
        /*005c*/ 	.word	0x00000000


	//----- nvinfo : EIATTR_REGCOUNT
	.align		4
.L_43:
        /*0060*/ 	.byte	0x04, 0x2f
        /*0062*/ 	.short	(.L_45 - .L_44)
	.align		4
.L_44:
        /*0064*/ 	.word	index@(_Z25multi_tensor_apply_kernelI18TensorListMetadataILi4EE11AdamFunctorIdfiEJffffff10adamMode_tfEEvlPViT_T0_DpT1_)
        /*0068*/ 	.word	0x00000030


	//----- nvinfo : EIATTR_FRAME_SIZE
	.align		4
.L_45:
        /*006c*/ 	.byte	0x04, 0x11
        /*006e*/ 	.short	(.L_47 - .L_46)
	.align		4
.L_46:
        /*0070*/ 	.word	index@(_Z25multi_tensor_apply_kernelI18TensorListMetadataILi4EE11AdamFunctorIdfiEJffffff10adamMode_tfEEvlPViT_T0_DpT1_)
        /*0074*/ 	.word	0x00000000


	//----- nvinfo : EIATTR_REGCOUNT
	.align		4
.L_47:
        /*0078*/ 	.byte	0x04, 0x2f
        /*007a*/ 	.short	(.L_49 - .L_48)
	.align		4
.L_48:
        /*007c*/ 	.word	index@(_Z25multi_tensor_apply_kernelI18TensorListMetadataILi4EE11AdamFunctorIffiEJffffff10adamMode_tfEEvlPViT_T0_DpT1_)
        /*0080*/ 	.word	0x00000030


	//----- nvinfo : EIATTR_FRAME_SIZE
	.align		4
.L_49:
        /*0084*/ 	.byte	0x04, 0x11
        /*0086*/ 	.short	(.L_51 - .L_50)
	.align		4
.L_50:
        /*0088*/ 	.word	index@(_Z25multi_tensor_apply_kernelI18TensorListMetadataILi4EE11AdamFunctorIffiEJffffff10adamMode_tfEEvlPViT_T0_DpT1_)
        /*008c*/ 	.word	0x00000000


	//----- nvinfo : EIATTR_REGCOUNT
	.align		4
.L_51:
        /*0090*/ 	.byte	0x04, 0x2f
        /*0092*/ 	.short	(.L_53 - .L_52)
	.align		4
.L_52:
        /*0094*/ 	.word	index@(_Z25multi_tensor_apply_kernelI18TensorListMetadataILi4EE11AdamFunctorIN3c104HalfEfiEJffffff10adamMode_tfEEvlPViT_T0_DpT1_)
        /*0098*/ 	.word	0x00000030


	//----- nvinfo : EIATTR_FRAME_SIZE
	.align		4
.L_53:
        /*009c*/ 	.byte	0x04, 0x11
        /*009e*/ 	.short	(.L_55 - .L_54)
	.align		4
.L_54:
        /*00a0*/ 	.word	index@(_Z25multi_tensor_apply_kernelI18TensorListMetadataILi4EE11AdamFunctorIN3c104HalfEfiEJffffff10adamMode_tfEEvlPViT_T0_DpT1_)
        /*00a4*/ 	.word	0x00000000


	//----- nvinfo : EIATTR_REGCOUNT
	.align		4
.L_55:
        /*00a8*/ 	.byte	0x04, 0x2f
        /*00aa*/ 	.short	(.L_57 - .L_56)
	.align		4
.L_56:
        /*00ac*/ 	.word	index@(_Z25multi_tensor_apply_kernelI18TensorListMetadataILi4EE11AdamFunctorIN3c108BFloat16EfiEJffffff10adamMode_tfEEvlPViT_T0_DpT1_)
        /*00b0*/ 	.word	0x00000030


	//----- nvinfo : EIATTR_FRAME_SIZE
	.align		4
.L_57:
        /*00b4*/ 	.byte	0x04, 0x11
        /*00b6*/ 	.short	(.L_59 - .L_58)
	.align		4
.L_58:
        /*00b8*/ 	.word	index@(_Z25multi_tensor_apply_kernelI18TensorListMetadataILi4EE11AdamFunctorIN3c108BFloat16EfiEJffffff10adamMode_tfEEvlPViT_T0_DpT1_)
        /*00bc*/ 	.word	0x00000000


	//----- nvinfo : EIATTR_REGCOUNT
	.align		4
.L_59:
        /*00c0*/ 	.byte	0x04, 0x2f
        /*00c2*/ 	.short	(.L_61 - .L_60)
	.align		4
.L_60:
        /*00c4*/ 	.word	index@(_Z25multi_tensor_apply_kernelI18TensorListMetadataILi4EE21AdamCapturableFunctorIdfEJffPiifPf10adamMode_tfS5_EEvlPViT_T0_DpT1_)
        /*00c8*/ 	.word	0x00000038


	//----- nvinfo : EIATTR_FRAME_SIZE
	.align		4
.L_61:
        /*00cc*/ 	.byte	0x04, 0x11
        /*00ce*/ 	.short	(.L_63 - .L_62)
	.align		4
.L_62:
        /*00d0*/ 	.word	index@($_Z25multi_tensor_apply_kernelI18TensorListMetadataILi4EE21AdamCapturableFunctorIdfEJffPiifPf10adamMode_tfS5_EEvlPViT_T0_DpT1_$__internal_accurate_pow)
        /*00d4*/ 	.word	0x00000000


	//----- nvinfo : EIATTR_FRAME_SIZE
	.align		4
.L_63:
        /*00d8*/ 	.byte	0x04, 0x11
        /*00da*/ 	.short	(.L_65 - .L_64)
	.align		4
.L_64:
        /*00dc*/ 	.word	index@(_Z25multi_tensor_apply_kernelI18TensorListMetadataILi4EE21AdamCapturableFunctorIdfEJffPiifPf10adamMode_tfS5_EEvlPViT_T0_DpT1_)
        /*00e0*/ 	.word	0x00000000


	//----- nvinfo : EIATTR_REGCOUNT
	.align		4
.L_65:
        /*00e4*/ 	.byte	0x04, 0x2f
        /*00e6*/ 	.short	(.L_67 - .L_66)
	.align		4
.L_66:
        /*00e8*/ 	.word	index@(_Z25multi_tensor_apply_kernelI18TensorListMetadataILi4EE21AdamCapturableFunctorIffEJffPiifPf10adamMode_tfS5_EEvlPViT_T0_DpT1_)
        /*00ec*/ 	.word	0x00000038


	//----- nvinfo : EIATTR_FRAME_SIZE
	.align		4
.L_67:
        /*00f0*/ 	.byte	0x04, 0x11
        /*00f2*/ 	.short	(.L_69 - .L_68)
	.align		4
.L_68:
        /*00f4*/ 	.word	index@($_Z25multi_tensor_apply_kernelI18TensorListMetadataILi4EE21AdamCapturableFunctorIffEJffPiifPf10adamMode_tfS5_EEvlPViT_T0_DpT1_$__internal_accurate_pow)
        /*00f8*/ 	.word	0x00000000


	//----- nvinfo : EIATTR_FRAME_SIZE
	.align		4
.L_69:
        /*00fc*/ 	.byte	0x04, 0x11
        /*00fe*/ 	.short	(.L_71 - .L_70)
	.align		4
.L_70:
        /*0100*/ 	.word	index@(_Z25multi_tensor_apply_kernelI18TensorListMetadataILi4EE21AdamCapturableFunctorIffEJffPiifPf10adamMode_tfS5_EEvlPViT_T0_DpT1_)
        /*0104*/ 	.word	0x00000000


	//----- nvinfo : EIATTR_REGCOUNT
	.align		4
.L_71:
        /*0108*/ 	.byte	0x04, 0x2f
        /*010a*/ 	.short	(.L_73 - .L_72)
	.align		4
.L_72:
        /*010c*/ 	.word	index@(_Z25multi_tensor_apply_kernelI18TensorListMetadataILi4EE21AdamCapturableFunctorIN3c104HalfEfEJffPiifPf10adamMode_tfS7_EEvlPViT_T0_DpT1_)
        /*0110*/ 	.word	0x00000038


	//----- nvinfo : EIATTR_FRAME_SIZE
	.align		4
.L_73:
        /*0114*/ 	.byte	0x04, 0x11
        /*0116*/ 	.short	(.L_75 - .L_74)
	.align		4
.L_74:
        /*0118*/ 	.word	index@($_Z25multi_tensor_apply_kernelI18TensorListMetadataILi4EE21AdamCapturableFunctorIN3c104HalfEfEJffPiifPf10adamMode_tfS7_EEvlPViT_T0_DpT1_$__internal_accurate_pow)
        /*011c*/ 	.word	0x00000000


	//----- nvinfo : EIATTR_FRAME_SIZE
	.align		4
.L_75:
        /*0120*/ 	.byte	0x04, 0x11
        /*0122*/ 	.short	(.L_77 - .L_76)
	.align		4
.L_76:
        /*0124*/ 	.word	index@(_Z25multi_tensor_apply_kernelI18TensorListMetadataILi4EE21AdamCapturableFunctorIN3c104HalfEfEJffPiifPf10adamMode_tfS7_EEvlPViT_T0_DpT1_)
        /*0128*/ 	.word	0x00000000


	//----- nvinfo : EIATTR_REGCOUNT
	.align		4
.L_77:
        /*012c*/ 	.byte	0x04, 0x2f
        /*012e*/ 	.short	(.L_79 - .L_78)
	.align		4
.L_78:
        /*0130*/ 	.word	index@(_Z25multi_tensor_apply_kernelI18TensorListMetadataILi4EE21AdamCapturableFunctorIN3c108BFloat16EfEJffPiifPf10adamMode_tfS7_EEvlPViT_T0_DpT1_)
        /*0134*/ 	.word	0x00000038


	//----- nvinfo : EIATTR_FRAME_SIZE
	.align		4
.L_79:
        /*0138*/ 	.byte	0x04, 0x11
        /*013a*/ 	.short	(.L_81 - .L_80)
	.align		4
.L_80:
        /*013c*/ 	.word	index@($_Z25multi_tensor_apply_kernelI18TensorListMetadataILi4EE21AdamCapturableFunctorIN3c108BFloat16EfEJffPiifPf10adamMode_tfS7_EEvlPViT_T0_DpT1_$__internal_accurate_pow)
        /*0140*/ 	.word	0x00000000


	//----- nvinfo : EIATTR_FRAME_SIZE
	.align		4
.L_81:
        /*0144*/ 	.byte	0x04, 0x11
        /*0146*/ 	.short	(.L_83 - .L_82)
	.align		4
.L_82:
        /*0148*/ 	.word	index@(_Z25multi_tensor_apply_kernelI18TensorListMetadataILi4EE21AdamCapturableFunctorIN3c108BFloat16EfEJffPiifPf10adamMode_tfS7_EEvlPViT_T0_DpT1_)
        /*014c*/ 	.word	0x00000000


	//----- nvinfo : EIATTR_REGCOUNT
	.align		4
.L_83:
        /*0150*/ 	.byte	0x04, 0x2f
        /*0152*/ 	.short	(.L_85 - .L_84)
	.align		4
.L_84:
        /*0154*/ 	.word	index@(_Z25multi_tensor_apply_kernelI18TensorListMetadataILi5EE27AdamCapturableMasterFunctorIdfEJffPiifPf10adamMode_tfS5_EEvlPViT_T0_DpT1_)
        /*0158*/ 	.word	0x00000040


	//----- nvinfo : EIATTR_FRAME_SIZE
	.align		4
.L_85:
        /*015c*/ 	.byte	0x04, 0x11
        /*015e*/ 	.short	(.L_87 - .L_86)
	.align		4
.L_86:
        /*0160*/ 	.word	index@($_Z25multi_tensor_apply_kernelI18TensorListMetadataILi5EE27AdamCapturableMasterFunctorIdfEJffPiifPf10adamMode_tfS5_EEvlPViT_T0_DpT1_$__internal_accurate_pow)
        /*0164*/ 	.word	0x00000000


	//----- nvinfo : EIATTR_FRAME_SIZE
	.align		4
.L_87:
        /*0168*/ 	.byte	0x04, 0x11
        /*016a*/ 	.short	(.L_89 - .L_88)
	.align		4
.L_88:
        /*016c*/ 	.word	index@(_Z25multi_tensor_apply_kernelI18TensorListMetadataILi5EE27AdamCapturableMasterFunctorIdfEJffPiifPf10adamMode_tfS5_EEvlPViT_T0_DpT1_)
        /*0170*/ 	.word	0x00000000


	//----- nvinfo : EIATTR_REGCOUNT
	.align		4
.L_89:
        /*0174*/ 	.byte	0x04, 0x2f
        /*0176*/ 	.short	(.L_91 - .L_90)
	.align		4
.L_90:
        /*0178*/ 	.word	index@(_Z25multi_tensor_apply_kernelI18TensorListMetadataILi5EE27AdamCapturableMasterFunctorIffEJffPiifPf10adamMode_tfS5_EEvlPViT_T0_DpT1_)
        /*017c*/ 	.word	0x00000040


	//----- nvinfo : EIATTR_FRAME_SIZE
	.align		4
.L_91:
        /*0180*/ 	.byte	0x04, 0x11
        /*0182*/ 	.short	(.L_93 - .L_92)
	.align		4
.L_92:
        /*0184*/ 	.word	index@($_Z25multi_tensor_apply_kernelI18TensorListMetadataILi5EE27AdamCapturableMasterFunctorIffEJffPiifPf10adamMode_tfS5_EEvlPViT_T0_DpT1_$__internal_accurate_pow)
        /*0188*/ 	.word	0x00000000


	//----- nvinfo : EIATTR_FRAME_SIZE
	.align		4
.L_93:
        /*018c*/ 	.byte	0x04, 0x11
        /*018e*/ 	.short	(.L_95 - .L_94)
	.align		4
.L_94:
        /*0190*/ 	.word	index@(_Z25multi_tensor_apply_kernelI18TensorListMetadataILi5EE27AdamCapturableMasterFunctorIffEJffPiifPf10adamMode_tfS5_EEvlPViT_T0_DpT1_)
        /*0194*/ 	.word	0x00000000


	//----- nvinfo : EIATTR_REGCOUNT
	.align		4
.L_95:
        /*0198*/ 	.byte	0x04, 0x2f
        /*019a*/ 	.short	(.L_97 - .L_96)
	.align		4
.L_96:
        /*019c*/ 	.word	index@(_Z25multi_tensor_apply_kernelI18TensorListMetadataILi5EE27AdamCapturableMasterFunctorIN3c104HalfEfEJffPiifPf10adamMode_tfS7_EEvlPViT_T0_DpT1_)
        /*01a0*/ 	.word	0x00000040


	//----- nvinfo : EIATTR_FRAME_SIZE
	.align		4
.L_97:
        /*01a4*/ 	.byte	0x04, 0x11
        /*01a6*/ 	.short	(.L_99 - .L_98)
	.align		4
.L_98:
        /*01a8*/ 	.word	index@($_Z25multi_tensor_apply_kernelI18TensorListMetadataILi5EE27AdamCapturableMasterFunctorIN3c104HalfEfEJffPiifPf10adamMode_tfS7_EEvlPViT_T0_DpT1_$__internal_accurate_pow)
        /*01ac*/ 	.word	0x00000000


	//----- nvinfo : EIATTR_FRAME_SIZE
	.align		4
.L_99:
        /*01b0*/ 	.byte	0x04, 0x11
        /*01b2*/ 	.short	(.L_101 - .L_100)
	.align		4
.L_100:
        /*01b4*/ 	.word	index@(_Z25multi_tensor_apply_kernelI18TensorListMetadataILi5EE27AdamCapturableMasterFunctorIN3c104HalfEfEJffPiifPf10adamMode_tfS7_EEvlPViT_T0_DpT1_)
        /*01b8*/ 	.word	0x00000000


	//----- nvinfo : EIATTR_REGCOUNT
	.align		4
.L_101:
        /*01bc*/ 	.byte	0x04, 0x2f
        /*01be*/ 	.short	(.L_103 - .L_102)
	.align		4
.L_102:
        /*01c0*/ 	.word	index@(_Z25multi_tensor_apply_kernelI18TensorListMetadataILi5EE27AdamCapturableMasterFunctorIN3c108BFloat16EfEJffPiifPf10adamMode_tfS7_EEvlPViT_T0_DpT1_)
        /*01c4*/ 	.word	0x00000040


	//----- nvinfo : EIATTR_FRAME_SIZE
	.align		4
.L_103:
        /*01c8*/ 	.byte	0x04, 0x11
        /*01ca*/ 	.short	(.L_105 - .L_104)
	.align		4
.L_104:
        /*01cc*/ 	.word	index@($_Z25multi_tensor_apply_kernelI18TensorListMetadataILi5EE27AdamCapturableMasterFunctorIN3c108BFloat16EfEJffPiifPf10adamMode_tfS7_EEvlPViT_T0_DpT1_$__internal_accurate_pow)
        /*01d0*/ 	.word	0x00000000


	//----- nvinfo : EIATTR_FRAME_SIZE
	.align		4
.L_105:
        /*01d4*/ 	.byte	0x04, 0x11
        /*01d6*/ 	.short	(.L_107 - .L_106)
	.align		4
.L_106:
        /*01d8*/ 	.word	index@(_Z25multi_tensor_apply_kernelI18TensorListMetadataILi5EE27AdamCapturableMasterFunctorIN3c108BFloat16EfEJffPiifPf10adamMode_tfS7_EEvlPViT_T0_DpT1_)
        /*01dc*/ 	.word	0x00000000


	//----- nvinfo : EIATTR_MIN_STACK_SIZE
	.align		4
.L_107:
        /*01e0*/ 	.byte	0x04, 0x12
        /*01e2*/ 	.short	(.L_109 - .L_108)
	.align		4
.L_108:
        /*01e4*/ 	.word	index@(_Z25multi_tensor_apply_kernelI18TensorListMetadataILi5EE27AdamCapturableMasterFunctorIN3c108BFloat16EfEJffPiifPf10adamMode_tfS7_EEvlPViT_T0_DpT1_)
        /*01e8*/ 	.word	0x00000000


	//----- nvinfo : EIATTR_MIN_STACK_SIZE
	.align		4
.L_109:
        /*01ec*/ 	.byte	0x04, 0x12
        /*01ee*/ 	.short	(.L_111 - .L_110)
	.align		4
.L_110:
        /*01f0*/ 	.word	index@(_Z25multi_tensor_apply_kernelI18TensorListMetadataILi5EE27AdamCapturableMasterFunctorIN3c104HalfEfEJffPiifPf10adamMode_tfS7_EEvlPViT_T0_DpT1_)
        /*01f4*/ 	.word	0x00000000


	//----- nvinfo : EIATTR_MIN_STACK_SIZE
	.align		4
.L_111:
        /*01f8*/ 	.byte	0x04, 0x12
        /*01fa*/ 	.short	(.L_113 - .L_112)
	.align		4
.L_112:
        /*01fc*/ 	.word	index@(_Z25multi_tensor_apply_kernelI18TensorListMetadataILi5EE27AdamCapturableMasterFunctorIffEJffPiifPf10adamMode_tfS5_EEvlPViT_T0_DpT1_)
        /*0200*/ 	.word	0x00000000


	//----- nvinfo : EIATTR_MIN_STACK_SIZE
	.align		4
.L_113:
        /*0204*/ 	.byte	0x04, 0x12
        /*0206*/ 	.short	(.L_115 - .L_114)
	.align		4
.L_114:
        /*0208*/ 	.word	index@(_Z25multi_tensor_apply_kernelI18TensorListMetadataILi5EE27AdamCapturableMasterFunctorIdfEJffPiifPf10adamMode_tfS5_EEvlPViT_T0_DpT1_)
        /*020c*/ 	.word	0x00000000


	//----- nvinfo : EIATTR_MIN_STACK_SIZE
	.align		4
.L_115:
        /*0210*/ 	.byte	0x04, 0x12
        /*0212*/ 	.short	(.L_117 - .L_116)
	.align		4
.L_116:
        /*0214*/ 	.word	index@(_Z25multi_tensor_apply_kernelI18TensorListMetadataILi4EE21AdamCapturableFunctorIN3c108BFloat16EfEJffPiifPf10adamMode_tfS7_EEvlPViT_T0_DpT1_)
        /*0218*/ 	.word	0x00000000


	//----- nvinfo : EIATTR_MIN_STACK_SIZE
	.align		4
.L_117:
        /*021c*/ 	.byte	0x04, 0x12
        /*021e*/ 	.short	(.L_119 - .L_118)
	.align		4
.L_118:
        /*0220*/ 	.word	index@(_Z25multi_tensor_apply_kernelI18TensorListMetadataILi4EE21AdamCapturableFunctorIN3c104HalfEfEJffPiifPf10adamMode_tfS7_EEvlPViT_T0_DpT1_)
        /*0224*/ 	.word	0x00000000


	//----- nvinfo : EIATTR_MIN_STACK_SIZE
	.align		4
.L_119:
        /*0228*/ 	.byte	0x04, 0x12
        /*022a*/ 	.short	(.L_121 - .L_120)
	.align		4
.L_120:
        /*022c*/ 	.word	index@(_Z25multi_tensor_apply_kernelI18TensorListMetadataILi4EE21AdamCapturableFunctorIffEJffPiifPf10adamMode_tfS5_EEvlPViT_T0_DpT1_)
        /*0230*/ 	.word	0x00000000


	//----- nvinfo : EIATTR_MIN_STACK_SIZE
	.align		4
.L_121:
        /*0234*/ 	.byte	0x04, 0x12
        /*0236*/ 	.short	(.L_123 - .L_122)
	.align		4
.L_122:
        /*0238*/ 	.word	index@(_Z25multi_tensor_apply_kernelI18TensorListMetadataILi4EE21AdamCapturableFunctorIdfEJffPiifPf10adamMode_tfS5_EEvlPViT_T0_DpT1_)
        /*023c*/ 	.word	0x00000000


	//----- nvinfo : EIATTR_MIN_STACK_SIZE
	.align		4
.L_123:
        /*0240*/ 	.byte	0x04, 0x12
        /*0242*/ 	.short	(.L_125 - .L_124)
	.align		4
.L_124:
        /*0244*/ 	.word	index@(_Z25multi_tensor_apply_kernelI18TensorListMetadataILi4EE11AdamFunctorIN3c108BFloat16EfiEJffffff10adamMode_tfEEvlPViT_T0_DpT1_)
        /*0248*/ 	.word	0x00000000


	//----- nvinfo : EIATTR_MIN_STACK_SIZE
	.align		4
.L_125:
        /*024c*/ 	.byte	0x04, 0x12
        /*024e*/ 	.short	(.L_127 - .L_126)
	.align		4
.L_126:
        /*0250*/ 	.word	index@(_Z25multi_tensor_apply_kernelI18TensorListMetadataILi4EE11AdamFunctorIN3c104HalfEfiEJffffff10adamMode_tfEEvlPViT_T0_DpT1_)
        /*0254*/ 	.word	0x00000000


	//----- nvinfo : EIATTR_MIN_STACK_SIZE
	.align		4
.L_127:
        /*0258*/ 	.byte	0x04, 0x12
        /*025a*/ 	.short	(.L_129 - .L_128)
	.align		4
.L_128:
        /*025c*/ 	.word	index@(_Z25multi_tensor_apply_kernelI18TensorListMetadataILi4EE11AdamFunctorIffiEJffffff10adamMode_tfEEvlPViT_T0_DpT1_)
        /*0260*/ 	.word	0x00000000


	//----- nvinfo : EIATTR_MIN_STACK_SIZE
	.align		4
.L_129:
        /*0264*/ 	.byte	0x04, 0x12
        /*0266*/ 	.short	(.L_131 - .L_130)
	.align		4
.L_130:
        /*0268*/ 	.word	index@(_Z25multi_tensor_apply_kernelI18TensorListMetadataILi4EE11AdamFunctorIdfiEJffffff10adamMode_tfEEvlPViT_T0_DpT1_)
        /*026c*/ 	.word	0x00000000


	//----- nvinfo : EIATTR_MIN_STACK_SIZE
	.align		4
.L_131:
        /*0270*/ 	.byte	0x04, 0x12
        /*0272*/ 	.short	(.L_133 - .L_132)
	.align		4
.L_132:
        /*0274*/ 	.word	index@(_Z25multi_tensor_apply_kernelI18TensorListMetadataILi4EE11AdamFunctorIN3c108BFloat16EflEJffffff10adamMode_tfEEvlPViT_T0_DpT1_)
        /*0278*/ 	.word	0x00000000


	//----- nvinfo : EIATTR_MIN_STACK_SIZE
	.align		4
.L_133:
        /*027c*/ 	.byte	0x04, 0x12
        /*027e*/ 	.short	(.L_135 - .L_134)
	.align		4
.L_134:
        /*0280*/ 	.word	index@(_Z25multi_tensor_apply_kernelI18TensorListMetadataILi4EE11AdamFunctorIN3c104HalfEflEJffffff10adamMode_tfEEvlPViT_T0_DpT1_)
        /*0284*/ 	.word	0x00000000


	//----- nvinfo : EIATTR_MIN_STACK_SIZE
	.align		4
.L_135:
        /*0288*/ 	.byte	0x04, 0x12
        /*028a*/ 	.short	(.L_137 - .L_136)
	.align		4
.L_136:
        /*028c*/ 	.word	index@(_Z25multi_tensor_apply_kernelI18TensorListMetadataILi4EE11AdamFunctorIfflEJffffff10adamMode_tfEEvlPViT_T0_DpT1_)
        /*0290*/ 	.word	0x00000000


	//----- nvinfo : EIATTR_MIN_STACK_SIZE
	.align		4
.L_137:
        /*0294*/ 	.byte	0x04, 0x12
        /*0296*/ 	.short	(.L_139 - .L_138)
	.align		4
.L_138:
        /*0298*/ 	.word	index@(_Z25multi_tensor_apply_kernelI18TensorListMetadataILi4EE11AdamFunctorIdflEJffffff10adamMode_tfEEvlPViT_T0_DpT1_)
        /*029c*/ 	.word	0x00000000
.L_139:


//--------------------- .nv.compat                --------------------------
	.section	.nv.compat,"",@"SHT_CUDA_COMPAT_INFO"
	.align	4
        /*0000*/ 	.byte	0x02, 0x09, 0x00, 0x00, 0x02, 0x02, 0x01, 0x00, 0x02, 0x05, 0x05, 0x00, 0x03, 0x07, 0x01, 0x01
        /*0010*/ 	.byte	0x02, 0x03, 0x00, 0x00, 0x02, 0x06, 0x01, 0x00, 0x04, 0x0b, 0x08, 0x00, 0x00, 0x00, 0x00, 0x00
        /*0020*/ 	.byte	0x00, 0x00, 0x00, 0x00


//--------------------- .nv.info._Z25multi_tensor_apply_kernelI18TensorListMetadataILi5EE27AdamCapturableMasterFunctorIN3c108BFloat16EfEJffPiifPf10adamMode_tfS7_EEvlPViT_T0_DpT1_ --------------------------
	.section	.nv.info._Z25multi_tensor_apply_kernelI18TensorListMetadataILi5EE27AdamCapturableMasterFunctorIN3c108BFloat16EfEJffPiifPf10adamMode_tfS7_EEvlPViT_T0_DpT1_,"",@"SHT_CUDA_INFO"
	.sectionflags	@""
	.align	4


	//----- nvinfo : EIATTR_CUDA_API_VERSION
	.align		4
        /*0000*/ 	.byte	0x04, 0x37
        /*0002*/ 	.short	(.L_141 - .L_140)
.L_140:
        /*0004*/ 	.word	0x00000082


	//----- nvinfo : EIATTR_KPARAM_INFO
	.align		4
.L_141:
        /*0008*/ 	.byte	0x04, 0x17
        /*000a*/ 	.short	(.L_143 - .L_142)
.L_142:
        /*000c*/ 	.word	0x00000000
        /*0010*/ 	.short	0x000c
        /*0012*/ 	.short	0x0c28
        /*0014*/ 	.byte	0x00, 0xf0, 0x21, 0x00


	//----- nvinfo : EIATTR_KPARAM_INFO
	.align		4
.L_143:
        /*0018*/ 	.byte	0x04, 0x17
        /*001a*/ 	.short	(.L_145 - .L_144)
.L_144:
        /*001c*/ 	.word	0x00000000
        /*0020*/ 	.short	0x000b
        /*0022*/ 	.short	0x0c24
        /*0024*/ 	.byte	0x00, 0xf0, 0x11, 0x00


	//----- nvinfo : EIATTR_KPARAM_INFO
	.align		4
.L_145:
        /*0028*/ 	.byte	0x04, 0x17
        /*002a*/ 	.short	(.L_147 - .L_146)
.L_146:
        /*002c*/ 	.word	0x00000000
        /*0030*/ 	.short	0x000a
        /*0032*/ 	.short	0x0c20
        /*0034*/ 	.byte	0x00, 0xf0, 0x11, 0x00


	//----- nvinfo : EIATTR_KPARAM_INFO
	.align		4
.L_147:
        /*0038*/ 	.byte	0x04, 0x17
        /*003a*/ 	.short	(.L_149 - .L_148)
.L_148:
        /*003c*/ 	.word	0x00000000
        /*0040*/ 	.short	0x0009
        /*0042*/ 	.short	0x0c18
        /*0044*/ 	.byte	0x00, 0xf0, 0x21, 0x00


	//----- nvinfo : EIATTR_KPARAM_INFO
	.align		4
.L_149:
        /*0048*/ 	.byte	0x04, 0x17
        /*004a*/ 	.short	(.L_151 - .L_150)
.L_150:
        /*004c*/ 	.word	0x00000000
        /*0050*/ 	.short	0x0008
        /*0052*/ 	.short	0x0c14
        /*0054*/ 	.byte	0x00, 0xf0, 0x11, 0x00


	//----- nvinfo : EIATTR_KPARAM_INFO
	.align		4
.L_151:
        /*0058*/ 	.byte	0x04, 0x17
        /*005a*/ 	.short	(.L_153 - .L_152)
.L_152:
        /*005c*/ 	.word	0x00000000
        /*0060*/ 	.short	0x0007
        /*0062*/ 	.short	0x0c10
        /*0064*/ 	.byte	0x00, 0xf0, 0x11, 0x00


	//----- nvinfo : EIATTR_KPARAM_INFO
	.align		4
.L_153:
        /*0068*/ 	.byte	0x04, 0x17
        /*006a*/ 	.short	(.L_155 - .L_154)
.L_154:
        /*006c*/ 	.word	0x00000000
        /*0070*/ 	.short	0x0006
        /*0072*/ 	.short	0x0c08
        /*0074*/ 	.byte	0x00, 0xf0, 0x21, 0x00


	//----- nvinfo : EIATTR_KPARAM_INFO
	.align		4
.L_155:
        /*0078*/ 	.byte	0x04, 0x17
        /*007a*/ 	.short	(.L_157 - .L_156)
.L_156:
        /*007c*/ 	.word	0x00000000
        /*0080*/ 	.short	0x0005
        /*0082*/ 	.short	0x0c00
        /*0084*/ 	.byte	0x00, 0xf0, 0x11, 0x00


	//----- nvinfo : EIATTR_KPARAM_INFO
	.align		4
.L_157:
        /*0088*/ 	.byte	0x04, 0x17
        /*008a*/ 	.short	(.L_159 - .L_158)
.L_158:
        /*008c*/ 	.word	0x00000000
        /*0090*/ 	.short	0x0004
        /*0092*/ 	.short	0x0bfc
        /*0094*/ 	.byte	0x00, 0xf0, 0x11, 0x00


	//----- nvinfo : EIATTR_KPARAM_INFO
	.align		4
.L_159:
        /*0098*/ 	.byte	0x04, 0x17
        /*009a*/ 	.short	(.L_161 - .L_160)
.L_160:
        /*009c*/ 	.word	0x00000000
        /*00a0*/ 	.short	0x0003
        /*00a2*/ 	.short	0x0bf8
        /*00a4*/ 	.byte	0x00, 0xf0, 0x05, 0x00


	//----- nvinfo : EIATTR_KPARAM_INFO
	.align		4
.L_161:
        /*00a8*/ 	.byte	0x04, 0x17
        /*00aa*/ 	.short	(.L_163 - .L_162)
.L_162:
        /*00ac*/ 	.word	0x00000000
        /*00b0*/ 	.short	0x0002
        /*00b2*/ 	.short	0x0010
        /*00b4*/ 	.byte	0x00, 0xf0, 0xa1, 0x2f


	//----- nvinfo : EIATTR_KPARAM_INFO
	.align		4
.L_163:
        /*00b8*/ 	.byte	0x04, 0x17
        /*00ba*/ 	.short	(.L_165 - .L_164)
.L_164:
        /*00bc*/ 	.word	0x00000000
        /*00c0*/ 	.short	0x0001
        /*00c2*/ 	.short	0x0008
        /*00c4*/ 	.byte	0x00, 0xf0, 0x21, 0x00


	//----- nvinfo : EIATTR_KPARAM_INFO
	.align		4
.L_165:
        /*00c8*/ 	.byte	0x04, 0x17
        /*00ca*/ 	.short	(.L_167 - .L_166)
.L_166:
        /*00cc*/ 	.word	0x00000000
        /*00d0*/ 	.short	0x0000
        /*00d2*/ 	.short	0x0000
        /*00d4*/ 	.byte	0x00, 0xf0, 0x21, 0x00


	//----- nvinfo : EIATTR_SPARSE_MMA_MASK
	.align		4
.L_167:
        /*00d8*/ 	.byte	0x03, 0x50
        /*00da*/ 	.short	0x0000


	//----- nvinfo : EIATTR_MAXREG_COUNT
	.align		4
        /*00dc*/ 	.byte	0x03, 0x1b
        /*00de*/ 	.short	0x00ff


	//----- nvinfo : EIATTR_MERCURY_ISA_VERSION
	.align		4
        /*00e0*/ 	.byte	0x03, 0x5f
        /*00e2*/ 	.short	0x0101


	//----- nvinfo : EIATTR_EXIT_INSTR_OFFSETS
	.align		4
        /*00e4*/ 	.byte	0x04, 0x1c
        /*00e6*/ 	.short	(.L_169 - .L_168)


	//   ....[0]....
.L_168:
        /*00e8*/ 	.word	0x00000050


	//   ....[1]....
        /*00ec*/ 	.word	0x00000b40


	//   ....[2]....
        /*00f0*/ 	.word	0x00001d80


	//----- nvinfo : EIATTR_CRS_STACK_SIZE
	.align		4
.L_169:
        /*00f4*/ 	.byte	0x04, 0x1e
        /*00f6*/ 	.short	(.L_171 - .L_170)
.L_170:
        /*00f8*/ 	.word	0x00000000


	//----- nvinfo : EIATTR_CBANK_PARAM_SIZE
	.align		4
.L_171:
        /*00fc*/ 	.byte	0x03, 0x19
        /*00fe*/ 	.short	0x0c30


	//----- nvinfo : EIATTR_PARAM_CBANK
	.align		4
        /*0100*/ 	.byte	0x04, 0x0a
        /*0102*/ 	.short	(.L_173 - .L_172)
	.align		4
.L_172:
        /*0104*/ 	.word	index@(.nv.constant0._Z25multi_tensor_apply_kernelI18TensorListMetadataILi5EE27AdamCapturableMasterFunctorIN3c108BFloat16EfEJffPiifPf10adamMode_tfS7_EEvlPViT_T0_DpT1_)
        /*0108*/ 	.short	0x0210
        /*010a*/ 	.short	0x0c30


	//----- nvinfo : EIATTR_SW_WAR
	.align		4
.L_173:
        /*010c*/ 	.byte	0x04, 0x36
        /*010e*/ 	.short	(.L_175 - .L_174)
.L_174:
        /*0110*/ 	.word	0x00000008
.L_175:


//--------------------- .nv.info._Z25multi_tensor_apply_kernelI18TensorListMetadataILi5EE27AdamCapturableMasterFunctorIN3c104HalfEfEJffPiifPf10adamMode_tfS7_EEvlPViT_T0_DpT1_ --------------------------
	.section	.nv.info._Z25multi_tensor_apply_kernelI18TensorListMetadataILi5EE27AdamCapturableMasterFunctorIN3c104HalfEfEJffPiifPf10adamMode_tfS7_EEvlPViT_T0_DpT1_,"",@"SHT_CUDA_INFO"
	.sectionflags	@""
	.align	4


	//----- nvinfo : EIATTR_CUDA_API_VERSION
	.align		4
        /*0000*/ 	.byte	0x04, 0x37
        /*0002*/ 	.short	(.L_177 - .L_176)
.L_176:
        /*0004*/ 	.word	0x00000082


	//----- nvinfo : EIATTR_KPARAM_INFO
	.align		4
.L_177:
        /*0008*/ 	.byte	0x04, 0x17
        /*000a*/ 	.short	(.L_179 - .L_178)
.L_178:
        /*000c*/ 	.word	0x00000000
        /*0010*/ 	.short	0x000c
        /*0012*/ 	.short	0x0c28
        /*0014*/ 	.byte	0x00, 0xf0, 0x21, 0x00


	//----- nvinfo : EIATTR_KPARAM_INFO
	.align		4
.L_179:
        /*0018*/ 	.byte	0x04, 0x17
        /*001a*/ 	.short	(.L_181 - .L_180)
.L_180:
        /*001c*/ 	.word	0x00000000
        /*0020*/ 	.short	0x000b
        /*0022*/ 	.short	0x0c24
        /*0024*/ 	.byte	0x00, 0xf0, 0x11, 0x00


	//----- nvinfo : EIATTR_KPARAM_INFO
	.align		4
.L_181:
        /*0028*/ 	.byte	0x04, 0x17
        /*002a*/ 	.short	(.L_183 - .L_182)
.L_182:
        /*002c*/ 	.word	0x00000000
        /*0030*/ 	.short	0x000a
        /*0032*/ 	.short	0x0c20
        /*0034*/ 	.byte	0x00, 0xf0, 0x11, 0x00


	//----- nvinfo : EIATTR_KPARAM_INFO
	.align		4
.L_183:
        /*0038*/ 	.byte	0x04, 0x17
        /*003a*/ 	.short	(.L_185 - .L_184)
.L_184:
        /*003c*/ 	.word	0x00000000
        /*0040*/ 	.short	0x0009
        /*0042*/ 	.short	0x0c18
        /*0044*/ 	.byte	0x00, 0xf0, 0x21, 0x00


	//----- nvinfo : EIATTR_KPARAM_INFO
	.align		4
.L_185:
        /*0048*/ 	.byte	0x04, 0x17
        /*004a*/ 	.short	(.L_187 - .L_186)
.L_186:
        /*004c*/ 	.word	0x00000000
        /*0050*/ 	.short	0x0008
        /*0052*/ 	.short	0x0c14
        /*0054*/ 	.byte	0x00, 0xf0, 0x11, 0x00


	//----- nvinfo : EIATTR_KPARAM_INFO
	.align		4
.L_187:
        /*0058*/ 	.byte	0x04, 0x17
        /*005a*/ 	.short	(.L_189 - .L_188)
.L_188:
        /*005c*/ 	.word	0x00000000
        /*0060*/ 	.short	0x0007
        /*0062*/ 	.short	0x0c10
        /*0064*/ 	.byte	0x00, 0xf0, 0x11, 0x00


	//----- nvinfo : EIATTR_KPARAM_INFO
	.align		4
.L_189:
        /*0068*/ 	.byte	0x04, 0x17
        /*006a*/ 	.short	(.L_191 - .L_190)
.L_190:
        /*006c*/ 	.word	0x00000000
        /*0070*/ 	.short	0x0006
        /*0072*/ 	.short	0x0c08
        /*0074*/ 	.byte	0x00, 0xf0, 0x21, 0x00


	//----- nvinfo : EIATTR_KPARAM_INFO
	.align		4
.L_191:
        /*0078*/ 	.byte	0x04, 0x17
        /*007a*/ 	.short	(.L_193 - .L_192)
.L_192:
        /*007c*/ 	.word	0x00000000
        /*0080*/ 	.short	0x0005
        /*0082*/ 	.short	0x0c00
        /*0084*/ 	.byte	0x00, 0xf0, 0x11, 0x00


	//----- nvinfo : EIATTR_KPARAM_INFO
	.align		4
.L_193:
        /*0088*/ 	.byte	0x04, 0x17
        /*008a*/ 	.short	(.L_195 - .L_194)
.L_194:
        /*008c*/ 	.word	0x00000000
        /*0090*/ 	.short	0x0004
        /*0092*/ 	.short	0x0bfc
        /*0094*/ 	.byte	0x00, 0xf0, 0x11, 0x00


	//----- nvinfo : EIATTR_KPARAM_INFO
	.align		4
.L_195:
        /*0098*/ 	.byte	0x04, 0x17
        /*009a*/ 	.short	(.L_197 - .L_196)
.L_196:
        /*009c*/ 	.word	0x00000000
        /*00a0*/ 	.short	0x0003
        /*00a2*/ 	.short	0x0bf8
        /*00a4*/ 	.byte	0x00, 0xf0, 0x05, 0x00


	//----- nvinfo : EIATTR_KPARAM_INFO
	.align		4
.L_197:
        /*00a8*/ 	.byte	0x04, 0x17
        /*00aa*/ 	.short	(.L_199 - .L_198)
.L_198:
        /*00ac*/ 	.word	0x00000000
        /*00b0*/ 	.short	0x0002
        /*00b2*/ 	.short	0x0010
        /*00b4*/ 	.byte	0x00, 0xf0, 0xa1, 0x2f


	//----- nvinfo : EIATTR_KPARAM_INFO
	.align		4
.L_199:
        /*00b8*/ 	.byte	0x04, 0x17
        /*00ba*/ 	.short	(.L_201 - .L_200)
.L_200:
        /*00bc*/ 	.word	0x00000000
        /*00c0*/ 	.short	0x0001
        /*00c2*/ 	.short	0x0008
        /*00c4*/ 	.byte	0x00, 0xf0, 0x21, 0x00


	//----- nvinfo : EIATTR_KPARAM_INFO
	.align		4
.L_201:
        /*00c8*/ 	.byte	0x04, 0x17
        /*00ca*/ 	.short	(.L_203 - .L_202)
.L_202:
        /*00cc*/ 	.word	0x00000000
        /*00d0*/ 	.short	0x0000
        /*00d2*/ 	.short	0x0000
        /*00d4*/ 	.byte	0x00, 0xf0, 0x21, 0x00


	//----- nvinfo : EIATTR_SPARSE_MMA_MASK
	.align		4
.L_203:
        /*00d8*/ 	.byte	0x03, 0x50
        /*00da*/ 	.short	0x0000


	//----- nvinfo : EIATTR_MAXREG_COUNT
	.align		4
        /*00dc*/ 	.byte	0x03, 0x1b
        /*00de*/ 	.short	0x00ff


	//----- nvinfo : EIATTR_MERCURY_ISA_VERSION
	.align		4
        /*00e0*/ 	.byte	0x03, 0x5f
        /*00e2*/ 	.short	0x0101


	//----- nvinfo : EIATTR_EXIT_INSTR_OFFSETS
	.align		4
        /*00e4*/ 	.byte	0x04, 0x1c
        /*00e6*/ 	.short	(.L_205 - .L_204)


	//   ....[0]....
.L_204:
        /*00e8*/ 	.word	0x00000050


	//   ....[1]....
        /*00ec*/ 	.word	0x00000b40


	//   ....[2]....
        /*00f0*/ 	.word	0x00001d80


	//----- nvinfo : EIATTR_CRS_STACK_SIZE
	.align		4
.L_205:
        /*00f4*/ 	.byte	0x04, 0x1e
        /*00f6*/ 	.short	(.L_207 - .L_206)
.L_206:
        /*00f8*/ 	.word	0x00000000


	//----- nvinfo : EIATTR_CBANK_PARAM_SIZE
	.align		4
.L_207:
        /*00fc*/ 	.byte	0x03, 0x19
        /*00fe*/ 	.short	0x0c30


	//----- nvinfo : EIATTR_PARAM_CBANK
	.align		4
        /*0100*/ 	.byte	0x04, 0x0a
        /*0102*/ 	.short	(.L_209 - .L_208)
	.align		4
.L_208:
        /*0104*/ 	.word	index@(.nv.constant0._Z25multi_tensor_apply_kernelI18TensorListMetadataILi5EE27AdamCapturableMasterFunctorIN3c104HalfEfEJffPiifPf10adamMode_tfS7_EEvlPViT_T0_DpT1_)
        /*0108*/ 	.short	0x0210
        /*010a*/ 	.short	0x0c30


	//----- nvinfo : EIATTR_SW_WAR
	.align		4
.L_209:
        /*010c*/ 	.byte	0x04, 0x36
        /*010e*/ 	.short	(.L_211 - .L_210)
.L_210:
        /*0110*/ 	.word	0x00000008
.L_211:


//--------------------- .nv.info._Z25multi_tensor_apply_kernelI18TensorListMetadataILi5EE27AdamCapturableMasterFunctorIffEJffPiifPf10adamMode_tfS5_EEvlPViT_T0_DpT1_ --------------------------
	.section	.nv.info._Z25multi_tensor_apply_kernelI18TensorListMetadataILi5EE27AdamCapturableMasterFunctorIffEJffPiifPf10adamMode_tfS5_EEvlPViT_T0_DpT1_,"",@"SHT_CUDA_INFO"
	.sectionflags	@""
	.align	4


	//----- nvinfo : EIATTR_CUDA_API_VERSION
	.align		4
        /*0000*/ 	.byte	0x04, 0x37
        /*0002*/ 	.short	(.L_213 - .L_212)
.L_212:
        /*0004*/ 	.word	0x00000082


	//----- nvinfo : EIATTR_KPARAM_INFO
	.align		4
.L_213:
        /*0008*/ 	.byte	0x04, 0x17
        /*000a*/ 	.short	(.L_215 - .L_214)
.L_214:
        /*000c*/ 	.word	0x00000000
        /*0010*/ 	.short	0x000c
        /*0012*/ 	.short	0x0c28
        /*0014*/ 	.byte	0x00, 0xf0, 0x21, 0x00


	//----- nvinfo : EIATTR_KPARAM_INFO
	.align		4
.L_215:
        /*0018*/ 	.byte	0x04, 0x17
        /*001a*/ 	.short	(.L_217 - .L_216)
.L_216:
        /*001c*/ 	.word	0x00000000
        /*0020*/ 	.short	0x000b
        /*0022*/ 	.short	0x0c24
        /*0024*/ 	.byte	0x00, 0xf0, 0x11, 0x00


	//----- nvinfo : EIATTR_KPARAM_INFO
	.align		4
.L_217:
        /*0028*/ 	.byte	0x04, 0x17
        /*002a*/ 	.short	(.L_219 - .L_218)
.L_218:
        /*002c*/ 	.word	0x00000000
        /*0030*/ 	.short	0x000a
        /*0032*/ 	.short	0x0c20
        /*0034*/ 	.byte	0x00, 0xf0, 0x11, 0x00


	//----- nvinfo : EIATTR_KPARAM_INFO
	.align		4
.L_219:
        /*0038*/ 	.byte	0x04, 0x17
        /*003a*/ 	.short	(.L_221 - .L_220)
.L_220:
        /*003c*/ 	.word	0x00000000
        /*0040*/ 	.short	0x0009
        /*0042*/ 	.short	0x0c18
        /*0044*/ 	.byte	0x00, 0xf0, 0x21, 0x00


	//----- nvinfo : EIATTR_KPARAM_INFO
	.align		4
.L_221:
        /*0048*/ 	.byte	0x04, 0x17
        /*004a*/ 	.short	(.L_223 - .L_222)
.L_222:
        /*004c*/ 	.word	0x00000000
        /*0050*/ 	.short	0x0008
        /*0052*/ 	.short	0x0c14
        /*0054*/ 	.byte	0x00, 0xf0, 0x11, 0x00


	//----- nvinfo : EIATTR_KPARAM_INFO
	.align		4
.L_223:
        /*0058*/ 	.byte	0x04, 0x17
        /*005a*/ 	.short	(.L_225 - .L_224)
.L_224:
        /*005c*/ 	.word	0x00000000
        /*0060*/ 	.short	0x0007
        /*0062*/ 	.short	0x0c10
        /*0064*/ 	.byte	0x00, 0xf0, 0x11, 0x00


	//----- nvinfo : EIATTR_KPARAM_INFO
	.align		4
.L_225:
        /*0068*/ 	.byte	0x04, 0x17
        /*006a*/ 	.short	(.L_227 - .L_226)
.L_226:
        /*006c*/ 	.word	0x00000000
        /*0070*/ 	.short	0x0006
        /*0072*/ 	.short	0x0c08
        /*0074*/ 	.byte	0x00, 0xf0, 0x21, 0x00


	//----- nvinfo : EIATTR_KPARAM_INFO
	.align		4
.L_227:
        /*0078*/ 	.byte	0x04, 0x17
        /*007a*/ 	.short	(.L_229 - .L_228)
.L_228:
        /*007c*/ 	.word	0x00000000
        /*0080*/ 	.short	0x0005
        /*0082*/ 	.short	0x0c00
        /*0084*/ 	.byte	0x00, 0xf0, 0x11, 0x00


	//----- nvinfo : EIATTR_KPARAM_INFO
	.align		4
.L_229:
        /*0088*/ 	.byte	0x04, 0x17
        /*008a*/ 	.short	(.L_231 - .L_230)
.L_230:
        /*008c*/ 	.word	0x00000000
        /*0090*/ 	.short	0x0004
        /*0092*/ 	.short	0x0bfc
        /*0094*/ 	.byte	0x00, 0xf0, 0x11, 0x00


	//----- nvinfo : EIATTR_KPARAM_INFO
	.align		4
.L_231:
        /*0098*/ 	.byte	0x04, 0x17
        /*009a*/ 	.short	(.L_233 - .L_232)
.L_232:
        /*009c*/ 	.word	0x00000000
        /*00a0*/ 	.short	0x0003
        /*00a2*/ 	.short	0x0bf8
        /*00a4*/ 	.byte	0x00, 0xf0, 0x05, 0x00


	//----- nvinfo : EIATTR_KPARAM_INFO
	.align		4
.L_233:
        /*00a8*/ 	.byte	0x04, 0x17
        /*00aa*/ 	.short	(.L_235 - .L_234)
.L_234:
        /*00ac*/ 	.word	0x00000000
        /*00b0*/ 	.short	0x0002
        /*00b2*/ 	.short	0x0010
        /*00b4*/ 	.byte	0x00, 0xf0, 0xa1, 0x2f


	//----- nvinfo : EIATTR_KPARAM_INFO
	.align		4
.L_235:
        /*00b8*/ 	.byte	0x04, 0x17
        /*00ba*/ 	.short	(.L_237 - .L_236)
.L_236:
        /*00bc*/ 	.word	0x00000000
        /*00c0*/ 	.short	0x0001
        /*00c2*/ 	.short	0x0008
        /*00c4*/ 	.byte	0x00, 0xf0, 0x21, 0x00


	//----- nvinfo : EIATTR_KPARAM_INFO
	.align		4
.L_237:
        /*00c8*/ 	.byte	0x04, 0x17
        /*00ca*/ 	.short	(.L_239 - .L_238)
.L_238:
        /*00cc*/ 	.word	0x00000000
        /*00d0*/ 	.short	0x0000
        /*00d2*/ 	.short	0x0000
        /*00d4*/ 	.byte	0x00, 0xf0, 0x21, 0x00


	//----- nvinfo : EIATTR_SPARSE_MMA_MASK
	.align		4
.L_239:
        /*00d8*/ 	.byte	0x03, 0x50
        /*00da*/ 	.short	0x0000


	//----- nvinfo : EIATTR_MAXREG_COUNT
	.align		4
        /*00dc*/ 	.byte	0x03, 0x1b
        /*00de*/ 	.short	0x00ff


	//----- nvinfo : EIATTR_MERCURY_ISA_VERSION
	.align		4
        /*00e0*/ 	.byte	0x03, 0x5f
        /*00e2*/ 	.short	0x0101


	//----- nvinfo : EIATTR_EXIT_INSTR_OFFSETS
	.align		4
        /*00e4*/ 	.byte	0x04, 0x1c
        /*00e6*/ 	.short	(.L_241 - .L_240)


	//   ....[0]....
.L_240:
        /*00e8*/ 	.word	0x00000050


	//   ....[1]....
        /*00ec*/ 	.word	0x00000b40


	//   ....[2]....
        /*00f0*/ 	.word	0x00001c60


	//----- nvinfo : EIATTR_CRS_STACK_SIZE
	.align		4
.L_241:
        /*00f4*/ 	.byte	0x04, 0x1e
        /*00f6*/ 	.short	(.L_243 - .L_242)
.L_242:
        /*00f8*/ 	.word	0x00000000


	//----- nvinfo : EIATTR_CBANK_PARAM_SIZE
	.align		4
.L_243:
        /*00fc*/ 	.byte	0x03, 0x19
        /*00fe*/ 	.short	0x0c30


	//----- nvinfo : EIATTR_PARAM_CBANK
	.align		4
        /*0100*/ 	.byte	0x04, 0x0a
        /*0102*/ 	.short	(.L_245 - .L_244)
	.align		4
.L_244:
        /*0104*/ 	.word	index@(.nv.constant0._Z25multi_tensor_apply_kernelI18TensorListMetadataILi5EE27AdamCapturableMasterFunctorIffEJffPiifPf10adamMode_tfS5_EEvlPViT_T0_DpT1_)
        /*0108*/ 	.short	0x0210
        /*010a*/ 	.short	0x0c30


	//----- nvinfo : EIATTR_SW_WAR
	.align		4
.L_245:
        /*010c*/ 	.byte	0x04, 0x36
        /*010e*/ 	.short	(.L_247 - .L_246)
.L_246:
        /*0110*/ 	.word	0x00000008
.L_247:


//--------------------- .nv.info._Z25multi_tensor_apply_kernelI18TensorListMetadataILi5EE27AdamCapturableMasterFunctorIdfEJffPiifPf10adamMode_tfS5_EEvlPViT_T0_DpT1_ --------------------------
	.section	.nv.info._Z25multi_tensor_apply_kernelI18TensorListMetadataILi5EE27AdamCapturableMasterFunctorIdfEJffPiifPf10adamMode_tfS5_EEvlPViT_T0_DpT1_,"",@"SHT_CUDA_INFO"
	.sectionflags	@""
	.align	4


	//----- nvinfo : EIATTR_CUDA_API_VERSION
	.align		4
        /*0000*/ 	.byte	0x04, 0x37
        /*0002*/ 	.short	(.L_249 - .L_248)
.L_248:
        /*0004*/ 	.word	0x00000082


	//----- nvinfo : EIATTR_KPARAM_INFO
	.align		4
.L_249:
        /*0008*/ 	.byte	0x04, 0x17
        /*000a*/ 	.short	(.L_251 - .L_250)
.L_250:
        /*000c*/ 	.word	0x00000000
        /*0010*/ 	.short	0x000c
        /*0012*/ 	.short	0x0c28
        /*0014*/ 	.byte	0x00, 0xf0, 0x21, 0x00


	//----- nvinfo : EIATTR_KPARAM_INFO
	.align		4
.L_251:
        /*0018*/ 	.byte	0x04, 0x17
        /*001a*/ 	.short	(.L_253 - .L_252)
.L_252:
        /*001c*/ 	.word	0x00000000
        /*0020*/ 	.short	0x000b
        /*0022*/ 	.short	0x0c24
        /*0024*/ 	.byte	0x00, 0xf0, 0x11, 0x00


	//----- nvinfo : EIATTR_KPARAM_INFO
	.align		4
.L_253:
        /*0028*/ 	.byte	0x04, 0x17
        /*002a*/ 	.short	(.L_255 - .L_254)
.L_254:
        /*002c*/ 	.word	0x00000000
        /*0030*/ 	.short	0x000a
        /*0032*/ 	.short	0x0c20
        /*0034*/ 	.byte	0x00, 0xf0, 0x11, 0x00


	//----- nvinfo : EIATTR_KPARAM_INFO
	.align		4
.L_255:
        /*0038*/ 	.byte	0x04, 0x17
        /*003a*/ 	.short	(.L_257 - .L_256)
.L_256:
        /*003c*/ 	.word	0x00000000
        /*0040*/ 	.short	0x0009
        /*0042*/ 	.short	0x0c18
        /*0044*/ 	.byte	0x00, 0xf0, 0x21, 0x00


	//----- nvinfo : EIATTR_KPARAM_INFO
	.align		4
.L_257:
        /*0048*/ 	.byte	0x04, 0x17
        /*004a*/ 	.short	(.L_259 - .L_258)
.L_258:
        /*004c*/ 	.word	0x00000000
        /*0050*/ 	.short	0x0008
        /*0052*/ 	.short	0x0c14
        /*0054*/ 	.byte	0x00, 0xf0, 0x11, 0x00


	//----- nvinfo : EIATTR_KPARAM_INFO
	.align		4
.L_259:
        /*0058*/ 	.byte	0x04, 0x17
        /*005a*/ 	.short	(.L_261 - .L_260)
.L_260:
        /*005c*/ 	.word	0x00000000
        /*0060*/ 	.short	0x0007
        /*0062*/ 	.short	0x0c10
        /*0064*/ 	.byte	0x00, 0xf0, 0x11, 0x00


	//----- nvinfo : EIATTR_KPARAM_INFO
	.align		4
.L_261:
        /*0068*/ 	.byte	0x04, 0x17
        /*006a*/ 	.short	(.L_263 - .L_262)
.L_262:
        /*006c*/ 	.word	0x00000000
        /*0070*/ 	.short	0x0006
        /*0072*/ 	.short	0x0c08
        /*0074*/ 	.byte	0x00, 0xf0, 0x21, 0x00


	//----- nvinfo : EIATTR_KPARAM_INFO
	.align		4
.L_263:
        /*0078*/ 	.byte	0x04, 0x17
        /*007a*/ 	.short	(.L_265 - .L_264)
.L_264:
        /*007c*/ 	.word	0x00000000
        /*0080*/ 	.short	0x0005
        /*0082*/ 	.short	0x0c00
        /*0084*/ 	.byte	0x00, 0xf0, 0x11, 0x00


	//----- nvinfo : EIATTR_KPARAM_INFO
	.align		4
.L_265:
        /*0088*/ 	.byte	0x04, 0x17
        /*008a*/ 	.short	(.L_267 - .L_266)
.L_266:
        /*008c*/ 	.word	0x00000000
        /*0090*/ 	.short	0x0004
        /*0092*/ 	.short	0x0bfc
        /*0094*/ 	.byte	0x00, 0xf0, 0x11, 0x00


	//----- nvinfo : EIATTR_KPARAM_INFO
	.align		4
.L_267:
        /*0098*/ 	.byte	0x04, 0x17
        /*009a*/ 	.short	(.L_269 - .L_268)
.L_268:
        /*009c*/ 	.word	0x00000000
        /*00a0*/ 	.short	0x0003
        /*00a2*/ 	.short	0x0bf8
        /*00a4*/ 	.byte	0x00, 0xf0, 0x05, 0x00


	//----- nvinfo : EIATTR_KPARAM_INFO
	.align		4
.L_269:
        /*00a8*/ 	.byte	0x04, 0x17
        /*00aa*/ 	.short	(.L_271 - .L_270)
.L_270:
        /*00ac*/ 	.word	0x00000000
        /*00b0*/ 	.short	0x0002
        /*00b2*/ 	.short	0x0010
        /*00b4*/ 	.byte	0x00, 0xf0, 0xa1, 0x2f


	//----- nvinfo : EIATTR_KPARAM_INFO
	.align		4
.L_271:
        /*00b8*/ 	.byte	0x04, 0x17
        /*00ba*/ 	.short	(.L_273 - .L_272)
.L_272:
        /*00bc*/ 	.word	0x00000000
        /*00c0*/ 	.short	0x0001
        /*00c2*/ 	.short	0x0008
        /*00c4*/ 	.byte	0x00, 0xf0, 0x21, 0x00


	//----- nvinfo : EIATTR_KPARAM_INFO
	.align		4
.L_273:
        /*00c8*/ 	.byte	0x04, 0x17
        /*00ca*/ 	.short	(.L_275 - .L_274)
.L_274:
        /*00cc*/ 	.word	0x00000000
        /*00d0*/ 	.short	0x0000
        /*00d2*/ 	.short	0x0000
        /*00d4*/ 	.byte	0x00, 0xf0, 0x21, 0x00


	//----- nvinfo : EIATTR_SPARSE_MMA_MASK
	.align		4
.L_275:
        /*00d8*/ 	.byte	0x03, 0x50
        /*00da*/ 	.short	0x0000


	//----- nvinfo : EIATTR_MAXREG_COUNT
	.align		4
        /*00dc*/ 	.byte	0x03, 0x1b
        /*00de*/ 	.short	0x00ff


	//----- nvinfo : EIATTR_MERCURY_ISA_VERSION
	.align		4
        /*00e0*/ 	.byte	0x03, 0x5f
        /*00e2*/ 	.short	0x0101


	//----- nvinfo : EIATTR_EXIT_INSTR_OFFSETS
	.align		4
        /*00e4*/ 	.byte	0x04, 0x1c
        /*00e6*/ 	.short	(.L_277 - .L_276)


	//   ....[0]....
.L_276:
        /*00e8*/ 	.word	0x00000050


	//   ....[1]....
        /*00ec*/ 	.word	0x00000b40


	//   ....[2]....
        /*00f0*/ 	.word	0x00001ff0


	//----- nvinfo : EIATTR_CRS_STACK_SIZE
	.align		4
.L_277:
        /*00f4*/ 	.byte	0x04, 0x1e
        /*00f6*/ 	.short	(.L_279 - .L_278)
.L_278:
        /*00f8*/ 	.word	0x00000000


	//----- nvinfo : EIATTR_CBANK_PARAM_SIZE
	.align		4
.L_279:
        /*00fc*/ 	.byte	0x03, 0x19
        /*00fe*/ 	.short	0x0c30


	//----- nvinfo : EIATTR_PARAM_CBANK
	.align		4
        /*0100*/ 	.byte	0x04, 0x0a
        /*0102*/ 	.short	(.L_281 - .L_280)
	.align		4
.L_280:
        /*0104*/ 	.word	index@(.nv.constant0._Z25multi_tensor_apply_kernelI18TensorListMetadataILi5EE27AdamCapturableMasterFunctorIdfEJffPiifPf10adamMode_tfS5_EEvlPViT_T0_DpT1_)
        /*0108*/ 	.short	0x0210
        /*010a*/ 	.short	0x0c30


	//----- nvinfo : EIATTR_SW_WAR
	.align		4
.L_281:
        /*010c*/ 	.byte	0x04, 0x36
        /*010e*/ 	.short	(.L_283 - .L_282)
.L_282:
        /*0110*/ 	.word	0x00000008
.L_283:


//--------------------- .nv.info._Z25multi_tensor_apply_kernelI18TensorListMetadataILi4EE21AdamCapturableFunctorIN3c108BFloat16EfEJffPiifPf10adamMode_tfS7_EEvlPViT_T0_DpT1_ --------------------------
	.section	.nv.info._Z25multi_tensor_apply_kernelI18TensorListMetadataILi4EE21AdamCapturableFunctorIN3c108BFloat16EfEJffPiifPf10adamMode_tfS7_EEvlPViT_T0_DpT1_,"",@"SHT_CUDA_INFO"
	.sectionflags	@""
	.align	4


	//----- nvinfo : EIATTR_CUDA_API_VERSION
	.align		4
        /*0000*/ 	.byte	0x04, 0x37
        /*0002*/ 	.short	(.L_285 - .L_284)
.L_284:
        /*0004*/ 	.word	0x00000082


	//----- nvinfo : EIATTR_KPARAM_INFO
	.align		4
.L_285:
        /*0008*/ 	.byte	0x04, 0x17
        /*000a*/ 	.short	(.L_287 - .L_286)
.L_286:
        /*000c*/ 	.word	0x00000000
        /*0010*/ 	.short	0x000c
        /*0012*/ 	.short	0x0c28
        /*0014*/ 	.byte	0x00, 0xf0, 0x21, 0x00


	//----- nvinfo : EIATTR_KPARAM_INFO
	.align		4
.L_287:
        /*0018*/ 	.byte	0x04, 0x17
        /*001a*/ 	.short	(.L_289 - .L_288)
.L_288:
        /*001c*/ 	.word	0x00000000
        /*0020*/ 	.short	0x000b
        /*0022*/ 	.short	0x0c24
        /*0024*/ 	.byte	0x00, 0xf0, 0x11, 0x00


	//----- nvinfo : EIATTR_KPARAM_INFO
	.align		4
.L_289:
        /*0028*/ 	.byte	0x04, 0x17
        /*002a*/ 	.short	(.L_291 - .L_290)
.L_290:
        /*002c*/ 	.word	0x00000000
        /*0030*/ 	.short	0x000a
        /*0032*/ 	.short	0x0c20
        /*0034*/ 	.byte	0x00, 0xf0, 0x11, 0x00


	//----- nvinfo : EIATTR_KPARAM_INFO
	.align		4
.L_291:
        /*0038*/ 	.byte	0x04, 0x17
        /*003a*/ 	.short	(.L_293 - .L_292)
.L_292:
        /*003c*/ 	.word	0x00000000
        /*0040*/ 	.short	0x0009
        /*0042*/ 	.short	0x0c18
        /*0044*/ 	.byte	0x00, 0xf0, 0x21, 0x00


	//----- nvinfo : EIATTR_KPARAM_INFO
	.align		4
.L_293:
        /*0048*/ 	.byte	0x04, 0x17
        /*004a*/ 	.short	(.L_295 - .L_294)
.L_294:
        /*004c*/ 	.word	0x00000000
        /*0050*/ 	.short	0x0008
        /*0052*/ 	.short	0x0c14
        /*0054*/ 	.byte	0x00, 0xf0, 0x11, 0x00


	//----- nvinfo : EIATTR_KPARAM_INFO
	.align		4
.L_295:
        /*0058*/ 	.byte	0x04, 0x17
        /*005a*/ 	.short	(.L_297 - .L_296)
.L_296:
        /*005c*/ 	.word	0x00000000
        /*0060*/ 	.short	0x0007
        /*0062*/ 	.short	0x0c10
        /*0064*/ 	.byte	0x00, 0xf0, 0x11, 0x00


	//----- nvinfo : EIATTR_KPARAM_INFO
	.align		4
.L_297:
        /*0068*/ 	.byte	0x04, 0x17
        /*006a*/ 	.short	(.L_299 - .L_298)
.L_298:
        /*006c*/ 	.word	0x00000000
        /*0070*/ 	.short	0x0006
        /*0072*/ 	.short	0x0c08
        /*0074*/ 	.byte	0x00, 0xf0, 0x21, 0x00


	//----- nvinfo : EIATTR_KPARAM_INFO
	.align		4
.L_299:
        /*0078*/ 	.byte	0x04, 0x17
        /*007a*/ 	.short	(.L_301 - .L_300)
.L_300:
        /*007c*/ 	.word	0x00000000
        /*0080*/ 	.short	0x0005
        /*0082*/ 	.short	0x0c00
        /*0084*/ 	.byte	0x00, 0xf0, 0x11, 0x00


	//----- nvinfo : EIATTR_KPARAM_INFO
	.align		4
.L_301:
        /*0088*/ 	.byte	0x04, 0x17
        /*008a*/ 	.short	(.L_303 - .L_302)
.L_302:
        /*008c*/ 	.word	0x00000000
        /*0090*/ 	.short	0x0004
        /*0092*/ 	.short	0x0bfc
        /*0094*/ 	.byte	0x00, 0xf0, 0x11, 0x00


	//----- nvinfo : EIATTR_KPARAM_INFO
	.align		4
.L_303:
        /*0098*/ 	.byte	0x04, 0x17
        /*009a*/ 	.short	(.L_305 - .L_304)
.L_304:
        /*009c*/ 	.word	0x00000000
        /*00a0*/ 	.short	0x0003
        /*00a2*/ 	.short	0x0bf8
        /*00a4*/ 	.byte	0x00, 0xf0, 0x05, 0x00


	//----- nvinfo : EIATTR_KPARAM_INFO
	.align		4
.L_305:
        /*00a8*/ 	.byte	0x04, 0x17
        /*00aa*/ 	.short	(.L_307 - .L_306)
.L_306:
        /*00ac*/ 	.word	0x00000000
        /*00b0*/ 	.short	0x0002
        /*00b2*/ 	.short	0x0010
        /*00b4*/ 	.byte	0x00, 0xf0, 0xa1, 0x2f


	//----- nvinfo : EIATTR_KPARAM_INFO
	.align		4
.L_307:
        /*00b8*/ 	.byte	0x04, 0x17
        /*00ba*/ 	.short	(.L_309 - .L_308)
.L_308:
        /*00bc*/ 	.word	0x00000000
        /*00c0*/ 	.short	0x0001
        /*00c2*/ 	.short	0x0008
        /*00c4*/ 	.byte	0x00, 0xf0, 0x21, 0x00


	//----- nvinfo : EIATTR_KPARAM_INFO
	.align		4
.L_309:
        /*00c8*/ 	.byte	0x04, 0x17
        /*00ca*/ 	.short	(.L_311 - .L_310)
.L_310:
        /*00cc*/ 	.word	0x00000000
        /*00d0*/ 	.short	0x0000
        /*00d2*/ 	.short	0x0000
        /*00d4*/ 	.byte	0x00, 0xf0, 0x21, 0x00


	//----- nvinfo : EIATTR_SPARSE_MMA_MASK
	.align		4
.L_311:
        /*00d8*/ 	.byte	0x03, 0x50
        /*00da*/ 	.short	0x0000


	//----- nvinfo : EIATTR_MAXREG_COUNT
	.align		4
        /*00dc*/ 	.byte	0x03, 0x1b
        /*00de*/ 	.short	0x00ff


	//----- nvinfo : EIATTR_MERCURY_ISA_VERSION
	.align		4
        /*00e0*/ 	.byte	0x03, 0x5f
        /*00e2*/ 	.short	0x0101


	//----- nvinfo : EIATTR_EXIT_INSTR_OFFSETS
	.align		4
        /*00e4*/ 	.byte	0x04, 0x1c
        /*00e6*/ 	.short	(.L_313 - .L_312)


	//   ....[0]....
.L_312:
        /*00e8*/ 	.word	0x00000050


	//   ....[1]....
        /*00ec*/ 	.word	0x00000b40


	//   ....[2]....
        /*00f0*/ 	.word	0x00001f00


	//----- nvinfo : EIATTR_CRS_STACK_SIZE
	.align		4
.L_313:
        /*00f4*/ 	.byte	0x04, 0x1e
        /*00f6*/ 	.short	(.L_315 - .L_314)
.L_314:
        /*00f8*/ 	.word	0x00000000


	//----- nvinfo : EIATTR_CBANK_PARAM_SIZE
	.align		4
.L_315:
        /*00fc*/ 	.byte	0x03, 0x19
        /*00fe*/ 	.short	0x0c30


	//----- nvinfo : EIATTR_PARAM_CBANK
	.align		4
        /*0100*/ 	.byte	0x04, 0x0a
        /*0102*/ 	.short	(.L_317 - .L_316)
	.align		4
.L_316:
        /*0104*/ 	.word	index@(.nv.constant0._Z25multi_tensor_apply_kernelI18TensorListMetadataILi4EE21AdamCapturableFunctorIN3c108BFloat16EfEJffPiifPf10adamMode_tfS7_EEvlPViT_T0_DpT1_)
        /*0108*/ 	.short	0x0210
        /*010a*/ 	.short	0x0c30


	//----- nvinfo : EIATTR_SW_WAR
	.align		4
.L_317:
        /*010c*/ 	.byte	0x04, 0x36
        /*010e*/ 	.short	(.L_319 - .L_318)
.L_318:
        /*0110*/ 	.word	0x00000008
.L_319:


//--------------------- .nv.info._Z25multi_tensor_apply_kernelI18TensorListMetadataILi4EE21AdamCapturableFunctorIN3c104HalfEfEJffPiifPf10adamMode_tfS7_EEvlPViT_T0_DpT1_ --------------------------
	.section	.nv.info._Z25multi_tensor_apply_kernelI18TensorListMetadataILi4EE21AdamCapturableFunctorIN3c104HalfEfEJffPiifPf10adamMode_tfS7_EEvlPViT_T0_DpT1_,"",@"SHT_CUDA_INFO"
	.sectionflags	@""
	.align	4


	//----- nvinfo : EIATTR_CUDA_API_VERSION
	.align		4
        /*0000*/ 	.byte	0x04, 0x37
        /*0002*/ 	.short	(.L_321 - .L_320)
.L_320:
        /*0004*/ 	.word	0x00000082


	//----- nvinfo : EIATTR_KPARAM_INFO
	.align		4
.L_321:
        /*0008*/ 	.byte	0x04, 0x17
        /*000a*/ 	.short	(.L_323 - .L_322)
.L_322:
        /*000c*/ 	.word	0x00000000
        /*0010*/ 	.short	0x000c
        /*0012*/ 	.short	0x0c28
        /*0014*/ 	.byte	0x00, 0xf0, 0x21, 0x00


	//----- nvinfo : EIATTR_KPARAM_INFO
	.align		4
.L_323:
        /*0018*/ 	.byte	0x04, 0x17
        /*001a*/ 	.short	(.L_325 - .L_324)
.L_324:
        /*001c*/ 	.word	0x00000000
        /*0020*/ 	.short	0x000b
        /*0022*/ 	.short	0x0c24
        /*0024*/ 	.byte	0x00, 0xf0, 0x11, 0x00


	//----- nvinfo : EIATTR_KPARAM_INFO
	.align		4
.L_325:
        /*0028*/ 	.byte	0x04, 0x17
        /*002a*/ 	.short	(.L_327 - .L_326)
.L_326:
        /*002c*/ 	.word	0x00000000
        /*0030*/ 	.short	0x000a
        /*0032*/ 	.short	0x0c20
        /*0034*/ 	.byte	0x00, 0xf0, 0x11, 0x00


	//----- nvinfo : EIATTR_KPARAM_INFO
	.align		4
.L_327:
        /*0038*/ 	.byte	0x04, 0x17
        /*003a*/ 	.short	(.L_329 - .L_328)
.L_328:
        /*003c*/ 	.word	0x00000000
        /*0040*/ 	.short	0x0009
        /*0042*/ 	.short	0x0c18
        /*0044*/ 	.byte	0x00, 0xf0, 0x21, 0x00


	//----- nvinfo : EIATTR_KPARAM_INFO
	.align		4
.L_329:
        /*0048*/ 	.byte	0x04, 0x17
        /*004a*/ 	.short	(.L_331 - .L_330)
.L_330:
        /*004c*/ 	.word	0x00000000
        /*0050*/ 	.short	0x0008
        /*0052*/ 	.short	0x0c14
        /*0054*/ 	.byte	0x00, 0xf0, 0x11, 0x00


	//----- nvinfo : EIATTR_KPARAM_INFO
	.align		4
.L_331:
        /*0058*/ 	.byte	0x04, 0x17
        /*005a*/ 	.short	(.L_333 - .L_332)
.L_332:
        /*005c*/ 	.word	0x00000000
        /*0060*/ 	.short	0x0007
        /*0062*/ 	.short	0x0c10
        /*0064*/ 	.byte	0x00, 0xf0, 0x11, 0x00


	//----- nvinfo : EIATTR_KPARAM_INFO
	.align		4
.L_333:
        /*0068*/ 	.byte	0x04, 0x17
        /*006a*/ 	.short	(.L_335 - .L_334)
.L_334:
        /*006c*/ 	.word	0x00000000
        /*0070*/ 	.short	0x0006
        /*0072*/ 	.short	0x0c08
        /*0074*/ 	.byte	0x00, 0xf0, 0x21, 0x00


	//----- nvinfo : EIATTR_KPARAM_INFO
	.align		4
.L_335:
        /*0078*/ 	.byte	0x04, 0x17
        /*007a*/ 	.short	(.L_337 - .L_336)
.L_336:
        /*007c*/ 	.word	0x00000000
        /*0080*/ 	.short	0x0005
        /*0082*/ 	.short	0x0c00
        /*0084*/ 	.byte	0x00, 0xf0, 0x11, 0x00


	//----- nvinfo : EIATTR_KPARAM_INFO
	.align		4
.L_337:
        /*0088*/ 	.byte	0x04, 0x17
        /*008a*/ 	.short	(.L_339 - .L_338)
.L_338:
        /*008c*/ 	.word	0x00000000
        /*0090*/ 	.short	0x0004
        /*0092*/ 	.short	0x0bfc
        /*0094*/ 	.byte	0x00, 0xf0, 0x11, 0x00


	//----- nvinfo : EIATTR_KPARAM_INFO
	.align		4
.L_339:
        /*0098*/ 	.byte	0x04, 0x17
        /*009a*/ 	.short	(.L_341 - .L_340)
.L_340:
        /*009c*/ 	.word	0x00000000
        /*00a0*/ 	.short	0x0003
        /*00a2*/ 	.short	0x0bf8
        /*00a4*/ 	.byte	0x00, 0xf0, 0x05, 0x00


	//----- nvinfo : EIATTR_KPARAM_INFO
	.align		4
.L_341:
        /*00a8*/ 	.byte	0x04, 0x17
        /*00aa*/ 	.short	(.L_343 - .L_342)
.L_342:
        /*00ac*/ 	.word	0x00000000
        /*00b0*/ 	.short	0x0002
        /*00b2*/ 	.short	0x0010
        /*00b4*/ 	.byte	0x00, 0xf0, 0xa1, 0x2f


	//----- nvinfo : EIATTR_KPARAM_INFO
	.align		4
.L_343:
        /*00b8*/ 	.byte	0x04, 0x17
        /*00ba*/ 	.short	(.L_345 - .L_344)
.L_344:
        /*00bc*/ 	.word	0x00000000
        /*00c0*/ 	.short	0x0001
        /*00c2*/ 	.short	0x0008
        /*00c4*/ 	.byte	0x00, 0xf0, 0x21, 0x00


	//----- nvinfo : EIATTR_KPARAM_INFO
	.align		4
.L_345:
        /*00c8*/ 	.byte	0x04, 0x17
        /*00ca*/ 	.short	(.L_347 - .L_346)
.L_346:
        /*00cc*/ 	.word	0x00000000
        /*00d0*/ 	.short	0x0000
        /*00d2*/ 	.short	0x0000
        /*00d4*/ 	.byte	0x00, 0xf0, 0x21, 0x00


	//----- nvinfo : EIATTR_SPARSE_MMA_MASK
	.align		4
.L_347:
        /*00d8*/ 	.byte	0x03, 0x50
        /*00da*/ 	.short	0x0000


	//----- nvinfo : EIATTR_MAXREG_COUNT
	.align		4
        /*00dc*/ 	.byte	0x03, 0x1b
        /*00de*/ 	.short	0x00ff


	//----- nvinfo : EIATTR_MERCURY_ISA_VERSION
	.align		4
        /*00e0*/ 	.byte	0x03, 0x5f
        /*00e2*/ 	.short	0x0101


	//----- nvinfo : EIATTR_EXIT_INSTR_OFFSETS
	.align		4
        /*00e4*/ 	.byte	0x04, 0x1c
        /*00e6*/ 	.short	(.L_349 - .L_348)


	//   ....[0]....
.L_348:
        /*00e8*/ 	.word	0x00000050


	//   ....[1]....
        /*00ec*/ 	.word	0x00000b40


	//   ....[2]....
        /*00f0*/ 	.word	0x00001f00


	//----- nvinfo : EIATTR_CRS_STACK_SIZE
	.align		4
.L_349:
        /*00f4*/ 	.byte	0x04, 0x1e
        /*00f6*/ 	.short	(.L_351 - .L_350)
.L_350:
        /*00f8*/ 	.word	0x00000000


	//----- nvinfo : EIATTR_CBANK_PARAM_SIZE
	.align		4
.L_351:
        /*00fc*/ 	.byte	0x03, 0x19
        /*00fe*/ 	.short	0x0c30


	//----- nvinfo : EIATTR_PARAM_CBANK
	.align		4
        /*0100*/ 	.byte	0x04, 0x0a
        /*0102*/ 	.short	(.L_353 - .L_352)
	.align		4
.L_352:
        /*0104*/ 	.word	index@(.nv.constant0._Z25multi_tensor_apply_kernelI18TensorListMetadataILi4EE21AdamCapturableFunctorIN3c104HalfEfEJffPiifPf10adamMode_tfS7_EEvlPViT_T0_DpT1_)
        /*0108*/ 	.short	0x0210
        /*010a*/ 	.short	0x0c30


	//----- nvinfo : EIATTR_SW_WAR
	.align		4
.L_353:
        /*010c*/ 	.byte	0x04, 0x36
        /*010e*/ 	.short	(.L_355 - .L_354)
.L_354:
        /*0110*/ 	.word	0x00000008
.L_355:


//--------------------- .nv.info._Z25multi_tensor_apply_kernelI18TensorListMetadataILi4EE21AdamCapturableFunctorIffEJffPiifPf10adamMode_tfS5_EEvlPViT_T0_DpT1_ --------------------------
	.section	.nv.info._Z25multi_tensor_apply_kernelI18TensorListMetadataILi4EE21AdamCapturableFunctorIffEJffPiifPf10adamMode_tfS5_EEvlPViT_T0_DpT1_,"",@"SHT_CUDA_INFO"
	.sectionflags	@""
	.align	4


	//----- nvinfo : EIATTR_CUDA_API_VERSION
	.align		4
        /*0000*/ 	.byte	0x04, 0x37
        /*0002*/ 	.short	(.L_357 - .L_356)
.L_356:
        /*0004*/ 	.word	0x00000082


	//----- nvinfo : EIATTR_KPARAM_INFO
	.align		4
.L_357:
        /*0008*/ 	.byte	0x04, 0x17
        /*000a*/ 	.short	(.L_359 - .L_358)
.L_358:
        /*000c*/ 	.word	0x00000000
        /*0010*/ 	.short	0x000c
        /*0012*/ 	.short	0x0c28
        /*0014*/ 	.byte	0x00, 0xf0, 0x21, 0x00


	//----- nvinfo : EIATTR_KPARAM_INFO
	.align		4
.L_359:
        /*0018*/ 	.byte	0x04, 0x17
        /*001a*/ 	.short	(.L_361 - .L_360)
.L_360:
        /*001c*/ 	.word	0x00000000
        /*0020*/ 	.short	0x000b
        /*0022*/ 	.short	0x0c24
        /*0024*/ 	.byte	0x00, 0xf0, 0x11, 0x00


	//----- nvinfo : EIATTR_KPARAM_INFO
	.align		4
.L_361:
        /*0028*/ 	.byte	0x04, 0x17
        /*002a*/ 	.short	(.L_363 - .L_362)
.L_362:
        /*002c*/ 	.word	0x00000000
        /*0030*/ 	.short	0x000a
        /*0032*/ 	.short	0x0c20
        /*0034*/ 	.byte	0x00, 0xf0, 0x11, 0x00


	//----- nvinfo : EIATTR_KPARAM_INFO
	.align		4
.L_363:
        /*0038*/ 	.byte	0x04, 0x17
        /*003a*/ 	.short	(.L_365 - .L_364)
.L_364:
        /*003c*/ 	.word	0x00000000
        /*0040*/ 	.short	0x0009
        /*0042*/ 	.short	0x0c18
        /*0044*/ 	.byte	0x00, 0xf0, 0x21, 0x00


	//----- nvinfo : EIATTR_KPARAM_INFO
	.align		4
.L_365:
        /*0048*/ 	.byte	0x04, 0x17
        /*004a*/ 	.short	(.L_367 - .L_366)
.L_366:
        /*004c*/ 	.word	0x00000000
        /*0050*/ 	.short	0x0008
        /*0052*/ 	.short	0x0c14
        /*0054*/ 	.byte	0x00, 0xf0, 0x11, 0x00


	//----- nvinfo : EIATTR_KPARAM_INFO
	.align		4
.L_367:
        /*0058*/ 	.byte	0x04, 0x17
        /*005a*/ 	.short	(.L_369 - .L_368)
.L_368:
        /*005c*/ 	.word	0x00000000
        /*0060*/ 	.short	0x0007
        /*0062*/ 	.short	0x0c10
        /*0064*/ 	.byte	0x00, 0xf0, 0x11, 0x00


	//----- nvinfo : EIATTR_KPARAM_INFO
	.align		4
.L_369:
        /*0068*/ 	.byte	0x04, 0x17
        /*006a*/ 	.short	(.L_371 - .L_370)
.L_370:
        /*006c*/ 	.word	0x00000000
        /*0070*/ 	.short	0x0006
        /*0072*/ 	.short	0x0c08
        /*0074*/ 	.byte	0x00, 0xf0, 0x21, 0x00


	//----- nvinfo : EIATTR_KPARAM_INFO
	.align		4
.L_371:
        /*0078*/ 	.byte	0x04, 0x17
        /*007a*/ 	.short	(.L_373 - .L_372)
.L_372:
        /*007c*/ 	.word	0x00000000
        /*0080*/ 	.short	0x0005
        /*0082*/ 	.short	0x0c00
        /*0084*/ 	.byte	0x00, 0xf0, 0x11, 0x00


	//----- nvinfo : EIATTR_KPARAM_INFO
	.align		4
.L_373:
        /*0088*/ 	.byte	0x04, 0x17
        /*008a*/ 	.short	(.L_375 - .L_374)
.L_374:
        /*008c*/ 	.word	0x00000000
        /*0090*/ 	.short	0x0004
        /*0092*/ 	.short	0x0bfc
        /*0094*/ 	.byte	0x00, 0xf0, 0x11, 0x00


	//----- nvinfo : EIATTR_KPARAM_INFO
	.align		4
.L_375:
        /*0098*/ 	.byte	0x04, 0x17
        /*009a*/ 	.short	(.L_377 - .L_376)
.L_376:
        /*009c*/ 	.word	0x00000000
        /*00a0*/ 	.short	0x0003
        /*00a2*/ 	.short	0x0bf8
        /*00a4*/ 	.byte	0x00, 0xf0, 0x05, 0x00


	//----- nvinfo : EIATTR_KPARAM_INFO
	.align		4
.L_377:
        /*00a8*/ 	.byte	0x04, 0x17
        /*00aa*/ 	.short	(.L_379 - .L_378)
.L_378:
        /*00ac*/ 	.word	0x00000000
        /*00b0*/ 	.short	0x0002
        /*00b2*/ 	.short	0x0010
        /*00b4*/ 	.byte	0x00, 0xf0, 0xa1, 0x2f


	//----- nvinfo : EIATTR_KPARAM_INFO
	.align		4
.L_379:
        /*00b8*/ 	.byte	0x04, 0x17
        /*00ba*/ 	.short	(.L_381 - .L_380)
.L_380:
        /*00bc*/ 	.word	0x00000000
        /*00c0*/ 	.short	0x0001
        /*00c2*/ 	.short	0x0008
        /*00c4*/ 	.byte	0x00, 0xf0, 0x21, 0x00


	//----- nvinfo : EIATTR_KPARAM_INFO
	.align		4
.L_381:
        /*00c8*/ 	.byte	0x04, 0x17
        /*00ca*/ 	.short	(.L_383 - .L_382)
.L_382:
        /*00cc*/ 	.word	0x00000000
        /*00d0*/ 	.short	0x0000
        /*00d2*/ 	.short	0x0000
        /*00d4*/ 	.byte	0x00, 0xf0, 0x21, 0x00


	//----- nvinfo : EIATTR_SPARSE_MMA_MASK
	.align		4
.L_383:
        /*00d8*/ 	.byte	0x03, 0x50
        /*00da*/ 	.short	0x0000


	//----- nvinfo : EIATTR_MAXREG_COUNT
	.align		4
        /*00dc*/ 	.byte	0x03, 0x1b
        /*00de*/ 	.short	0x00ff


	//----- nvinfo : EIATTR_MERCURY_ISA_VERSION
	.align		4
        /*00e0*/ 	.byte	0x03, 0x5f
        /*00e2*/ 	.short	0x0101


	//----- nvinfo : EIATTR_EXIT_INSTR_OFFSETS
	.align		4
        /*00e4*/ 	.byte	0x04, 0x1c
        /*00e6*/ 	.short	(.L_385 - .L_384)


	//   ....[0]....
.L_384:
        /*00e8*/ 	.word	0x00000050


	//   ....[1]....
        /*00ec*/ 	.word	0x00000b30


	//   ....[2]....
        /*00f0*/ 	.word	0x00001be0


	//----- nvinfo : EIATTR_CRS_STACK_SIZE
	.align		4
.L_385:
        /*00f4*/ 	.byte	0x04, 0x1e
        /*00f6*/ 	.short	(.L_387 - .L_386)
.L_386:
        /*00f8*/ 	.word	0x00000000


	//----- nvinfo : EIATTR_CBANK_PARAM_SIZE
	.align		4
.L_387:
        /*00fc*/ 	.byte	0x03, 0x19
        /*00fe*/ 	.short	0x0c30


	//----- nvinfo : EIATTR_PARAM_CBANK
	.align		4
        /*0100*/ 	.byte	0x04, 0x0a
        /*0102*/ 	.short	(.L_389 - .L_388)
	.align		4
.L_388:
        /*0104*/ 	.word	index@(.nv.constant0._Z25multi_tensor_apply_kernelI18TensorListMetadataILi4EE21AdamCapturableFunctorIffEJffPiifPf10adamMode_tfS5_EEvlPViT_T0_DpT1_)
        /*0108*/ 	.short	0x0210
        /*010a*/ 	.short	0x0c30


	//----- nvinfo : EIATTR_SW_WAR
	.align		4
.L_389:
        /*010c*/ 	.byte	0x04, 0x36
        /*010e*/ 	.short	(.L_391 - .L_390)
.L_390:
        /*0110*/ 	.word	0x00000008
.L_391:


//--------------------- .nv.info._Z25multi_tensor_apply_kernelI18TensorListMetadataILi4EE21AdamCapturableFunctorIdfEJffPiifPf10adamMode_tfS5_EEvlPViT_T0_DpT1_ --------------------------
	.section	.nv.info._Z25multi_tensor_apply_kernelI18TensorListMetadataILi4EE21AdamCapturableFunctorIdfEJffPiifPf10adamMode_tfS5_EEvlPViT_T0_DpT1_,"",@"SHT_CUDA_INFO"
	.sectionflags	@""
	.align	4


	//----- nvinfo : EIATTR_CUDA_API_VERSION
	.align		4
        /*0000*/ 	.byte	0x04, 0x37
        /*0002*/ 	.short	(.L_393 - .L_392)
.L_392:
        /*0004*/ 	.word	0x00000082


	//----- nvinfo : EIATTR_KPARAM_INFO
	.align		4
.L_393:
        /*0008*/ 	.byte	0x04, 0x17
        /*000a*/ 	.short	(.L_395 - .L_394)
.L_394:
        /*000c*/ 	.word	0x00000000
        /*0010*/ 	.short	0x000c
        /*0012*/ 	.short	0x0c28
        /*0014*/ 	.byte	0x00, 0xf0, 0x21, 0x00


	//----- nvinfo : EIATTR_KPARAM_INFO
	.align		4
.L_395:
        /*0018*/ 	.byte	0x04, 0x17
        /*001a*/ 	.short	(.L_397 - .L_396)
.L_396:
        /*001c*/ 	.word	0x00000000
        /*0020*/ 	.short	0x000b
        /*0022*/ 	.short	0x0c24
        /*0024*/ 	.byte	0x00, 0xf0, 0x11, 0x00


	//----- nvinfo : EIATTR_KPARAM_INFO
	.align		4
.L_397:
        /*0028*/ 	.byte	0x04, 0x17
        /*002a*/ 	.short	(.L_399 - .L_398)
.L_398:
        /*002c*/ 	.word	0x00000000
        /*0030*/ 	.short	0x000a
        /*0032*/ 	.short	0x0c20
        /*0034*/ 	.byte	0x00, 0xf0, 0x11, 0x00


	//----- nvinfo : EIATTR_KPARAM_INFO
	.align		4
.L_399:
        /*0038*/ 	.byte	0x04, 0x17
        /*003a*/ 	.short	(.L_401 - .L_400)
.L_400:
        /*003c*/ 	.word	0x00000000
        /*0040*/ 	.short	0x0009
        /*0042*/ 	.short	0x0c18
        /*0044*/ 	.byte	0x00, 0xf0, 0x21, 0x00


	//----- nvinfo : EIATTR_KPARAM_INFO
	.align		4
.L_401:
        /*0048*/ 	.byte	0x04, 0x17
        /*004a*/ 	.short	(.L_403 - .L_402)
.L_402:
        /*004c*/ 	.word	0x00000000
        /*0050*/ 	.short	0x0008
        /*0052*/ 	.short	0x0c14
        /*0054*/ 	.byte	0x00, 0xf0, 0x11, 0x00


	//----- nvinfo : EIATTR_KPARAM_INFO
	.align		4
.L_403:
        /*0058*/ 	.byte	0x04, 0x17
        /*005a*/ 	.short	(.L_405 - .L_404)
.L_404:
        /*005c*/ 	.word	0x00000000
        /*0060*/ 	.short	0x0007
        /*0062*/ 	.short	0x0c10
        /*0064*/ 	.byte	0x00, 0xf0, 0x11, 0x00


	//----- nvinfo : EIATTR_KPARAM_INFO
	.align		4
.L_405:
        /*0068*/ 	.byte	0x04, 0x17
        /*006a*/ 	.short	(.L_407 - .L_406)
.L_406:
        /*006c*/ 	.word	0x00000000
        /*0070*/ 	.short	0x0006
        /*0072*/ 	.short	0x0c08
        /*0074*/ 	.byte	0x00, 0xf0, 0x21, 0x00


	//----- nvinfo : EIATTR_KPARAM_INFO
	.align		4
.L_407:
        /*0078*/ 	.byte	0x04, 0x17
        /*007a*/ 	.short	(.L_409 - .L_408)
.L_408:
        /*007c*/ 	.word	0x00000000
        /*0080*/ 	.short	0x0005
        /*0082*/ 	.short	0x0c00
        /*0084*/ 	.byte	0x00, 0xf0, 0x11, 0x00


	//----- nvinfo : EIATTR_KPARAM_INFO
	.align		4
.L_409:
        /*0088*/ 	.byte	0x04, 0x17
        /*008a*/ 	.short	(.L_411 - .L_410)
.L_410:
        /*008c*/ 	.word	0x00000000
        /*0090*/ 	.short	0x0004
        /*0092*/ 	.short	0x0bfc
        /*0094*/ 	.byte	0x00, 0xf0, 0x11, 0x00


	//----- nvinfo : EIATTR_KPARAM_INFO
	.align		4
.L_411:
        /*0098*/ 	.byte	0x04, 0x17
        /*009a*/ 	.short	(.L_413 - .L_412)
.L_412:
        /*009c*/ 	.word	0x00000000
        /*00a0*/ 	.short	0x0003
        /*00a2*/ 	.short	0x0bf8
        /*00a4*/ 	.byte	0x00, 0xf0, 0x05, 0x00


	//----- nvinfo : EIATTR_KPARAM_INFO
	.align		4
.L_413:
        /*00a8*/ 	.byte	0x04, 0x17
        /*00aa*/ 	.short	(.L_415 - .L_414)
.L_414:
        /*00ac*/ 	.word	0x00000000
        /*00b0*/ 	.short	0x0002
        /*00b2*/ 	.short	0x0010
        /*00b4*/ 	.byte	0x00, 0xf0, 0xa1, 0x2f


	//----- nvinfo : EIATTR_KPARAM_INFO
	.align		4
.L_415:
        /*00b8*/ 	.byte	0x04, 0x17
        /*00ba*/ 	.short	(.L_417 - .L_416)
.L_416:
        /*00bc*/ 	.word	0x00000000
        /*00c0*/ 	.short	0x0001
        /*00c2*/ 	.short	0x0008
        /*00c4*/ 	.byte	0x00, 0xf0, 0x21, 0x00


	//----- nvinfo : EIATTR_KPARAM_INFO
	.align		4
.L_417:
        /*00c8*/ 	.byte	0x04, 0x17
        /*00ca*/ 	.short	(.L_419 - .L_418)
.L_418:
        /*00cc*/ 	.word	0x00000000
        /*00d0*/ 	.short	0x0000
        /*00d2*/ 	.short	0x0000
        /*00d4*/ 	.byte	0x00, 0xf0, 0x21, 0x00


	//----- nvinfo : EIATTR_SPARSE_MMA_MASK
	.align		4
.L_419:
        /*00d8*/ 	.byte	0x03, 0x50
        /*00da*/ 	.short	0x0000


	//----- nvinfo : EIATTR_MAXREG_COUNT
	.align		4
        /*00dc*/ 	.byte	0x03, 0x1b
        /*00de*/ 	.short	0x00ff


	//----- nvinfo : EIATTR_MERCURY_ISA_VERSION
	.align		4
        /*00e0*/ 	.byte	0x03, 0x5f
        /*00e2*/ 	.short	0x0101


	//----- nvinfo : EIATTR_EXIT_INSTR_OFFSETS
	.align		4
        /*00e4*/ 	.byte	0x04, 0x1c
        /*00e6*/ 	.short	(.L_421 - .L_420)


	//   ....[0]....
.L_420:
        /*00e8*/ 	.word	0x00000050


	//   ....[1]....
        /*00ec*/ 	.word	0x00000b40


	//   ....[2]....
        /*00f0*/ 	.word	0x00002050


	//----- nvinfo : EIATTR_CRS_STACK_SIZE
	.align		4
.L_421:
        /*00f4*/ 	.byte	0x04, 0x1e
        /*00f6*/ 	.short	(.L_423 - .L_422)
.L_422:
        /*00f8*/ 	.word	0x00000000


	//----- nvinfo : EIATTR_CBANK_PARAM_SIZE
	.align		4
.L_423:
        /*00fc*/ 	.byte	0x03, 0x19
        /*00fe*/ 	.short	0x0c30


	//----- nvinfo : EIATTR_PARAM_CBANK
	.align		4
        /*0100*/ 	.byte	0x04, 0x0a
        /*0102*/ 	.short	(.L_425 - .L_424)
	.align		4
.L_424:
        /*0104*/ 	.word	index@(.nv.constant0._Z25multi_tensor_apply_kernelI18TensorListMetadataILi4EE21AdamCapturableFunctorIdfEJffPiifPf10adamMode_tfS5_EEvlPViT_T0_DpT1_)
        /*0108*/ 	.short	0x0210
        /*010a*/ 	.short	0x0c30


	//----- nvinfo : EIATTR_SW_WAR
	.align		4
.L_425:
        /*010c*/ 	.byte	0x04, 0x36
        /*010e*/ 	.short	(.L_427 - .L_426)
.L_426:
        /*0110*/ 	.word	0x00000008
.L_427:


//--------------------- .nv.info._Z25multi_tensor_apply_kernelI18TensorListMetadataILi4EE11AdamFunctorIN3c108BFloat16EfiEJffffff10adamMode_tfEEvlPViT_T0_DpT1_ --------------------------
	.section	.nv.info._Z25multi_tensor_apply_kernelI18TensorListMetadataILi4EE11AdamFunctorIN3c108BFloat16EfiEJffffff10adamMode_tfEEvlPViT_T0_DpT1_,"",@"SHT_CUDA_INFO"
	.sectionflags	@""
	.align	4


	//----- nvinfo : EIATTR_CUDA_API_VERSION
	.align		4
        /*0000*/ 	.byte	0x04, 0x37
        /*0002*/ 	.short	(.L_429 - .L_428)
.L_428:
        /*0004*/ 	.word	0x00000082


	//----- nvinfo : EIATTR_KPARAM_INFO
	.align		4
.L_429:
        /*0008*/ 	.byte	0x04, 0x17
        /*000a*/ 	.short	(.L_431 - .L_430)
.L_430:
        /*000c*/ 	.word	0x00000000
        /*0010*/ 	.short	0x000b
        /*0012*/ 	.short	0x0c18
        /*0014*/ 	.byte	0x00, 0xf0, 0x11, 0x00


	//----- nvinfo : EIATTR_KPARAM_INFO
	.align		4
.L_431:
        /*0018*/ 	.byte	0x04, 0x17
        /*001a*/ 	.short	(.L_433 - .L_432)
.L_432:
        /*001c*/ 	.word	0x00000000
        /*0020*/ 	.short	0x000a
        /*0022*/ 	.short	0x0c14
        /*0024*/ 	.byte	0x00, 0xf0, 0x11, 0x00


	//----- nvinfo : EIATTR_KPARAM_INFO
	.align		4
.L_433:
        /*0028*/ 	.byte	0x04, 0x17
        /*002a*/ 	.short	(.L_435 - .L_434)
.L_434:
        /*002c*/ 	.word	0x00000000
        /*0030*/ 	.short	0x0009
        /*0032*/ 	.short	0x0c10
        /*0034*/ 	.byte	0x00, 0xf0, 0x11, 0x00


	//----- nvinfo : EIATTR_KPARAM_INFO
	.align		4
.L_435:
        /*0038*/ 	.byte	0x04, 0x17
        /*003a*/ 	.short	(.L_437 - .L_436)
.L_436:
        /*003c*/ 	.word	0x00000000
        /*0040*/ 	.short	0x0008
        /*0042*/ 	.short	0x0c0c
        /*0044*/ 	.byte	0x00, 0xf0, 0x11, 0x00


	//----- nvinfo : EIATTR_KPARAM_INFO
	.align		4
.L_437:
        /*0048*/ 	.byte	0x04, 0x17
        /*004a*/ 	.short	(.L_439 - .L_438)
.L_438:
        /*004c*/ 	.word	0x00000000
        /*0050*/ 	.short	0x0007
        /*0052*/ 	.short	0x0c08
        /*0054*/ 	.byte	0x00, 0xf0, 0x11, 0x00


	//----- nvinfo : EIATTR_KPARAM_INFO
	.align		4
.L_439:
        /*0058*/ 	.byte	0x04, 0x17
        /*005a*/ 	.short	(.L_441 - .L_440)
.L_440:
        /*005c*/ 	.word	0x00000000
        /*0060*/ 	.short	0x0006
        /*0062*/ 	.short	0x0c04
        /*0064*/ 	.byte	0x00, 0xf0, 0x11, 0x00


	//----- nvinfo : EIATTR_KPARAM_INFO
	.align		4
.L_441:
        /*0068*/ 	.byte	0x04, 0x17
        /*006a*/ 	.short	(.L_443 - .L_442)
.L_442:
        /*006c*/ 	.word	0x00000000
        /*0070*/ 	.short	0x0005
        /*0072*/ 	.short	0x0c00
        /*0074*/ 	.byte	0x00, 0xf0, 0x11, 0x00


	//----- nvinfo : EIATTR_KPARAM_INFO
	.align		4
.L_443:
        /*0078*/ 	.byte	0x04, 0x17
        /*007a*/ 	.short	(.L_445 - .L_444)
.L_444:
        /*007c*/ 	.word	0x00000000
        /*0080*/ 	.short	0x0004
        /*0082*/ 	.short	0x0bfc
        /*0084*/ 	.byte	0x00, 0xf0, 0x11, 0x00


	//----- nvinfo : EIATTR_KPARAM_INFO
	.align		4
.L_445:
        /*0088*/ 	.byte	0x04, 0x17
        /*008a*/ 	.short	(.L_447 - .L_446)
.L_446:
        /*008c*/ 	.word	0x00000000
        /*0090*/ 	.short	0x0003
        /*0092*/ 	.short	0x0bf8
        /*0094*/ 	.byte	0x00, 0xf0, 0x05, 0x00


	//----- nvinfo : EIATTR_KPARAM_INFO
	.align		4
.L_447:
        /*0098*/ 	.byte	0x04, 0x17
        /*009a*/ 	.short	(.L_449 - .L_448)
.L_448:
        /*009c*/ 	.word	0x00000000
        /*00a0*/ 	.short	0x0002
        /*00a2*/ 	.short	0x0010
        /*00a4*/ 	.byte	0x00, 0xf0, 0xa1, 0x2f


	//----- nvinfo : EIATTR_KPARAM_INFO
	.align		4
.L_449:
        /*00a8*/ 	.byte	0x04, 0x17
        /*00aa*/ 	.short	(.L_451 - .L_450)
.L_450:
        /*00ac*/ 	.word	0x00000000
        /*00b0*/ 	.short	0x0001
        /*00b2*/ 	.short	0x0008
        /*00b4*/ 	.byte	0x00, 0xf0, 0x21, 0x00


	//----- nvinfo : EIATTR_KPARAM_INFO
	.align		4
.L_451:
        /*00b8*/ 	.byte	0x04, 0x17
        /*00ba*/ 	.short	(.L_453 - .L_452)
.L_452:
        /*00bc*/ 	.word	0x00000000
        /*00c0*/ 	.short	0x0000
        /*00c2*/ 	.short	0x0000
        /*00c4*/ 	.byte	0x00, 0xf0, 0x21, 0x00


	//----- nvinfo : EIATTR_SPARSE_MMA_MASK
	.align		4
.L_453:
        /*00c8*/ 	.byte	0x03, 0x50
        /*00ca*/ 	.short	0x0000


	//----- nvinfo : EIATTR_MAXREG_COUNT
	.align		4
        /*00cc*/ 	.byte	0x03, 0x1b
        /*00ce*/ 	.short	0x00ff


	//----- nvinfo : EIATTR_MERCURY_ISA_VERSION
	.align		4
        /*00d0*/ 	.byte	0x03, 0x5f
        /*00d2*/ 	.short	0x0101


	//----- nvinfo : EIATTR_EXIT_INSTR_OFFSETS
	.align		4
        /*00d4*/ 	.byte	0x04, 0x1c
        /*00d6*/ 	.short	(.L_455 - .L_454)


	//   ....[0]....
.L_454:
        /*00d8*/ 	.word	0x000000e0


	//   ....[1]....
        /*00dc*/ 	.word	0x00001130


	//----- nvinfo : EIATTR_CBANK_PARAM_SIZE
	.align		4
.L_455:
        /*00e0*/ 	.byte	0x03, 0x19
        /*00e2*/ 	.short	0x0c1c


	//----- nvinfo : EIATTR_PARAM_CBANK
	.align		4
        /*00e4*/ 	.byte	0x04, 0x0a
        /*00e6*/ 	.short	(.L_457 - .L_456)
	.align		4
.L_456:
        /*00e8*/ 	.word	index@(.nv.constant0._Z25multi_tensor_apply_kernelI18TensorListMetadataILi4EE11AdamFunctorIN3c108BFloat16EfiEJffffff10adamMode_tfEEvlPViT_T0_DpT1_)
        /*00ec*/ 	.short	0x0210
        /*00ee*/ 	.short	0x0c1c


	//----- nvinfo : EIATTR_SW_WAR
	.align		4
.L_457:
        /*00f0*/ 	.byte	0x04, 0x36
        /*00f2*/ 	.short	(.L_459 - .L_458)
.L_458:
        /*00f4*/ 	.word	0x00000008
.L_459:


//--------------------- .nv.info._Z25multi_tensor_apply_kernelI18TensorListMetadataILi4EE11AdamFunctorIN3c104HalfEfiEJffffff10adamMode_tfEEvlPViT_T0_DpT1_ --------------------------
	.section	.nv.info._Z25multi_tensor_apply_kernelI18TensorListMetadataILi4EE11AdamFunctorIN3c104HalfEfiEJffffff10adamMode_tfEEvlPViT_T0_DpT1_,"",@"SHT_CUDA_INFO"
	.sectionflags	@""
	.align	4


	//----- nvinfo : EIATTR_CUDA_API_VERSION
	.align		4
        /*0000*/ 	.byte	0x04, 0x37
        /*0002*/ 	.short	(.L_461 - .L_460)
.L_460:
        /*0004*/ 	.word	0x00000082


	//----- nvinfo : EIATTR_KPARAM_INFO
	.align		4
.L_461:
        /*0008*/ 	.byte	0x04, 0x17
        /*000a*/ 	.short	(.L_463 - .L_462)
.L_462:
        /*000c*/ 	.word	0x00000000
        /*0010*/ 	.short	0x000b
        /*0012*/ 	.short	0x0c18
        /*0014*/ 	.byte	0x00, 0xf0, 0x11, 0x00


	//----- nvinfo : EIATTR_KPARAM_INFO
	.align		4
.L_463:
        /*0018*/ 	.byte	0x04, 0x17
        /*001a*/ 	.short	(.L_465 - .L_464)
.L_464:
        /*001c*/ 	.word	0x00000000
        /*0020*/ 	.short	0x000a
        /*0022*/ 	.short	0x0c14
        /*0024*/ 	.byte	0x00, 0xf0, 0x11, 0x00


	//----- nvinfo : EIATTR_KPARAM_INFO
	.align		4
.L_465:
        /*0028*/ 	.byte	0x04, 0x17
        /*002a*/ 	.short	(.L_467 - .L_466)
.L_466:
        /*002c*/ 	.word	0x00000000
        /*0030*/ 	.short	0x0009
        /*0032*/ 	.short	0x0c10
        /*0034*/ 	.byte	0x00, 0xf0, 0x11, 0x00


	//----- nvinfo : EIATTR_KPARAM_INFO
	.align		4
.L_467:
        /*0038*/ 	.byte	0x04, 0x17
        /*003a*/ 	.short	(.L_469 - .L_468)
.L_468:
        /*003c*/ 	.word	0x00000000
        /*0040*/ 	.short	0x0008
        /*0042*/ 	.short	0x0c0c
        /*0044*/ 	.byte	0x00, 0xf0, 0x11, 0x00


	//----- nvinfo : EIATTR_KPARAM_INFO
	.align		4
.L_469:
        /*0048*/ 	.byte	0x04, 0x17
        /*004a*/ 	.short	(.L_471 - .L_470)
.L_470:
        /*004c*/ 	.word	0x00000000
        /*0050*/ 	.short	0x0007
        /*0052*/ 	.short	0x0c08
        /*0054*/ 	.byte	0x00, 0xf0, 0x11, 0x00


	//----- nvinfo : EIATTR_KPARAM_INFO
	.align		4
.L_471:
        /*0058*/ 	.byte	0x04, 0x17
        /*005a*/ 	.short	(.L_473 - .L_472)
.L_472:
        /*005c*/ 	.word	0x00000000
        /*0060*/ 	.short	0x0006
        /*0062*/ 	.short	0x0c04
        /*0064*/ 	.byte	0x00, 0xf0, 0x11, 0x00


	//----- nvinfo : EIATTR_KPARAM_INFO
	.align		4
.L_473:
        /*0068*/ 	.byte	0x04, 0x17
        /*006a*/ 	.short	(.L_475 - .L_474)
.L_474:
        /*006c*/ 	.word	0x00000000
        /*0070*/ 	.short	0x0005
        /*0072*/ 	.short	0x0c00
        /*0074*/ 	.byte	0x00, 0xf0, 0x11, 0x00


	//----- nvinfo : EIATTR_KPARAM_INFO
	.align		4
.L_475:
        /*0078*/ 	.byte	0x04, 0x17
        /*007a*/ 	.short	(.L_477 - .L_476)
.L_476:
        /*007c*/ 	.word	0x00000000
        /*0080*/ 	.short	0x0004
        /*0082*/ 	.short	0x0bfc
        /*0084*/ 	.byte	0x00, 0xf0, 0x11, 0x00


	//----- nvinfo : EIATTR_KPARAM_INFO
	.align		4
.L_477:
        /*0088*/ 	.byte	0x04, 0x17
        /*008a*/ 	.short	(.L_479 - .L_478)
.L_478:
        /*008c*/ 	.word	0x00000000
        /*0090*/ 	.short	0x0003
        /*0092*/ 	.short	0x0bf8
        /*0094*/ 	.byte	0x00, 0xf0, 0x05, 0x00


	//----- nvinfo : EIATTR_KPARAM_INFO
	.align		4
.L_479:
        /*0098*/ 	.byte	0x04, 0x17
        /*009a*/ 	.short	(.L_481 - .L_480)
.L_480:
        /*009c*/ 	.word	0x00000000
        /*00a0*/ 	.short	0x0002
        /*00a2*/ 	.short	0x0010
        /*00a4*/ 	.byte	0x00, 0xf0, 0xa1, 0x2f


	//----- nvinfo : EIATTR_KPARAM_INFO
	.align		4
.L_481:
        /*00a8*/ 	.byte	0x04, 0x17
        /*00aa*/ 	.short	(.L_483 - .L_482)
.L_482:
        /*00ac*/ 	.word	0x00000000
        /*00b0*/ 	.short	0x0001
        /*00b2*/ 	.short	0x0008
        /*00b4*/ 	.byte	0x00, 0xf0, 0x21, 0x00


	//----- nvinfo : EIATTR_KPARAM_INFO
	.align		4
.L_483:
        /*00b8*/ 	.byte	0x04, 0x17
        /*00ba*/ 	.short	(.L_485 - .L_484)
.L_484:
        /*00bc*/ 	.word	0x00000000
        /*00c0*/ 	.short	0x0000
        /*00c2*/ 	.short	0x0000
        /*00c4*/ 	.byte	0x00, 0xf0, 0x21, 0x00


	//----- nvinfo : EIATTR_SPARSE_MMA_MASK
	.align		4
.L_485:
        /*00c8*/ 	.byte	0x03, 0x50
        /*00ca*/ 	.short	0x0000


	//----- nvinfo : EIATTR_MAXREG_COUNT
	.align		4
        /*00cc*/ 	.byte	0x03, 0x1b
        /*00ce*/ 	.short	0x00ff


	//----- nvinfo : EIATTR_MERCURY_ISA_VERSION
	.align		4
        /*00d0*/ 	.byte	0x03, 0x5f
        /*00d2*/ 	.short	0x0101


	//----- nvinfo : EIATTR_EXIT_INSTR_OFFSETS
	.align		4
        /*00d4*/ 	.byte	0x04, 0x1c
        /*00d6*/ 	.short	(.L_487 - .L_486)


	//   ....[0]....
.L_486:
        /*00d8*/ 	.word	0x000000e0


	//   ....[1]....
        /*00dc*/ 	.word	0x00001110


	//----- nvinfo : EIATTR_CBANK_PARAM_SIZE
	.align		4
.L_487:
        /*00e0*/ 	.byte	0x03, 0x19
        /*00e2*/ 	.short	0x0c1c


	//----- nvinfo : EIATTR_PARAM_CBANK
	.align		4
        /*00e4*/ 	.byte	0x04, 0x0a
        /*00e6*/ 	.short	(.L_489 - .L_488)
	.align		4
.L_488:
        /*00e8*/ 	.word	index@(.nv.constant0._Z25multi_tensor_apply_kernelI18TensorListMetadataILi4EE11AdamFunctorIN3c104HalfEfiEJffffff10adamMode_tfEEvlPViT_T0_DpT1_)
        /*00ec*/ 	.short	0x0210
        /*00ee*/ 	.short	0x0c1c


	//----- nvinfo : EIATTR_SW_WAR
	.align		4
.L_489:
        /*00f0*/ 	.byte	0x04, 0x36
        /*00f2*/ 	.short	(.L_491 - .L_490)
.L_490:
        /*00f4*/ 	.word	0x00000008
.L_491:


//--------------------- .nv.info._Z25multi_tensor_apply_kernelI18TensorListMetadataILi4EE11AdamFunctorIffiEJffffff10adamMode_tfEEvlPViT_T0_DpT1_ --------------------------
	.section	.nv.info._Z25multi_tensor_apply_kernelI18TensorListMetadataILi4EE11AdamFunctorIffiEJffffff10adamMode_tfEEvlPViT_T0_DpT1_,"",@"SHT_CUDA_INFO"
	.sectionflags	@""
	.align	4


	//----- nvinfo : EIATTR_CUDA_API_VERSION
	.align		4
        /*0000*/ 	.byte	0x04, 0x37
        /*0002*/ 	.short	(.L_493 - .L_492)
.L_492:
        /*0004*/ 	.word	0x00000082


	//----- nvinfo : EIATTR_KPARAM_INFO
	.align		4
.L_493:
        /*0008*/ 	.byte	0x04, 0x17
        /*000a*/ 	.short	(.L_495 - .L_494)
.L_494:
        /*000c*/ 	.word	0x00000000
        /*0010*/ 	.short	0x000b
        /*0012*/ 	.short	0x0c18
        /*0014*/ 	.byte	0x00, 0xf0, 0x11, 0x00


	//----- nvinfo : EIATTR_KPARAM_INFO
	.align		4
.L_495:
        /*0018*/ 	.byte	0x04, 0x17
        /*001a*/ 	.short	(.L_497 - .L_496)
.L_496:
        /*001c*/ 	.word	0x00000000
        /*0020*/ 	.short	0x000a
        /*0022*/ 	.short	0x0c14
        /*0024*/ 	.byte	0x00, 0xf0, 0x11, 0x00


	//----- nvinfo : EIATTR_KPARAM_INFO
	.align		4
.L_497:
        /*0028*/ 	.byte	0x04, 0x17
        /*002a*/ 	.short	(.L_499 - .L_498)
.L_498:
        /*002c*/ 	.word	0x00000000
        /*0030*/ 	.short	0x0009
        /*0032*/ 	.short	0x0c10
        /*0034*/ 	.byte	0x00, 0xf0, 0x11, 0x00


	//----- nvinfo : EIATTR_KPARAM_INFO
	.align		4
.L_499:
        /*0038*/ 	.byte	0x04, 0x17
        /*003a*/ 	.short	(.L_501 - .L_500)
.L_500:
        /*003c*/ 	.word	0x00000000
        /*0040*/ 	.short	0x0008
        /*0042*/ 	.short	0x0c0c
        /*0044*/ 	.byte	0x00, 0xf0, 0x11, 0x00


	//----- nvinfo : EIATTR_KPARAM_INFO
	.align		4
.L_501:
        /*0048*/ 	.byte	0x04, 0x17
        /*004a*/ 	.short	(.L_503 - .L_502)
.L_502:
        /*004c*/ 	.word	0x00000000
        /*0050*/ 	.short	0x0007
        /*0052*/ 	.short	0x0c08
        /*0054*/ 	.byte	0x00, 0xf0, 0x11, 0x00


	//----- nvinfo : EIATTR_KPARAM_INFO
	.align		4
.L_503:
        /*0058*/ 	.byte	0x04, 0x17
        /*005a*/ 	.short	(.L_505 - .L_504)
.L_504:
        /*005c*/ 	.word	0x00000000
        /*0060*/ 	.short	0x0006
        /*0062*/ 	.short	0x0c04
        /*0064*/ 	.byte	0x00, 0xf0, 0x11, 0x00


	//----- nvinfo : EIATTR_KPARAM_INFO
	.align		4
.L_505:
        /*0068*/ 	.byte	0x04, 0x17
        /*006a*/ 	.short	(.L_507 - .L_506)
.L_506:
        /*006c*/ 	.word	0x00000000
        /*0070*/ 	.short	0x0005
        /*0072*/ 	.short	0x0c00
        /*0074*/ 	.byte	0x00, 0xf0, 0x11, 0x00


	//----- nvinfo : EIATTR_KPARAM_INFO
	.align		4
.L_507:
        /*0078*/ 	.byte	0x04, 0x17
        /*007a*/ 	.short	(.L_509 - .L_508)
.L_508:
        /*007c*/ 	.word	0x00000000
        /*0080*/ 	.short	0x0004
        /*0082*/ 	.short	0x0bfc
        /*0084*/ 	.byte	0x00, 0xf0, 0x11, 0x00


	//----- nvinfo : EIATTR_KPARAM_INFO
	.align		4
.L_509:
        /*0088*/ 	.byte	0x04, 0x17
        /*008a*/ 	.short	(.L_511 - .L_510)
.L_510:
        /*008c*/ 	.word	0x00000000
        /*0090*/ 	.short	0x0003
        /*0092*/ 	.short	0x0bf8
        /*0094*/ 	.byte	0x00, 0xf0, 0x05, 0x00


	//----- nvinfo : EIATTR_KPARAM_INFO
	.align		4
.L_511:
        /*0098*/ 	.byte	0x04, 0x17
        /*009a*/ 	.short	(.L_513 - .L_512)
.L_512:
        /*009c*/ 	.word	0x00000000
        /*00a0*/ 	.short	0x0002
        /*00a2*/ 	.short	0x0010
        /*00a4*/ 	.byte	0x00, 0xf0, 0xa1, 0x2f


	//----- nvinfo : EIATTR_KPARAM_INFO
	.align		4
.L_513:
        /*00a8*/ 	.byte	0x04, 0x17
        /*00aa*/ 	.short	(.L_515 - .L_514)
.L_514:
        /*00ac*/ 	.word	0x00000000
        /*00b0*/ 	.short	0x0001
        /*00b2*/ 	.short	0x0008
        /*00b4*/ 	.byte	0x00, 0xf0, 0x21, 0x00


	//----- nvinfo : EIATTR_KPARAM_INFO
	.align		4
.L_515:
        /*00b8*/ 	.byte	0x04, 0x17
        /*00ba*/ 	.short	(.L_517 - .L_516)
.L_516:
        /*00bc*/ 	.word	0x00000000
        /*00c0*/ 	.short	0x0000
        /*00c2*/ 	.short	0x0000
        /*00c4*/ 	.byte	0x00, 0xf0, 0x21, 0x00


	//----- nvinfo : EIATTR_SPARSE_MMA_MASK
	.align		4
.L_517:
        /*00c8*/ 	.byte	0x03, 0x50
        /*00ca*/ 	.short	0x0000


	//----- nvinfo : EIATTR_MAXREG_COUNT
	.align		4
        /*00cc*/ 	.byte	0x03, 0x1b
        /*00ce*/ 	.short	0x00ff


	//----- nvinfo : EIATTR_MERCURY_ISA_VERSION
	.align		4
        /*00d0*/ 	.byte	0x03, 0x5f
        /*00d2*/ 	.short	0x0101


	//----- nvinfo : EIATTR_EXIT_INSTR_OFFSETS
	.align		4
        /*00d4*/ 	.byte	0x04, 0x1c
        /*00d6*/ 	.short	(.L_519 - .L_518)


	//   ....[0]....
.L_518:
        /*00d8*/ 	.word	0x000000e0


	//   ....[1]....
        /*00dc*/ 	.word	0x00001000


	//----- nvinfo : EIATTR_CRS_STACK_SIZE
	.align		4
.L_519:
        /*00e0*/ 	.byte	0x04, 0x1e
        /*00e2*/ 	.short	(.L_521 - .L_520)
.L_520:
        /*00e4*/ 	.word	0x00000000


	//----- nvinfo : EIATTR_CBANK_PARAM_SIZE
	.align		4
.L_521:
        /*00e8*/ 	.byte	0x03, 0x19
        /*00ea*/ 	.short	0x0c1c


	//----- nvinfo : EIATTR_PARAM_CBANK
	.align		4
        /*00ec*/ 	.byte	0x04, 0x0a
        /*00ee*/ 	.short	(.L_523 - .L_522)
	.align		4
.L_522:
        /*00f0*/ 	.word	index@(.nv.constant0._Z25multi_tensor_apply_kernelI18TensorListMetadataILi4EE11AdamFunctorIffiEJffffff10adamMode_tfEEvlPViT_T0_DpT1_)
        /*00f4*/ 	.short	0x0210
        /*00f6*/ 	.short	0x0c1c


	//----- nvinfo : EIATTR_SW_WAR
	.align		4
.L_523:
        /*00f8*/ 	.byte	0x04, 0x36
        /*00fa*/ 	.short	(.L_525 - .L_524)
.L_524:
        /*00fc*/ 	.word	0x00000008
.L_525:


//--------------------- .nv.info._Z25multi_tensor_apply_kernelI18TensorListMetadataILi4EE11AdamFunctorIdfiEJffffff10adamMode_tfEEvlPViT_T0_DpT1_ --------------------------
	.section	.nv.info._Z25multi_tensor_apply_kernelI18TensorListMetadataILi4EE11AdamFunctorIdfiEJffffff10adamMode_tfEEvlPViT_T0_DpT1_,"",@"SHT_CUDA_INFO"
	.sectionflags	@""
	.align	4


	//----- nvinfo : EIATTR_CUDA_API_VERSION
	.align		4
        /*0000*/ 	.byte	0x04, 0x37
        /*0002*/ 	.short	(.L_527 - .L_526)
.L_526:
        /*0004*/ 	.word	0x00000082


	//----- nvinfo : EIATTR_KPARAM_INFO
	.align		4
.L_527:
        /*0008*/ 	.byte	0x04, 0x17
        /*000a*/ 	.short	(.L_529 - .L_528)
.L_528:
        /*000c*/ 	.word	0x00000000
        /*0010*/ 	.short	0x000b
        /*0012*/ 	.short	0x0c18
        /*0014*/ 	.byte	0x00, 0xf0, 0x11, 0x00


	//----- nvinfo : EIATTR_KPARAM_INFO
	.align		4
.L_529:
        /*0018*/ 	.byte	0x04, 0x17
        /*001a*/ 	.short	(.L_531 - .L_530)
.L_530:
        /*001c*/ 	.word	0x00000000
        /*0020*/ 	.short	0x000a
        /*0022*/ 	.short	0x0c14
        /*0024*/ 	.byte	0x00, 0xf0, 0x11, 0x00


	//----- nvinfo : EIATTR_KPARAM_INFO
	.align		4
.L_531:
        /*0028*/ 	.byte	0x04, 0x17
        /*002a*/ 	.short	(.L_533 - .L_532)
.L_532:
        /*002c*/ 	.word	0x00000000
        /*0030*/ 	.short	0x0009
        /*0032*/ 	.short	0x0c10
        /*0034*/ 	.byte	0x00, 0xf0, 0x11, 0x00


	//----- nvinfo : EIATTR_KPARAM_INFO
	.align		4
.L_533:
        /*0038*/ 	.byte	0x04, 0x17
        /*003a*/ 	.short	(.L_535 - .L_534)
.L_534:
        /*003c*/ 	.word	0x00000000
        /*0040*/ 	.short	0x0008
        /*0042*/ 	.short	0x0c0c
        /*0044*/ 	.byte	0x00, 0xf0, 0x11, 0x00


	//----- nvinfo : EIATTR_KPARAM_INFO
	.align		4
.L_535:
        /*0048*/ 	.byte	0x04, 0x17
        /*004a*/ 	.short	(.L_537 - .L_536)
.L_536:
        /*004c*/ 	.word	0x00000000
        /*0050*/ 	.short	0x0007
        /*0052*/ 	.short	0x0c08
        /*0054*/ 	.byte	0x00, 0xf0, 0x11, 0x00


	//----- nvinfo : EIATTR_KPARAM_INFO
	.align		4
.L_537:
        /*0058*/ 	.byte	0x04, 0x17
        /*005a*/ 	.short	(.L_539 - .L_538)
.L_538:
        /*005c*/ 	.word	0x00000000
        /*0060*/ 	.short	0x0006
        /*0062*/ 	.short	0x0c04
        /*0064*/ 	.byte	0x00, 0xf0, 0x11, 0x00


	//----- nvinfo : EIATTR_KPARAM_INFO
	.align		4
.L_539:
        /*0068*/ 	.byte	0x04, 0x17
        /*006a*/ 	.short	(.L_541 - .L_540)
.L_540:
        /*006c*/ 	.word	0x00000000
        /*0070*/ 	.short	0x0005
        /*0072*/ 	.short	0x0c00
        /*0074*/ 	.byte	0x00, 0xf0, 0x11, 0x00


	//----- nvinfo : EIATTR_KPARAM_INFO
	.align		4
.L_541:
        /*0078*/ 	.byte	0x04, 0x17
        /*007a*/ 	.short	(.L_543 - .L_542)
.L_542:
        /*007c*/ 	.word	0x00000000
        /*0080*/ 	.short	0x0004
        /*0082*/ 	.short	0x0bfc
        /*0084*/ 	.byte	0x00, 0xf0, 0x11, 0x00


	//----- nvinfo : EIATTR_KPARAM_INFO
	.align		4
.L_543:
        /*0088*/ 	.byte	0x04, 0x17
        /*008a*/ 	.short	(.L_545 - .L_544)
.L_544:
        /*008c*/ 	.word	0x00000000
        /*0090*/ 	.short	0x0003
        /*0092*/ 	.short	0x0bf8
        /*0094*/ 	.byte	0x00, 0xf0, 0x05, 0x00


	//----- nvinfo : EIATTR_KPARAM_INFO
	.align		4
.L_545:
        /*0098*/ 	.byte	0x04, 0x17
        /*009a*/ 	.short	(.L_547 - .L_546)
.L_546:
        /*009c*/ 	.word	0x00000000
        /*00a0*/ 	.short	0x0002
        /*00a2*/ 	.short	0x0010
        /*00a4*/ 	.byte	0x00, 0xf0, 0xa1, 0x2f


	//----- nvinfo : EIATTR_KPARAM_INFO
	.align		4
.L_547:
        /*00a8*/ 	.byte	0x04, 0x17
        /*00aa*/ 	.short	(.L_549 - .L_548)
.L_548:
        /*00ac*/ 	.word	0x00000000
        /*00b0*/ 	.short	0x0001
        /*00b2*/ 	.short	0x0008
        /*00b4*/ 	.byte	0x00, 0xf0, 0x21, 0x00


	//----- nvinfo : EIATTR_KPARAM_INFO
	.align		4
.L_549:
        /*00b8*/ 	.byte	0x04, 0x17
        /*00ba*/ 	.short	(.L_551 - .L_550)
.L_550:
        /*00bc*/ 	.word	0x00000000
        /*00c0*/ 	.short	0x0000
        /*00c2*/ 	.short	0x0000
        /*00c4*/ 	.byte	0x00, 0xf0, 0x21, 0x00


	//----- nvinfo : EIATTR_SPARSE_MMA_MASK
	.align		4
.L_551:
        /*00c8*/ 	.byte	0x03, 0x50
        /*00ca*/ 	.short	0x0000


	//----- nvinfo : EIATTR_MAXREG_COUNT
	.align		4
        /*00cc*/ 	.byte	0x03, 0x1b
        /*00ce*/ 	.short	0x00ff


	//----- nvinfo : EIATTR_MERCURY_ISA_VERSION
	.align		4
        /*00d0*/ 	.byte	0x03, 0x5f
        /*00d2*/ 	.short	0x0101


	//----- nvinfo : EIATTR_EXIT_INSTR_OFFSETS
	.align		4
        /*00d4*/ 	.byte	0x04, 0x1c
        /*00d6*/ 	.short	(.L_553 - .L_552)


	//   ....[0]....
.L_552:
        /*00d8*/ 	.word	0x000000e0


	//   ....[1]....
        /*00dc*/ 	.word	0x00001450


	//----- nvinfo : EIATTR_CBANK_PARAM_SIZE
	.align		4
.L_553:
        /*00e0*/ 	.byte	0x03, 0x19
        /*00e2*/ 	.short	0x0c1c


	//----- nvinfo : EIATTR_PARAM_CBANK
	.align		4
        /*00e4*/ 	.byte	0x04, 0x0a
        /*00e6*/ 	.short	(.L_555 - .L_554)
	.align		4
.L_554:
        /*00e8*/ 	.word	index@(.nv.constant0._Z25multi_tensor_apply_kernelI18TensorListMetadataILi4EE11AdamFunctorIdfiEJffffff10adamMode_tfEEvlPViT_T0_DpT1_)
        /*00ec*/ 	.short	0x0210
        /*00ee*/ 	.short	0x0c1c


	//----- nvinfo : EIATTR_SW_WAR
	.align		4
.L_555:
        /*00f0*/ 	.byte	0x04, 0x36
        /*00f2*/ 	.short	(.L_557 - .L_556)
.L_556:
        /*00f4*/ 	.word	0x00000008
.L_557:


//--------------------- .nv.info._Z25multi_tensor_apply_kernelI18TensorListMetadataILi4EE11AdamFunctorIN3c108BFloat16EflEJffffff10adamMode_tfEEvlPViT_T0_DpT1_ --------------------------
	.section	.nv.info._Z25multi_tensor_apply_kernelI18TensorListMetadataILi4EE11AdamFunctorIN3c108BFloat16EflEJffffff10adamMode_tfEEvlPViT_T0_DpT1_,"",@"SHT_CUDA_INFO"
	.sectionflags	@""
	.align	4


	//----- nvinfo : EIATTR_CUDA_API_VERSION
	.align		4
        /*0000*/ 	.byte	0x04, 0x37
        /*0002*/ 	.short	(.L_559 - .L_558)
.L_558:
        /*0004*/ 	.word	0x00000082


	//----- nvinfo : EIATTR_KPARAM_INFO
	.align		4
.L_559:
        /*0008*/ 	.byte	0x04, 0x17
        /*000a*/ 	.short	(.L_561 - .L_560)
.L_560:
        /*000c*/ 	.word	0x00000000
        /*0010*/ 	.short	0x000b
        /*0012*/ 	.short	0x0c18
        /*0014*/ 	.byte	0x00, 0xf0, 0x11, 0x00


	//----- nvinfo : EIATTR_KPARAM_INFO
	.align		4
.L_561:
        /*0018*/ 	.byte	0x04, 0x17
        /*001a*/ 	.short	(.L_563 - .L_562)
.L_562:
        /*001c*/ 	.word	0x00000000
        /*0020*/ 	.short	0x000a
        /*0022*/ 	.short	0x0c14
        /*0024*/ 	.byte	0x00, 0xf0, 0x11, 0x00


	//----- nvinfo : EIATTR_KPARAM_INFO
	.align		4
.L_563:
        /*0028*/ 	.byte	0x04, 0x17
        /*002a*/ 	.short	(.L_565 - .L_564)
.L_564:
        /*002c*/ 	.word	0x00000000
        /*0030*/ 	.short	0x0009
        /*0032*/ 	.short	0x0c10
        /*0034*/ 	.byte	0x00, 0xf0, 0x11, 0x00


	//----- nvinfo : EIATTR_KPARAM_INFO
	.align		4
.L_565:
        /*0038*/ 	.byte	0x04, 0x17
        /*003a*/ 	.short	(.L_567 - .L_566)
.L_566:
        /*003c*/ 	.word	0x00000000
        /*0040*/ 	.short	0x0008
        /*0042*/ 	.short	0x0c0c
        /*0044*/ 	.byte	0x00, 0xf0, 0x11, 0x00


	//----- nvinfo : EIATTR_KPARAM_INFO
	.align		4
.L_567:
        /*0048*/ 	.byte	0x04, 0x17
        /*004a*/ 	.short	(.L_569 - .L_568)
.L_568:
        /*004c*/ 	.word	0x00000000
        /*0050*/ 	.short	0x0007
        /*0052*/ 	.short	0x0c08
        /*0054*/ 	.byte	0x00, 0xf0, 0x11, 0x00


	//----- nvinfo : EIATTR_KPARAM_INFO
	.align		4
.L_569:
        /*0058*/ 	.byte	0x04, 0x17
        /*005a*/ 	.short	(.L_571 - .L_570)
.L_570:
        /*005c*/ 	.word	0x00000000
        /*0060*/ 	.short	0x0006
        /*0062*/ 	.short	0x0c04
        /*0064*/ 	.byte	0x00, 0xf0, 0x11, 0x00


	//----- nvinfo : EIATTR_KPARAM_INFO
	.align		4
.L_571:
        /*0068*/ 	.byte	0x04, 0x17
        /*006a*/ 	.short	(.L_573 - .L_572)
.L_572:
        /*006c*/ 	.word	0x00000000
        /*0070*/ 	.short	0x0005
        /*0072*/ 	.short	0x0c00
        /*0074*/ 	.byte	0x00, 0xf0, 0x11, 0x00


	//----- nvinfo : EIATTR_KPARAM_INFO
	.align		4
.L_573:
        /*0078*/ 	.byte	0x04, 0x17
        /*007a*/ 	.short	(.L_575 - .L_574)
.L_574:
        /*007c*/ 	.word	0x00000000
        /*0080*/ 	.short	0x0004
        /*0082*/ 	.short	0x0bfc
        /*0084*/ 	.byte	0x00, 0xf0, 0x11, 0x00


	//----- nvinfo : EIATTR_KPARAM_INFO
	.align		4
.L_575:
        /*0088*/ 	.byte	0x04, 0x17
        /*008a*/ 	.short	(.L_577 - .L_576)
.L_576:
        /*008c*/ 	.word	0x00000000
        /*0090*/ 	.short	0x0003
        /*0092*/ 	.short	0x0bf8
        /*0094*/ 	.byte	0x00, 0xf0, 0x05, 0x00


	//----- nvinfo : EIATTR_KPARAM_INFO
	.align		4
.L_577:
        /*0098*/ 	.byte	0x04, 0x17
        /*009a*/ 	.short	(.L_579 - .L_578)
.L_578:
        /*009c*/ 	.word	0x00000000
        /*00a0*/ 	.short	0x0002
        /*00a2*/ 	.short	0x0010
        /*00a4*/ 	.byte	0x00, 0xf0, 0xa1, 0x2f


	//----- nvinfo : EIATTR_KPARAM_INFO
	.align		4
.L_579:
        /*00a8*/ 	.byte	0x04, 0x17
        /*00aa*/ 	.short	(.L_581 - .L_580)
.L_580:
        /*00ac*/ 	.word	0x00000000
        /*00b0*/ 	.short	0x0001
        /*00b2*/ 	.short	0x0008
        /*00b4*/ 	.byte	0x00, 0xf0, 0x21, 0x00


	//----- nvinfo : EIATTR_KPARAM_INFO
	.align		4
.L_581:
        /*00b8*/ 	.byte	0x04, 0x17
        /*00ba*/ 	.short	(.L_583 - .L_582)
.L_582:
        /*00bc*/ 	.word	0x00000000
        /*00c0*/ 	.short	0x0000
        /*00c2*/ 	.short	0x0000
        /*00c4*/ 	.byte	0x00, 0xf0, 0x21, 0x00


	//----- nvinfo : EIATTR_SPARSE_MMA_MASK
	.align		4
.L_583:
        /*00c8*/ 	.byte	0x03, 0x50
        /*00ca*/ 	.short	0x0000


	//----- nvinfo : EIATTR_MAXREG_COUNT
	.align		4
        /*00cc*/ 	.byte	0x03, 0x1b
        /*00ce*/ 	.short	0x00ff


	//----- nvinfo : EIATTR_MERCURY_ISA_VERSION
	.align		4
        /*00d0*/ 	.byte	0x03, 0x5f
        /*00d2*/ 	.short	0x0101


	//----- nvinfo : EIATTR_EXIT_INSTR_OFFSETS
	.align		4
        /*00d4*/ 	.byte	0x04, 0x1c
        /*00d6*/ 	.short	(.L_585 - .L_584)


	//   ....[0]....
.L_584:
        /*00d8*/ 	.word	0x00000150


	//   ....[1]....
        /*00dc*/ 	.word	0x00001360


	//----- nvinfo : EIATTR_CBANK_PARAM_SIZE
	.align		4
.L_585:
        /*00e0*/ 	.byte	0x03, 0x19
        /*00e2*/ 	.short	0x0c1c


	//----- nvinfo : EIATTR_PARAM_CBANK
	.align		4
        /*00e4*/ 	.byte	0x04, 0x0a
        /*00e6*/ 	.short	(.L_587 - .L_586)
	.align		4
.L_586:
        /*00e8*/ 	.word	index@(.nv.constant0._Z25multi_tensor_apply_kernelI18TensorListMetadataILi4EE11AdamFunctorIN3c108BFloat16EflEJffffff10adamMode_tfEEvlPViT_T0_DpT1_)
        /*00ec*/ 	.short	0x0210
        /*00ee*/ 	.short	0x0c1c


	//----- nvinfo : EIATTR_SW_WAR
	.align		4
.L_587:
        /*00f0*/ 	.byte	0x04, 0x36
        /*00f2*/ 	.short	(.L_589 - .L_588)
.L_588:
        /*00f4*/ 	.word	0x00000008
.L_589:


//--------------------- .nv.info._Z25multi_tensor_apply_kernelI18TensorListMetadataILi4EE11AdamFunctorIN3c104HalfEflEJffffff10adamMode_tfEEvlPViT_T0_DpT1_ --------------------------
	.section	.nv.info._Z25multi_tensor_apply_kernelI18TensorListMetadataILi4EE11AdamFunctorIN3c104HalfEflEJffffff10adamMode_tfEEvlPViT_T0_DpT1_,"",@"SHT_CUDA_INFO"
	.sectionflags	@""
	.align	4


	//----- nvinfo : EIATTR_CUDA_API_VERSION
	.align		4
        /*0000*/ 	.byte	0x04, 0x37
        /*0002*/ 	.short	(.L_591 - .L_590)
.L_590:
        /*0004*/ 	.word	0x00000082


	//----- nvinfo : EIATTR_KPARAM_INFO
	.align		4
.L_591:
        /*0008*/ 	.byte	0x04, 0x17
        /*000a*/ 	.short	(.L_593 - .L_592)
.L_592:
        /*000c*/ 	.word	0x00000000
        /*0010*/ 	.short	0x000b
        /*0012*/ 	.short	0x0c18
        /*0014*/ 	.byte	0x00, 0xf0, 0x11, 0x00


	//----- nvinfo : EIATTR_KPARAM_INFO
	.align		4
.L_593:
        /*0018*/ 	.byte	0x04, 0x17
        /*001a*/ 	.short	(.L_595 - .L_594)
.L_594:
        /*001c*/ 	.word	0x00000000
        /*0020*/ 	.short	0x000a
        /*0022*/ 	.short	0x0c14
        /*0024*/ 	.byte	0x00, 0xf0, 0x11, 0x00


	//----- nvinfo : EIATTR_KPARAM_INFO
	.align		4
.L_595:
        /*0028*/ 	.byte	0x04, 0x17
        /*002a*/ 	.short	(.L_597 - .L_596)
.L_596:
        /*002c*/ 	.word	0x00000000
        /*0030*/ 	.short	0x0009
        /*0032*/ 	.short	0x0c10
        /*0034*/ 	.byte	0x00, 0xf0, 0x11, 0x00


	//----- nvinfo : EIATTR_KPARAM_INFO
	.align		4
.L_597:
        /*0038*/ 	.byte	0x04, 0x17
        /*003a*/ 	.short	(.L_599 - .L_598)
.L_598:
        /*003c*/ 	.word	0x00000000
        /*0040*/ 	.short	0x0008
        /*0042*/ 	.short	0x0c0c
        /*0044*/ 	.byte	0x00, 0xf0, 0x11, 0x00


	//----- nvinfo : EIATTR_KPARAM_INFO
	.align		4
.L_599:
        /*0048*/ 	.byte	0x04, 0x17
        /*004a*/ 	.short	(.L_601 - .L_600)
.L_600:
        /*004c*/ 	.word	0x00000000
        /*0050*/ 	.short	0x0007
        /*0052*/ 	.short	0x0c08
        /*0054*/ 	.byte	0x00, 0xf0, 0x11, 0x00


	//----- nvinfo : EIATTR_KPARAM_INFO
	.align		4
.L_601:
        /*0058*/ 	.byte	0x04, 0x17
        /*005a*/ 	.short	(.L_603 - .L_602)
.L_602:
        /*005c*/ 	.word	0x00000000
        /*0060*/ 	.short	0x0006
        /*0062*/ 	.short	0x0c04
        /*0064*/ 	.byte	0x00, 0xf0, 0x11, 0x00


	//----- nvinfo : EIATTR_KPARAM_INFO
	.align		4
.L_603:
        /*0068*/ 	.byte	0x04, 0x17
        /*006a*/ 	.short	(.L_605 - .L_604)
.L_604:
        /*006c*/ 	.word	0x00000000
        /*0070*/ 	.short	0x0005
        /*0072*/ 	.short	0x0c00
        /*0074*/ 	.byte	0x00, 0xf0, 0x11, 0x00


	//----- nvinfo : EIATTR_KPARAM_INFO
	.align		4
.L_605:
        /*0078*/ 	.byte	0x04, 0x17
        /*007a*/ 	.short	(.L_607 - .L_606)
.L_606:
        /*007c*/ 	.word	0x00000000
        /*0080*/ 	.short	0x0004
        /*0082*/ 	.short	0x0bfc
        /*0084*/ 	.byte	0x00, 0xf0, 0x11, 0x00


	//----- nvinfo : EIATTR_KPARAM_INFO
	.align		4
.L_607:
        /*0088*/ 	.byte	0x04, 0x17
        /*008a*/ 	.short	(.L_609 - .L_608)
.L_608:
        /*008c*/ 	.word	0x00000000
        /*0090*/ 	.short	0x0003
        /*0092*/ 	.short	0x0bf8
        /*0094*/ 	.byte	0x00, 0xf0, 0x05, 0x00


	//----- nvinfo : EIATTR_KPARAM_INFO
	.align		4
.L_609:
        /*0098*/ 	.byte	0x04, 0x17
        /*009a*/ 	.short	(.L_611 - .L_610)
.L_610:
        /*009c*/ 	.word	0x00000000
        /*00a0*/ 	.short	0x0002
        /*00a2*/ 	.short	0x0010
        /*00a4*/ 	.byte	0x00, 0xf0, 0xa1, 0x2f


	//----- nvinfo : EIATTR_KPARAM_INFO
	.align		4
.L_611:
        /*00a8*/ 	.byte	0x04, 0x17
        /*00aa*/ 	.short	(.L_613 - .L_612)
.L_612:
        /*00ac*/ 	.word	0x00000000
        /*00b0*/ 	.short	0x0001
        /*00b2*/ 	.short	0x0008
        /*00b4*/ 	.byte	0x00, 0xf0, 0x21, 0x00


	//----- nvinfo : EIATTR_KPARAM_INFO
	.align		4
.L_613:
        /*00b8*/ 	.byte	0x04, 0x17
        /*00ba*/ 	.short	(.L_615 - .L_614)
.L_614:
        /*00bc*/ 	.word	0x00000000
        /*00c0*/ 	.short	0x0000
        /*00c2*/ 	.short	0x0000
        /*00c4*/ 	.byte	0x00, 0xf0, 0x21, 0x00


	//----- nvinfo : EIATTR_SPARSE_MMA_MASK
	.align		4
.L_615:
        /*00c8*/ 	.byte	0x03, 0x50
        /*00ca*/ 	.short	0x0000


	//----- nvinfo : EIATTR_MAXREG_COUNT
	.align		4
        /*00cc*/ 	.byte	0x03, 0x1b
        /*00ce*/ 	.short	0x00ff


	//----- nvinfo : EIATTR_MERCURY_ISA_VERSION
	.align		4
        /*00d0*/ 	.byte	0x03, 0x5f
        /*00d2*/ 	.short	0x0101


	//----- nvinfo : EIATTR_EXIT_INSTR_OFFSETS
	.align		4
        /*00d4*/ 	.byte	0x04, 0x1c
        /*00d6*/ 	.short	(.L_617 - .L_616)


	//   ....[0]....
.L_616:
        /*00d8*/ 	.word	0x00000150


	//   ....[1]....
        /*00dc*/ 	.word	0x00001360


	//----- nvinfo : EIATTR_CBANK_PARAM_SIZE
	.align		4
.L_617:
        /*00e0*/ 	.byte	0x03, 0x19
        /*00e2*/ 	.short	0x0c1c


	//----- nvinfo : EIATTR_PARAM_CBANK
	.align		4
        /*00e4*/ 	.byte	0x04, 0x0a
        /*00e6*/ 	.short	(.L_619 - .L_618)
	.align		4
.L_618:
        /*00e8*/ 	.word	index@(.nv.constant0._Z25multi_tensor_apply_kernelI18TensorListMetadataILi4EE11AdamFunctorIN3c104HalfEflEJffffff10adamMode_tfEEvlPViT_T0_DpT1_)
        /*00ec*/ 	.short	0x0210
        /*00ee*/ 	.short	0x0c1c


	//----- nvinfo : EIATTR_SW_WAR
	.align		4
.L_619:
        /*00f0*/ 	.byte	0x04, 0x36
        /*00f2*/ 	.short	(.L_621 - .L_620)
.L_620:
        /*00f4*/ 	.word	0x00000008
.L_621:


//--------------------- .nv.info._Z25multi_tensor_apply_kernelI18TensorListMetadataILi4EE11AdamFunctorIfflEJffffff10adamMode_tfEEvlPViT_T0_DpT1_ --------------------------
	.section	.nv.info._Z25multi_tensor_apply_kernelI18TensorListMetadataILi4EE11AdamFunctorIfflEJffffff10adamMode_tfEEvlPViT_T0_DpT1_,"",@"SHT_CUDA_INFO"
	.sectionflags	@""
	.align	4


	//----- nvinfo : EIATTR_CUDA_API_VERSION
	.align		4
        /*0000*/ 	.byte	0x04, 0x37
        /*0002*/ 	.short	(.L_623 - .L_622)
.L_622:
        /*0004*/ 	.word	0x00000082


	//----- nvinfo : EIATTR_KPARAM_INFO
	.align		4
.L_623:
        /*0008*/ 	.byte	0x04, 0x17
        /*000a*/ 	.short	(.L_625 - .L_624)
.L_624:
        /*000c*/ 	.word	0x00000000
        /*0010*/ 	.short	0x000b
        /*0012*/ 	.short	0x0c18
        /*0014*/ 	.byte	0x00, 0xf0, 0x11, 0x00


	//----- nvinfo : EIATTR_KPARAM_INFO
	.align		4
.L_625:
        /*0018*/ 	.byte	0x04, 0x17
        /*001a*/ 	.short	(.L_627 - .L_626)
.L_626:
        /*001c*/ 	.word	0x00000000
        /*0020*/ 	.short	0x000a
        /*0022*/ 	.short	0x0c14
        /*0024*/ 	.byte	0x00, 0xf0, 0x11, 0x00


	//----- nvinfo : EIATTR_KPARAM_INFO
	.align		4
.L_627:
        /*0028*/ 	.byte	0x04, 0x17
        /*002a*/ 	.short	(.L_629 - .L_628)
.L_628:
        /*002c*/ 	.word	0x00000000
        /*0030*/ 	.short	0x0009
        /*0032*/ 	.short	0x0c10
        /*0034*/ 	.byte	0x00, 0xf0, 0x11, 0x00


	//----- nvinfo : EIATTR_KPARAM_INFO
	.align		4
.L_629:
        /*0038*/ 	.byte	0x04, 0x17
        /*003a*/ 	.short	(.L_631 - .L_630)
.L_630:
        /*003c*/ 	.word	0x00000000
        /*0040*/ 	.short	0x0008
        /*0042*/ 	.short	0x0c0c
        /*0044*/ 	.byte	0x00, 0xf0, 0x11, 0x00


	//----- nvinfo : EIATTR_KPARAM_INFO
	.align		4
.L_631:
        /*0048*/ 	.byte	0x04, 0x17
        /*004a*/ 	.short	(.L_633 - .L_632)
.L_632:
        /*004c*/ 	.word	0x00000000
        /*0050*/ 	.short	0x0007
        /*0052*/ 	.short	0x0c08
        /*0054*/ 	.byte	0x00, 0xf0, 0x11, 0x00


	//----- nvinfo : EIATTR_KPARAM_INFO
	.align		4
.L_633:
        /*0058*/ 	.byte	0x04, 0x17
        /*005a*/ 	.short	(.L_635 - .L_634)
.L_634:
        /*005c*/ 	.word	0x00000000
        /*0060*/ 	.short	0x0006
        /*0062*/ 	.short	0x0c04
        /*0064*/ 	.byte	0x00, 0xf0, 0x11, 0x00


	//----- nvinfo : EIATTR_KPARAM_INFO
	.align		4
.L_635:
        /*0068*/ 	.byte	0x04, 0x17
        /*006a*/ 	.short	(.L_637 - .L_636)
.L_636:
        /*006c*/ 	.word	0x00000000
        /*0070*/ 	.short	0x0005
        /*0072*/ 	.short	0x0c00
        /*0074*/ 	.byte	0x00, 0xf0, 0x11, 0x00


	//----- nvinfo : EIATTR_KPARAM_INFO
	.align		4
.L_637:
        /*0078*/ 	.byte	0x04, 0x17
        /*007a*/ 	.short	(.L_639 - .L_638)
.L_638:
        /*007c*/ 	.word	0x00000000
        /*0080*/ 	.short	0x0004
        /*0082*/ 	.short	0x0bfc
        /*0084*/ 	.byte	0x00, 0xf0, 0x11, 0x00


	//----- nvinfo : EIATTR_KPARAM_INFO
	.align		4
.L_639:
        /*0088*/ 	.byte	0x04, 0x17
        /*008a*/ 	.short	(.L_641 - .L_640)
.L_640:
        /*008c*/ 	.word	0x00000000
        /*0090*/ 	.short	0x0003
        /*0092*/ 	.short	0x0bf8
        /*0094*/ 	.byte	0x00, 0xf0, 0x05, 0x00


	//----- nvinfo : EIATTR_KPARAM_INFO
	.align		4
.L_641:
        /*0098*/ 	.byte	0x04, 0x17
        /*009a*/ 	.short	(.L_643 - .L_642)
.L_642:
        /*009c*/ 	.word	0x00000000
        /*00a0*/ 	.short	0x0002
        /*00a2*/ 	.short	0x0010
        /*00a4*/ 	.byte	0x00, 0xf0, 0xa1, 0x2f


	//----- nvinfo : EIATTR_KPARAM_INFO
	.align		4
.L_643:
        /*00a8*/ 	.byte	0x04, 0x17
        /*00aa*/ 	.short	(.L_645 - .L_644)
.L_644:
        /*00ac*/ 	.word	0x00000000
        /*00b0*/ 	.short	0x0001
        /*00b2*/ 	.short	0x0008
        /*00b4*/ 	.byte	0x00, 0xf0, 0x21, 0x00


	//----- nvinfo : EIATTR_KPARAM_INFO
	.align		4
.L_645:
        /*00b8*/ 	.byte	0x04, 0x17
        /*00ba*/ 	.short	(.L_647 - .L_646)
.L_646:
        /*00bc*/ 	.word	0x00000000
        /*00c0*/ 	.short	0x0000
        /*00c2*/ 	.short	0x0000
        /*00c4*/ 	.byte	0x00, 0xf0, 0x21, 0x00


	//----- nvinfo : EIATTR_SPARSE_MMA_MASK
	.align		4
.L_647:
        /*00c8*/ 	.byte	0x03, 0x50
        /*00ca*/ 	.short	0x0000


	//----- nvinfo : EIATTR_MAXREG_COUNT
	.align		4
        /*00cc*/ 	.byte	0x03, 0x1b
        /*00ce*/ 	.short	0x00ff


	//----- nvinfo : EIATTR_MERCURY_ISA_VERSION
	.align		4
        /*00d0*/ 	.byte	0x03, 0x5f
        /*00d2*/ 	.short	0x0101


	//----- nvinfo : EIATTR_EXIT_INSTR_OFFSETS
	.align		4
        /*00d4*/ 	.byte	0x04, 0x1c
        /*00d6*/ 	.short	(.L_649 - .L_648)


	//   ....[0]....
.L_648:
        /*00d8*/ 	.word	0x00000150


	//   ....[1]....
        /*00dc*/ 	.word	0x00001260


	//----- nvinfo : EIATTR_CRS_STACK_SIZE
	.align		4
.L_649:
        /*00e0*/ 	.byte	0x04, 0x1e
        /*00e2*/ 	.short	(.L_651 - .L_650)
.L_650:
        /*00e4*/ 	.word	0x00000000


	//----- nvinfo : EIATTR_CBANK_PARAM_SIZE
	.align		4
.L_651:
        /*00e8*/ 	.byte	0x03, 0x19
        /*00ea*/ 	.short	0x0c1c


	//----- nvinfo : EIATTR_PARAM_CBANK
	.align		4
        /*00ec*/ 	.byte	0x04, 0x0a
        /*00ee*/ 	.short	(.L_653 - .L_652)
	.align		4
.L_652:
        /*00f0*/ 	.word	index@(.nv.constant0._Z25multi_tensor_apply_kernelI18TensorListMetadataILi4EE11AdamFunctorIfflEJffffff10adamMode_tfEEvlPViT_T0_DpT1_)
        /*00f4*/ 	.short	0x0210
        /*00f6*/ 	.short	0x0c1c


	//----- nvinfo : EIATTR_SW_WAR
	.align		4
.L_653:
        /*00f8*/ 	.byte	0x04, 0x36
        /*00fa*/ 	.short	(.L_655 - .L_654)
.L_654:
        /*00fc*/ 	.word	0x00000008
.L_655:


//--------------------- .nv.info._Z25multi_tensor_apply_kernelI18TensorListMetadataILi4EE11AdamFunctorIdflEJffffff10adamMode_tfEEvlPViT_T0_DpT1_ --------------------------
	.section	.nv.info._Z25multi_tensor_apply_kernelI18TensorListMetadataILi4EE11AdamFunctorIdflEJffffff10adamMode_tfEEvlPViT_T0_DpT1_,"",@"SHT_CUDA_INFO"
	.sectionflags	@""
	.align	4


	//----- nvinfo : EIATTR_CUDA_API_VERSION
	.align		4
        /*0000*/ 	.byte	0x04, 0x37
        /*0002*/ 	.short	(.L_657 - .L_656)
.L_656:
        /*0004*/ 	.word	0x00000082


	//----- nvinfo : EIATTR_KPARAM_INFO
	.align		4
.L_657:
        /*0008*/ 	.byte	0x04, 0x17
        /*000a*/ 	.short	(.L_659 - .L_658)
.L_658:
        /*000c*/ 	.word	0x00000000
        /*0010*/ 	.short	0x000b
        /*0012*/ 	.short	0x0c18
        /*0014*/ 	.byte	0x00, 0xf0, 0x11, 0x00


	//----- nvinfo : EIATTR_KPARAM_INFO
	.align		4
.L_659:
        /*0018*/ 	.byte	0x04, 0x17
        /*001a*/ 	.short	(.L_661 - .L_660)
.L_660:
        /*001c*/ 	.word	0x00000000
        /*0020*/ 	.short	0x000a
        /*0022*/ 	.short	0x0c14
        /*0024*/ 	.byte	0x00, 0xf0, 0x11, 0x00


	//----- nvinfo : EIATTR_KPARAM_INFO
	.align		4
.L_661:
        /*0028*/ 	.byte	0x04, 0x17
        /*002a*/ 	.short	(.L_663 - .L_662)
.L_662:
        /*002c*/ 	.word	0x00000000
        /*0030*/ 	.short	0x0009
        /*0032*/ 	.short	0x0c10
        /*0034*/ 	.byte	0x00, 0xf0, 0x11, 0x00


	//----- nvinfo : EIATTR_KPARAM_INFO
	.align		4
.L_663:
        /*0038*/ 	.byte	0x04, 0x17
        /*003a*/ 	.short	(.L_665 - .L_664)
.L_664:
        /*003c*/ 	.word	0x00000000
        /*0040*/ 	.short	0x0008
        /*0042*/ 	.short	0x0c0c
        /*0044*/ 	.byte	0x00, 0xf0, 0x11, 0x00


	//----- nvinfo : EIATTR_KPARAM_INFO
	.align		4
.L_665:
        /*0048*/ 	.byte	0x04, 0x17
        /*004a*/ 	.short	(.L_667 - .L_666)
.L_666:
        /*004c*/ 	.word	0x00000000
        /*0050*/ 	.short	0x0007
        /*0052*/ 	.short	0x0c08
        /*0054*/ 	.byte	0x00, 0xf0, 0x11, 0x00


	//----- nvinfo : EIATTR_KPARAM_INFO
	.align		4
.L_667:
        /*0058*/ 	.byte	0x04, 0x17
        /*005a*/ 	.short	(.L_669 - .L_668)
.L_668:
        /*005c*/ 	.word	0x00000000
        /*0060*/ 	.short	0x0006
        /*0062*/ 	.short	0x0c04
        /*0064*/ 	.byte	0x00, 0xf0, 0x11, 0x00


	//----- nvinfo : EIATTR_KPARAM_INFO
	.align		4
.L_669:
        /*0068*/ 	.byte	0x04, 0x17
        /*006a*/ 	.short	(.L_671 - .L_670)
.L_670:
        /*006c*/ 	.word	0x00000000
        /*0070*/ 	.short	0x0005
        /*0072*/ 	.short	0x0c00
        /*0074*/ 	.byte	0x00, 0xf0, 0x11, 0x00


	//----- nvinfo : EIATTR_KPARAM_INFO
	.align		4
.L_671:
        /*0078*/ 	.byte	0x04, 0x17
        /*007a*/ 	.short	(.L_673 - .L_672)
.L_672:
        /*007c*/ 	.word	0x00000000
        /*0080*/ 	.short	0x0004
        /*0082*/ 	.short	0x0bfc
        /*0084*/ 	.byte	0x00, 0xf0, 0x11, 0x00


	//----- nvinfo : EIATTR_KPARAM_INFO
	.align		4
.L_673:
        /*0088*/ 	.byte	0x04, 0x17
        /*008a*/ 	.short	(.L_675 - .L_674)
.L_674:
        /*008c*/ 	.word	0x00000000
        /*0090*/ 	.short	0x0003
        /*0092*/ 	.short	0x0bf8
        /*0094*/ 	.byte	0x00, 0xf0, 0x05, 0x00


	//----- nvinfo : EIATTR_KPARAM_INFO
	.align		4
.L_675:
        /*0098*/ 	.byte	0x04, 0x17
        /*009a*/ 	.short	(.L_677 - .L_676)
.L_676:
        /*009c*/ 	.word	0x00000000
        /*00a0*/ 	.short	0x0002
        /*00a2*/ 	.short	0x0010
        /*00a4*/ 	.byte	0x00, 0xf0, 0xa1, 0x2f


	//----- nvinfo : EIATTR_KPARAM_INFO
	.align		4
.L_677:
        /*00a8*/ 	.byte	0x04, 0x17
        /*00aa*/ 	.short	(.L_679 - .L_678)
.L_678:
        /*00ac*/ 	.word	0x00000000
        /*00b0*/ 	.short	0x0001
        /*00b2*/ 	.short	0x0008
        /*00b4*/ 	.byte	0x00, 0xf0, 0x21, 0x00


	//----- nvinfo : EIATTR_KPARAM_INFO
	.align		4
.L_679:
        /*00b8*/ 	.byte	0x04, 0x17
        /*00ba*/ 	.short	(.L_681 - .L_680)
.L_680:
        /*00bc*/ 	.word	0x00000000
        /*00c0*/ 	.short	0x0000
        /*00c2*/ 	.short	0x0000
        /*00c4*/ 	.byte	0x00, 0xf0, 0x21, 0x00


	//----- nvinfo : EIATTR_SPARSE_MMA_MASK
	.align		4
.L_681:
        /*00c8*/ 	.byte	0x03, 0x50
        /*00ca*/ 	.short	0x0000


	//----- nvinfo : EIATTR_MAXREG_COUNT
	.align		4
        /*00cc*/ 	.byte	0x03, 0x1b
        /*00ce*/ 	.short	0x00ff


	//----- nvinfo : EIATTR_MERCURY_ISA_VERSION
	.align		4
        /*00d0*/ 	.byte	0x03, 0x5f
        /*00d2*/ 	.short	0x0101


	//----- nvinfo : EIATTR_EXIT_INSTR_OFFSETS
	.align		4
        /*00d4*/ 	.byte	0x04, 0x1c
        /*00d6*/ 	.short	(.L_683 - .L_682)


	//   ....[0]....
.L_682:
        /*00d8*/ 	.word	0x00000150


	//   ....[1]....
        /*00dc*/ 	.word	0x00001650


	//----- nvinfo : EIATTR_CBANK_PARAM_SIZE
	.align		4
.L_683:
        /*00e0*/ 	.byte	0x03, 0x19
        /*00e2*/ 	.short	0x0c1c


	//----- nvinfo : EIATTR_PARAM_CBANK
	.align		4
        /*00e4*/ 	.byte	0x04, 0x0a
        /*00e6*/ 	.short	(.L_685 - .L_684)
	.align		4
.L_684:
        /*00e8*/ 	.word	index@(.nv.constant0._Z25multi_tensor_apply_kernelI18TensorListMetadataILi4EE11AdamFunctorIdflEJffffff10adamMode_tfEEvlPViT_T0_DpT1_)
        /*00ec*/ 	.short	0x0210
        /*00ee*/ 	.short	0x0c1c


	//----- nvinfo : EIATTR_SW_WAR
	.align		4
.L_685:
        /*00f0*/ 	.byte	0x04, 0x36
        /*00f2*/ 	.short	(.L_687 - .L_686)
.L_686:
        /*00f4*/ 	.word	0x00000008
.L_687:


//--------------------- .nv.callgraph             --------------------------
	.section	.nv.callgraph,"",@"SHT_CUDA_CALLGRAPH"
	.align	4
	.sectionentsize	8
	.align		4
        /*0000*/ 	.word	0x00000000
	.align		4
        /*0004*/ 	.word	0xffffffff
	.align		4
        /*0008*/ 	.word	0x00000000
	.align		4
        /*000c*/ 	.word	0xfffffffe
	.align		4
        /*0010*/ 	.word	0x00000000
	.align		4
        /*0014*/ 	.word	0xfffffffd
	.align		4
        /*0018*/ 	.word	0x00000000
	.align		4
        /*001c*/ 	.word	0xfffffffc


//--------------------- .nv.constant4             --------------------------
	.section	.nv.constant4,"a",@progbits
	.align	8
	.align		8
.nv.constant4:
        /*0000*/ 	.dword	_ZN51_INTERNAL_acfb3b0d_20_multi_tensor_adam_cu_6ae6a0ff4cuda3std3__45__cpo5beginE
	.align		8
        /*0008*/ 	.dword	_ZN51_INTERNAL_acfb3b0d_20_multi_tensor_adam_cu_6ae6a0ff4cuda3std3__45__cpo3endE
	.align		8
        /*0010*/ 	.dword	_ZN51_INTERNAL_acfb3b0d_20_multi_tensor_adam_cu_6ae6a0ff4cuda3std3__45__cpo6cbeginE
	.align		8
        /*0018*/ 	.dword	_ZN51_INTERNAL_acfb3b0d_20_multi_tensor_adam_cu_6ae6a0ff4cuda3std3__45__cpo4cendE
	.align		8
        /*0020*/ 	.dword	_ZN51_INTERNAL_acfb3b0d_20_multi_tensor_adam_cu_6ae6a0ff4cuda3std3__45__cpo6rbeginE
	.align		8
        /*0028*/ 	.dword	_ZN51_INTERNAL_acfb3b0d_20_multi_tensor_adam_cu_6ae6a0ff4cuda3std3__45__cpo4rendE
	.align		8
        /*0030*/ 	.dword	_ZN51_INTERNAL_acfb3b0d_20_multi_tensor_adam_cu_6ae6a0ff4cuda3std3__45__cpo7crbeginE
	.align		8
        /*0038*/ 	.dword	_ZN51_INTERNAL_acfb3b0d_20_multi_tensor_adam_cu_6ae6a0ff4cuda3std3__45__cpo5crendE
	.align		8
        /*0040*/ 	.dword	_ZN51_INTERNAL_acfb3b0d_20_multi_tensor_adam_cu_6ae6a0ff4cuda3std3__453_GLOBAL__N__acfb3b0d_20_multi_tensor_adam_cu_6ae6a0ff6ignoreE
	.align		8
        /*0048*/ 	.dword	_ZN51_INTERNAL_acfb3b0d_20_multi_tensor_adam_cu_6ae6a0ff4cuda3std3__419piecewise_constructE
	.align		8
        /*0050*/ 	.dword	_ZN51_INTERNAL_acfb3b0d_20_multi_tensor_adam_cu_6ae6a0ff4cuda3std3__48in_placeE
	.align		8
        /*0058*/ 	.dword	_ZN51_INTERNAL_acfb3b0d_20_multi_tensor_adam_cu_6ae6a0ff4cuda3std3__420unreachable_sentinelE
	.align		8
        /*0060*/ 	.dword	_ZN51_INTERNAL_acfb3b0d_20_multi_tensor_adam_cu_6ae6a0ff4cuda3std6ranges3__45__cpo4swapE
	.align		8
        /*0068*/ 	.dword	_ZN51_INTERNAL_acfb3b0d_20_multi_tensor_adam_cu_6ae6a0ff4cuda3std6ranges3__45__cpo9iter_moveE
	.align		8
        /*0070*/ 	.dword	_ZN51_INTERNAL_acfb3b0d_20_multi_tensor_adam_cu_6ae6a0ff4cuda3std6ranges3__45__cpo5beginE
	.align		8
        /*0078*/ 	.dword	_ZN51_INTERNAL_acfb3b0d_20_multi_tensor_adam_cu_6ae6a0ff4cuda3std6ranges3__45__cpo3endE
	.align		8
        /*0080*/ 	.dword	_ZN51_INTERNAL_acfb3b0d_20_multi_tensor_adam_cu_6ae6a0ff4cuda3std6ranges3__45__cpo6cbeginE
	.align		8
        /*0088*/ 	.dword	_ZN51_INTERNAL_acfb3b0d_20_multi_tensor_adam_cu_6ae6a0ff4cuda3std6ranges3__45__cpo4cendE
	.align		8
        /*0090*/ 	.dword	_ZN51_INTERNAL_acfb3b0d_20_multi_tensor_adam_cu_6ae6a0ff4cuda3std6ranges3__45__cpo7advanceE
	.align		8
        /*0098*/ 	.dword	_ZN51_INTERNAL_acfb3b0d_20_multi_tensor_adam_cu_6ae6a0ff4cuda3std6ranges3__45__cpo9iter_swapE
	.align		8
        /*00a0*/ 	.dword	_ZN51_INTERNAL_acfb3b0d_20_multi_tensor_adam_cu_6ae6a0ff4cuda3std6ranges3__45__cpo4nextE
	.align		8
        /*00a8*/ 	.dword	_ZN51_INTERNAL_acfb3b0d_20_multi_tensor_adam_cu_6ae6a0ff4cuda3std6ranges3__45__cpo4prevE
	.align		8
        /*00b0*/ 	.dword	_ZN51_INTERNAL_acfb3b0d_20_multi_tensor_adam_cu_6ae6a0ff4cuda3std6ranges3__45__cpo4dataE
	.align		8
        /*00b8*/ 	.dword	_ZN51_INTERNAL_acfb3b0d_20_multi_tensor_adam_cu_6ae6a0ff4cuda3std6ranges3__45__cpo5cdataE
	.align		8
        /*00c0*/ 	.dword	_ZN51_INTERNAL_acfb3b0d_20_multi_tensor_adam_cu_6ae6a0ff4cuda3std6ranges3__45__cpo4sizeE
	.align		8
        /*00c8*/ 	.dword	_ZN51_INTERNAL_acfb3b0d_20_multi_tensor_adam_cu_6ae6a0ff4cuda3std6ranges3__45__cpo5ssizeE
	.align		8
        /*00d0*/ 	.dword	_ZN51_INTERNAL_acfb3b0d_20_multi_tensor_adam_cu_6ae6a0ff4cuda3std6ranges3__45__cpo8distanceE
	.align		8
        /*00d8*/ 	.dword	_ZN51_INTERNAL_acfb3b0d_20_multi_tensor_adam_cu_6ae6a0ff6thrust23THRUST_300001_SM_900_NS6system6detail10sequential3seqE


//--------------------- .text._Z25multi_tensor_apply_kernelI18TensorListMetadataILi5EE27AdamCapturableMasterFunctorIN3c108BFloat16EfEJffPiifPf10adamMode_tfS7_EEvlPViT_T0_DpT1_ --------------------------
	.section	.text._Z25multi_tensor_apply_kernelI18TensorListMetadataILi5EE27AdamCapturableMasterFunctorIN3c108BFloat16EfEJffPiifPf10adamMode_tfS7_EEvlPViT_T0_DpT1_,"ax",@progbits
	.align	128
        .global         _Z25multi_tensor_apply_kernelI18TensorListMetadataILi5EE27AdamCapturableMasterFunctorIN3c108BFloat16EfEJffPiifPf10adamMode_tfS7_EEvlPViT_T0_DpT1_
        .type           _Z25multi_tensor_apply_kernelI18TensorListMetadataILi5EE27AdamCapturableMasterFunctorIN3c108BFloat16EfEJffPiifPf10adamMode_tfS7_EEvlPViT_T0_DpT1_,@function
        .size           _Z25multi_tensor_apply_kernelI18TensorListMetadataILi5EE27AdamCapturableMasterFunctorIN3c108BFloat16EfEJffPiifPf10adamMode_tfS7_EEvlPViT_T0_DpT1_,(.L_x_188 - _Z25multi_tensor_apply_kernelI18TensorListMetadataILi5EE27AdamCapturableMasterFunctorIN3c108BFloat16EfEJffPiifPf10adamMode_tfS7_EEvlPViT_T0_DpT1_)
        .other          _Z25multi_tensor_apply_kernelI18TensorListMetadataILi5EE27AdamCapturableMasterFunctorIN3c108BFloat16EfEJffPiifPf10adamMode_tfS7_EEvlPViT_T0_DpT1_,@"STO_CUDA_ENTRY STV_DEFAULT"
_Z25multi_tensor_apply_kernelI18TensorListMetadataILi5EE27AdamCapturableMasterFunctorIN3c108BFloat16EfEJffPiifPf10adamMode_tfS7_EEvlPViT_T0_DpT1_:
.text._Z25multi_tensor_apply_kernelI18TensorListMetadataILi5EE27AdamCapturableMasterFunctorIN3c108BFloat16EfEJffPiifPf10adamMode_tfS7_EEvlPViT_T0_DpT1_:
[----:B------:R-:W-:Y:S08]  /*0000*/  LDC R1, c[0x0][0x28] ;  /* 0x00000a00ff017b82 */ /* 0x000ff00000000800 */
[----:B------:R-:W0:Y:S01]  /*0010*/  LDC.64 R2, c[0x0][0x218] ;  /* 0x00008600ff027b82 */ /* 0x000e220000000a00 */
[----:B------:R-:W-:Y:S02]  /*0020*/  ULDC.64 UR10, c[0x0][0x208] ;  /* 0x00008200000a7ab9 */ /* 0x000fe40000000a00 */
[----:B0-----:R-:W2:Y:S02]  /*0030*/  LDG.E.STRONG.SYS R2, desc[UR10][R2.64] ;  /* 0x0000000a02027981 */ /* 0x001ea4000c1f5900 */
[----:B--2---:R-:W-:-:S13]  /*0040*/  ISETP.NE.AND P0, PT, R2, 0x1, PT ;  /* 0x000000010200780c */ /* 0x004fda0003f05270 */
[----:B------:R-:W-:Y:S05]  /*0050*/  @!P0 EXIT ;  /* 0x000000000000894d */ /* 0x000fea0003800000 */
[----:B------:R-:W0:Y:S01]  /*0060*/  LDC R0, c[0x0][0xe20] ;  /* 0x00038800ff007b82 */ /* 0x000e220000000800 */
[----:B------:R-:W-:Y:S02]  /*0070*/  IMAD.MOV.U32 R40, RZ, RZ, 0x3f800000 ;  /* 0x3f800000ff287424 */ /* 0x000fe400078e00ff */
[----:B------:R-:W-:Y:S01]  /*0080*/  IMAD.MOV.U32 R39, RZ, RZ, 0x3f800000 ;  /* 0x3f800000ff277424 */ /* 0x000fe200078e00ff */
[----:B0-----:R-:W-:-:S13]  /*0090*/  ISETP.NE.AND P0, PT, R0, 0x1, PT ;  /* 0x000000010000780c */ /* 0x001fda0003f05270 */
[----:B------:R-:W-:Y:S05]  /*00a0*/  @P0 BRA `(.L_x_0) ;  /* 0x0000000800700947 */ /* 0x000fea0003800000 */
[----:B------:R-:W0:Y:S08]  /*00b0*/  LDC.64 R4, c[0x0][0xe18] ;  /* 0x00038600ff047b82 */ /* 0x000e300000000a00 */
[----:B------:R-:W1:Y:S01]  /*00c0*/  LDC R9, c[0x0][0xe0c] ;  /* 0x00038300ff097b82 */ /* 0x000e620000000800 */
[----:B0-----:R-:W2:Y:S01]  /*00d0*/  LDG.E R0, desc[UR10][R4.64] ;  /* 0x0000000a04007981 */ /* 0x001ea2000c1e1900 */
[----:B-1----:R-:W-:-:S04]  /*00e0*/  FMUL.FTZ R9, R9, 1 ;  /* 0x3f80000009097820 */ /* 0x002fc80000410000 */
[----:B------:R-:W0:Y:S02]  /*00f0*/  F2F.F64.F32 R6, R9 ;  /* 0x0000000900067310 */ /* 0x000e240000201800 */
[----:B0-----:R-:W-:-:S10]  /*0100*/  DADD R6, -RZ, |R6| ;  /* 0x00000000ff067229 */ /* 0x001fd40000000506 */
[----:B------:R-:W-:Y:S01]  /*0110*/  IMAD.MOV.U32 R12, RZ, RZ, R6 ;  /* 0x000000ffff0c7224 */ /* 0x000fe200078e0006 */
[----:B------:R-:W-:Y:S01]  /*0120*/  MOV R6, 0x1f0 ;  /* 0x000001f000067802 */ /* 0x000fe20000000f00 */
[----:B--2---:R-:W0:Y:S02]  /*0130*/  I2F.F64 R2, R0 ;  /* 0x0000000000027312 */ /* 0x004e240000201c00 */
[----:B0-----:R-:W-:-:S04]  /*0140*/  LOP3.LUT R8, R3, 0x7ff00000, RZ, 0xc0, !PT ;  /* 0x7ff0000003087812 */ /* 0x001fc800078ec0ff */
[----:B------:R-:W-:-:S04]  /*0150*/  LEA.HI R11, R8, 0xfffffc0c, RZ, 0xc ;  /* 0xfffffc0c080b7811 */ /* 0x000fc800078f60ff */
[CC--:B------:R-:W-:Y:S02]  /*0160*/  SHF.L.U32 R8, R2.reuse, R11.reuse, RZ ;  /* 0x0000000b02087219 */ /* 0x0c0fe400000006ff */
[----:B------:R-:W-:Y:S02]  /*0170*/  SHF.L.U64.HI R11, R2, R11, R3 ;  /* 0x0000000b020b7219 */ /* 0x000fe40000010203 */
[----:B------:R-:W-:Y:S01]  /*0180*/  ISETP.NE.U32.AND P0, PT, R8, RZ, PT ;  /* 0x000000ff0800720c */ /* 0x000fe20003f05070 */
[----:B------:R-:W-:-:S03]  /*0190*/  IMAD.MOV.U32 R8, RZ, RZ, R2 ;  /* 0x000000ffff087224 */ /* 0x000fc600078e0002 */
[----:B------:R-:W-:Y:S01]  /*01a0*/  ISETP.NE.AND.EX P0, PT, R11, -0x80000000, PT, P0 ;  /* 0x800000000b00780c */ /* 0x000fe20003f05300 */
[----:B------:R-:W-:Y:S02]  /*01b0*/  IMAD.MOV.U32 R11, RZ, RZ, R7 ;  /* 0x000000ffff0b7224 */ /* 0x000fe400078e0007 */
[----:B------:R-:W-:Y:S01]  /*01c0*/  IMAD.MOV.U32 R7, RZ, RZ, R3 ;  /* 0x000000ffff077224 */ /* 0x000fe200078e0003 */
[----:B------:R-:W-:-:S09]  /*01d0*/  SEL R22, RZ, 0x1, P0 ;  /* 0x00000001ff167807 */ /* 0x000fd20000000000 */
[----:B------:R-:W-:Y:S05]  /*01e0*/  CALL.REL.NOINC `($_Z25multi_tensor_apply_kernelI18TensorListMetadataILi5EE27AdamCapturableMasterFunctorIN3c108BFloat16EfEJffPiifPf10adamMode_tfS7_EEvlPViT_T0_DpT1_$__internal_accurate_pow) ;  /* 0x0000001800e87944 */ /* 0x000fea0003c00000 */
[----:B------:R-:W0:Y:S01]  /*01f0*/  LDC R10, c[0x0][0xe0c] ;  /* 0x00038300ff0a7b82 */ /* 0x000e220000000800 */
[----:B------:R-:W-:Y:S02]  /*0200*/  IMAD.MOV.U32 R4, RZ, RZ, R14 ;  /* 0x000000ffff047224 */ /* 0x000fe400078e000e */
[----:B------:R-:W-:Y:S02]  /*0210*/  IMAD.MOV.U32 R5, RZ, RZ, R15 ;  /* 0x000000ffff057224 */ /* 0x000fe400078e000f */
[C---:B0-----:R-:W-:Y:S01]  /*0220*/  FMUL.FTZ R8, R10.reuse, 1 ;  /* 0x3f8000000a087820 */ /* 0x041fe20000410000 */
[----:B------:R-:W-:-:S05]  /*0230*/  FSETP.NEU.FTZ.AND P1, PT, R10, RZ, PT ;  /* 0x000000ff0a00720b */ /* 0x000fca0003f3d000 */
[----:B------:R-:W0:Y:S08]  /*0240*/  F2F.F64.F32 R8, R8 ;  /* 0x0000000800087310 */ /* 0x000e300000201800 */
[----:B------:R-:W-:Y:S05]  /*0250*/  @!P1 BRA `(.L_x_1) ;  /* 0x00000000003c9947 */ /* 0x000fea0003800000 */
[C---:B0-----:R-:W-:Y:S01]  /*0260*/  ISETP.GT.AND P3, PT, R9.reuse, -0x1, PT ;  /* 0xffffffff0900780c */ /* 0x041fe20003f64270 */
[----:B------:R-:W-:Y:S01]  /*0270*/  DADD R6, -RZ, -R4 ;  /* 0x00000000ff067229 */ /* 0x000fe20000000904 */
[----:B------:R-:W-:Y:S02]  /*0280*/  ISETP.LT.AND P2, PT, R9, RZ, !P0 ;  /* 0x000000ff0900720c */ /* 0x000fe40004741270 */
[----:B------:R-:W-:-:S07]  /*0290*/  ISETP.NE.AND P1, PT, R22, RZ, PT ;  /* 0x000000ff1600720c */ /* 0x000fce0003f25270 */
[----:B------:R-:W-:Y:S02]  /*02a0*/  FSEL R6, R6, R4, P2 ;  /* 0x0000000406067208 */ /* 0x000fe40001000000 */
[----:B------:R-:W-:Y:S01]  /*02b0*/  FSEL R7, R7, R5, P2 ;  /* 0x0000000507077208 */ /* 0x000fe20001000000 */
[----:B------:R-:W-:Y:S06]  /*02c0*/  @P3 BRA `(.L_x_2) ;  /* 0x0000000000343947 */ /* 0x000fec0003800000 */
[----:B------:R-:W0:Y:S02]  /*02d0*/  FRND.F64.TRUNC R4, R2 ;  /* 0x0000000200047313 */ /* 0x000e24000030d800 */
[----:B0-----:R-:W-:Y:S01]  /*02e0*/  DSETP.NEU.AND P2, PT, R4, R2, PT ;  /* 0x000000020400722a */ /* 0x001fe20003f4d000 */
[----:B------:R-:W-:Y:S01]  /*02f0*/  MOV R4, R6 ;  /* 0x0000000600047202 */ /* 0x000fe20000000f00 */
[----:B------:R-:W-:-:S12]  /*0300*/  IMAD.MOV.U32 R5, RZ, RZ, R7 ;  /* 0x000000ffff057224 */ /* 0x000fd800078e0007 */
[----:B------:R-:W-:Y:S05]  /*0310*/  @!P2 BRA `(.L_x_2) ;  /* 0x000000000020a947 */ /* 0x000fea0003800000 */
[----:B------:R-:W-:Y:S02]  /*0320*/  IMAD.MOV.U32 R4, RZ, RZ, 0x0 ;  /* 0x00000000ff047424 */ /* 0x000fe400078e00ff */
[----:B------:R-:W-:Y:S01]  /*0330*/  IMAD.MOV.U32 R5, RZ, RZ, -0x80000 ;  /* 0xfff80000ff057424 */ /* 0x000fe200078e00ff */
[----:B------:R-:W-:Y:S06]  /*0340*/  BRA `(.L_x_2) ;  /* 0x0000000000147947 */ /* 0x000fec0003800000 */
.L_x_1:
[----:B------:R-:W-:Y:S01]  /*0350*/  ISETP.GE.AND P2, PT, R3, RZ, PT ;  /* 0x000000ff0300720c */ /* 0x000fe20003f46270 */
[----:B------:R-:W-:Y:S01]  /*0360*/  DSETP.NEU.AND P1, PT, |R2|, 0.5, !P0 ;  /* 0x3fe000000200742a */ /* 0x000fe2000472d200 */
[----:B------:R-:W-:-:S05]  /*0370*/  IMAD.MOV.U32 R4, RZ, RZ, RZ ;  /* 0x000000ffff047224 */ /* 0x000fca00078e00ff */
[----:B0-----:R-:W-:-:S06]  /*0380*/  SEL R5, R9, RZ, P1 ;  /* 0x000000ff09057207 */ /* 0x001fcc0000800000 */
[----:B------:R-:W-:-:S07]  /*0390*/  @!P2 LOP3.LUT R5, R5, 0x7ff00000, RZ, 0xfc, !PT ;  /* 0x7ff000000505a812 */ /* 0x000fce00078efcff */
.L_x_2:
[----:B------:R-:W-:-:S10]  /*03a0*/  DADD R6, R2, R8 ;  /* 0x0000000002067229 */ /* 0x000fd40000000008 */
[----:B------:R-:W-:-:S04]  /*03b0*/  LOP3.LUT R6, R7, 0x7ff00000, RZ, 0xc0, !PT ;  /* 0x7ff0000007067812 */ /* 0x000fc800078ec0ff */
[----:B------:R-:W-:-:S13]  /*03c0*/  ISETP.NE.AND P2, PT, R6, 0x7ff00000, PT ;  /* 0x7ff000000600780c */ /* 0x000fda0003f45270 */
[----:B------:R-:W-:Y:S05]  /*03d0*/  @P2 BRA `(.L_x_3) ;  /* 0x0000000000602947 */ /* 0x000fea0003800000 */
[----:B------:R-:W-:-:S06]  /*03e0*/  DSETP.GTU.AND P2, PT, |R2|, +INF , PT ;  /* 0x7ff000000200742a */ /* 0x000fcc0003f4c200 */
[----:B------:R-:W-:-:S14]  /*03f0*/  DSETP.GTU.OR P2, PT, |R8|, +INF , P2 ;  /* 0x7ff000000800742a */ /* 0x000fdc000174c600 */
[----:B------:R-:W-:Y:S05]  /*0400*/  @P2 BRA `(.L_x_4) ;  /* 0x0000000000502947 */ /* 0x000fea0003800000 */
[----:B------:R-:W-:-:S14]  /*0410*/  DSETP.NEU.AND P2, PT, |R2|, +INF , PT ;  /* 0x7ff000000200742a */ /* 0x000fdc0003f4d200 */
[----:B------:R-:W-:Y:S05]  /*0420*/  @P2 BRA `(.L_x_5) ;  /* 0x0000000000202947 */ /* 0x000fea0003800000 */
[----:B------:R-:W-:Y:S01]  /*0430*/  ISETP.GE.AND P2, PT, R3, RZ, PT ;  /* 0x000000ff0300720c */ /* 0x000fe20003f46270 */
[----:B------:R-:W-:-:S06]  /*0440*/  DSETP.GT.AND P1, PT, |R8|, 1, PT ;  /* 0x3ff000000800742a */ /* 0x000fcc0003f24200 */
[----:B------:R-:W-:Y:S02]  /*0450*/  SEL R4, RZ, 0x7ff00000, !P1 ;  /* 0x7ff00000ff047807 */ /* 0x000fe40004800000 */
[----:B------:R-:W-:-:S04]  /*0460*/  FSETP.NEU.FTZ.AND P1, PT, R10, -1, PT ;  /* 0xbf8000000a00780b */ /* 0x000fc80003f3d000 */
[----:B------:R-:W-:-:S04]  /*0470*/  @!P2 LOP3.LUT R4, R4, 0x7ff00000, RZ, 0x3c, !PT ;  /* 0x7ff000000404a812 */ /* 0x000fc800078e3cff */
[----:B------:R-:W-:Y:S01]  /*0480*/  SEL R5, R4, 0x3ff00000, P1 ;  /* 0x3ff0000004057807 */ /* 0x000fe20000800000 */
[----:B------:R-:W-:Y:S01]  /*0490*/  IMAD.MOV.U32 R4, RZ, RZ, RZ ;  /* 0x000000ffff047224 */ /* 0x000fe200078e00ff */
[----:B------:R-:W-:Y:S06]  /*04a0*/  BRA `(.L_x_3) ;  /* 0x00000000002c7947 */ /* 0x000fec0003800000 */
.L_x_5:
[----:B------:R-:W-:-:S14]  /*04b0*/  DSETP.NEU.AND P2, PT, |R8|, +INF , PT ;  /* 0x7ff000000800742a */ /* 0x000fdc0003f4d200 */
[----:B------:R-:W-:Y:S05]  /*04c0*/  @P2 BRA `(.L_x_3) ;  /* 0x0000000000242947 */ /* 0x000fea0003800000 */
[----:B------:R-:W-:Y:S02]  /*04d0*/  ISETP.LT.AND P1, PT, R9, RZ, P1 ;  /* 0x000000ff0900720c */ /* 0x000fe40000f21270 */
[C---:B------:R-:W-:Y:S02]  /*04e0*/  LOP3.LUT R4, R3.reuse, 0x7fffffff, RZ, 0xc0, !PT ;  /* 0x7fffffff03047812 */ /* 0x040fe400078ec0ff */
[----:B------:R-:W-:Y:S02]  /*04f0*/  ISETP.GT.AND P2, PT, R3, -0x1, PT ;  /* 0xffffffff0300780c */ /* 0x000fe40003f44270 */
[----:B------:R-:W-:Y:S01]  /*0500*/  ISETP.NE.AND P1, PT, R4, 0x3fe00000, P1 ;  /* 0x3fe000000400780c */ /* 0x000fe20000f25270 */
[----:B------:R-:W-:Y:S01]  /*0510*/  IMAD.MOV.U32 R4, RZ, RZ, RZ ;  /* 0x000000ffff047224 */ /* 0x000fe200078e00ff */
[----:B------:R-:W-:-:S11]  /*0520*/  SEL R5, RZ, 0x7ff00000, !P2 ;  /* 0x7ff00000ff057807 */ /* 0x000fd60005000000 */
[----:B------:R-:W-:Y:S01]  /*0530*/  @P1 VIADD R5, R5, 0x80000000 ;  /* 0x8000000005051836 */ /* 0x000fe20000000000 */
[----:B------:R-:W-:Y:S06]  /*0540*/  BRA `(.L_x_3) ;  /* 0x0000000000047947 */ /* 0x000fec0003800000 */
.L_x_4:
[----:B------:R-:W-:-:S11]  /*0550*/  DADD R4, R2, R8 ;  /* 0x0000000002047229 */ /* 0x000fd60000000008 */
.L_x_3:
[----:B------:R-:W0:Y:S01]  /*0560*/  LDC R9, c[0x0][0xe10] ;  /* 0x00038400ff097b82 */ /* 0x000e220000000800 */
[----:B------:R-:W-:Y:S01]  /*0570*/  MOV R8, R2 ;  /* 0x0000000200087202 */ /* 0x000fe20000000f00 */
[----:B0-----:R-:W-:-:S04]  /*0580*/  FMUL.FTZ R9, R9, 1 ;  /* 0x3f80000009097820 */ /* 0x001fc80000410000 */
[----:B------:R-:W0:Y:S02]  /*0590*/  F2F.F64.F32 R6, R9 ;  /* 0x0000000900067310 */ /* 0x000e240000201800 */
[----:B0-----:R-:W-:-:S10]  /*05a0*/  DADD R6, -RZ, |R6| ;  /* 0x00000000ff067229 */ /* 0x001fd40000000506 */
[----:B------:R-:W-:Y:S01]  /*05b0*/  IMAD.MOV.U32 R12, RZ, RZ, R6 ;  /* 0x000000ffff0c7224 */ /* 0x000fe200078e0006 */
[----:B------:R-:W-:Y:S01]  /*05c0*/  MOV R6, 0x600 ;  /* 0x0000060000067802 */ /* 0x000fe20000000f00 */
[----:B------:R-:W-:Y:S02]  /*05d0*/  IMAD.MOV.U32 R11, RZ, RZ, R7 ;  /* 0x000000ffff0b7224 */ /* 0x000fe400078e0007 */
[----:B------:R-:W-:-:S07]  /*05e0*/  IMAD.MOV.U32 R7, RZ, RZ, R3 ;  /* 0x000000ffff077224 */ /* 0x000fce00078e0003 */
        /* <DEDUP_REMOVED lines=8> */
[----:B0-----:R-:W-:-:S13]  /*0670*/  ISETP.GT.AND P1, PT, R11, -0x1, PT ;  /* 0xffffffff0b00780c */ /* 0x001fda0003f24270 */
[----:B------:R-:W-:Y:S05]  /*0680*/  @P1 BRA `(.L_x_7) ;  /* 0x0000000000401947 */ /* 0x000fea0003800000 */
[----:B------:R-:W0:Y:S01]  /*0690*/  FRND.F64.TRUNC R12, R2 ;  /* 0x00000002000c7313 */ /* 0x000e22000030d800 */
[----:B------:R-:W-:Y:S01]  /*06a0*/  DADD R8, -RZ, -R6 ;  /* 0x00000000ff087229 */ /* 0x000fe20000000906 */
[----:B------:R-:W-:-:S09]  /*06b0*/  ISETP.LT.AND P0, PT, R11, RZ, !P0 ;  /* 0x000000ff0b00720c */ /* 0x000fd20004701270 */
[----:B------:R-:W-:Y:S02]  /*06c0*/  FSEL R6, R8, R6, P0 ;  /* 0x0000000608067208 */ /* 0x000fe40000000000 */
[----:B------:R-:W-:Y:S01]  /*06d0*/  FSEL R7, R9, R7, P0 ;  /* 0x0000000709077208 */ /* 0x000fe20000000000 */
[----:B0-----:R-:W-:-:S14]  /*06e0*/  DSETP.NEU.AND P1, PT, R12, R2, PT ;  /* 0x000000020c00722a */ /* 0x001fdc0003f2d000 */
[----:B------:R-:W-:Y:S05]  /*06f0*/  @!P1 BRA `(.L_x_7) ;  /* 0x0000000000249947 */ /* 0x000fea0003800000 */
[----:B------:R-:W-:Y:S02]  /*0700*/  IMAD.MOV.U32 R6, RZ, RZ, 0x0 ;  /* 0x00000000ff067424 */ /* 0x000fe400078e00ff */
[----:B------:R-:W-:Y:S01]  /*0710*/  IMAD.MOV.U32 R7, RZ, RZ, -0x80000 ;  /* 0xfff80000ff077424 */ /* 0x000fe200078e00ff */
[----:B------:R-:W-:Y:S06]  /*0720*/  BRA `(.L_x_7) ;  /* 0x0000000000187947 */ /* 0x000fec0003800000 */
.L_x_6:
[----:B------:R-:W-:Y:S01]  /*0730*/  ISETP.GE.AND P1, PT, R3, RZ, PT ;  /* 0x000000ff0300720c */ /* 0x000fe20003f26270 */
[----:B------:R-:W-:Y:S01]  /*0740*/  DSETP.NEU.AND P0, PT, |R2|, 0.5, !P0 ;  /* 0x3fe000000200742a */ /* 0x000fe2000470d200 */
[----:B------:R-:W-:-:S05]  /*0750*/  MOV R6, RZ ;  /* 0x000000ff00067202 */ /* 0x000fca0000000f00 */
[----:B0-----:R-:W-:Y:S02]  /*0760*/  SEL R7, R11, RZ, P0 ;  /* 0x000000ff0b077207 */ /* 0x001fe40000000000 */
[----:B------:R-:W-:-:S04]  /*0770*/  SEL R22, RZ, 0x1, !P0 ;  /* 0x00000001ff167807 */ /* 0x000fc80004000000 */
[----:B------:R-:W-:-:S07]  /*0780*/  @!P1 LOP3.LUT R7, R7, 0x7ff00000, RZ, 0xfc, !PT ;  /* 0x7ff0000007079812 */ /* 0x000fce00078efcff */
.L_x_7:
        /* <DEDUP_REMOVED lines=10> */
[----:B------:R-:W-:Y:S01]  /*0830*/  DSETP.GT.AND P0, PT, |R10|, 1, PT ;  /* 0x3ff000000a00742a */ /* 0x000fe20003f04200 */
[----:B------:R-:W-:-:S05]  /*0840*/  IMAD.MOV.U32 R6, RZ, RZ, RZ ;  /* 0x000000ffff067224 */ /* 0x000fca00078e00ff */
[----:B------:R-:W-:Y:S02]  /*0850*/  SEL R2, RZ, 0x7ff00000, !P0 ;  /* 0x7ff00000ff027807 */ /* 0x000fe40004000000 */
[----:B------:R-:W-:-:S04]  /*0860*/  FSETP.NEU.FTZ.AND P0, PT, R16, -1, PT ;  /* 0xbf8000001000780b */ /* 0x000fc80003f1d000 */
[----:B------:R-:W-:-:S04]  /*0870*/  @!P1 LOP3.LUT R2, R2, 0x7ff00000, RZ, 0x3c, !PT ;  /* 0x7ff0000002029812 */ /* 0x000fc800078e3cff */
[----:B------:R-:W-:Y:S01]  /*0880*/  SEL R7, R2, 0x3ff00000, P0 ;  /* 0x3ff0000002077807 */ /* 0x000fe20000000000 */
[----:B------:R-:W-:Y:S06]  /*0890*/  BRA `(.L_x_8) ;  /* 0x0000000000307947 */ /* 0x000fec0003800000 */
.L_x_10:
[----:B------:R-:W-:-:S14]  /*08a0*/  DSETP.NEU.AND P0, PT, |R10|, +INF , PT ;  /* 0x7ff000000a00742a */ /* 0x000fdc0003f0d200 */
[----:B------:R-:W-:Y:S05]  /*08b0*/  @P0 BRA `(.L_x_8) ;  /* 0x0000000000280947 */ /* 0x000fea0003800000 */
[----:B------:R-:W-:Y:S01]  /*08c0*/  ISETP.NE.AND P0, PT, R22, RZ, PT ;  /* 0x000000ff1600720c */ /* 0x000fe20003f05270 */
[----:B------:R-:W-:Y:S01]  /*08d0*/  IMAD.MOV.U32 R6, RZ, RZ, RZ ;  /* 0x000000ffff067224 */ /* 0x000fe200078e00ff */
[----:B------:R-:W-:Y:S02]  /*08e0*/  LOP3.LUT R2, R3, 0x7fffffff, RZ, 0xc0, !PT ;  /* 0x7fffffff03027812 */ /* 0x000fe400078ec0ff */
[----:B------:R-:W-:Y:S02]  /*08f0*/  ISETP.LT.AND P0, PT, R11, RZ, P0 ;  /* 0x000000ff0b00720c */ /* 0x000fe40000701270 */
[----:B------:R-:W-:Y:S02]  /*0900*/  ISETP.GT.AND P1, PT, R3, -0x1, PT ;  /* 0xffffffff0300780c */ /* 0x000fe40003f24270 */
[----:B------:R-:W-:Y:S02]  /*0910*/  ISETP.NE.AND P0, PT, R2, 0x3fe00000, P0 ;  /* 0x3fe000000200780c */ /* 0x000fe40000705270 */
[----:B------:R-:W-:-:S11]  /*0920*/  SEL R7, RZ, 0x7ff00000, !P1 ;  /* 0x7ff00000ff077807 */ /* 0x000fd60004800000 */
[----:B------:R-:W-:Y:S01]  /*0930*/  @P0 VIADD R7, R7, 0x80000000 ;  /* 0x8000000007070836 */ /* 0x000fe20000000000 */
[----:B------:R-:W-:Y:S06]  /*0940*/  BRA `(.L_x_8) ;  /* 0x0000000000047947 */ /* 0x000fec0003800000 */
.L_x_9:
[----:B------:R-:W-:-:S11]  /*0950*/  DADD R6, R2, R10 ;  /* 0x0000000002067229 */ /* 0x000fd6000000000a */
.L_x_8:
[----:B------:R-:W0:Y:S01]  /*0960*/  LDC R2, c[0x0][0xe0c] ;  /* 0x00038300ff027b82 */ /* 0x000e220000000800 */
[----:B------:R-:W-:Y:S01]  /*0970*/  DADD R6, -R6, 1 ;  /* 0x3ff0000006067429 */ /* 0x000fe20000000100 */
[----:B------:R-:W-:Y:S01]  /*0980*/  UMOV UR4, 0xf0000000 ;  /* 0xf000000000047882 */ /* 0x000fe20000000000 */
[----:B------:R-:W-:Y:S01]  /*0990*/  DADD R4, -R4, 1 ;  /* 0x3ff0000004047429 */ /* 0x000fe20000000100 */
[----:B------:R-:W-:Y:S01]  /*09a0*/  UMOV UR5, 0x380fffff ;  /* 0x380fffff00057882 */ /* 0x000fe20000000000 */
[----:B------:R-:W-:Y:S02]  /*09b0*/  FSETP.NEU.FTZ.AND P0, PT, R16, 1, PT ;  /* 0x3f8000001000780b */ /* 0x000fe40003f1d000 */
[----:B------:R-:W1:Y:S02]  /*09c0*/  F2F.F32.F64 R39, R6 ;  /* 0x0000000600277310 */ /* 0x000e640000301000 */
[----:B------:R-:W-:Y:S01]  /*09d0*/  DSETP.GEU.AND P2, PT, |R6|, UR4, PT ;  /* 0x0000000406007e2a */ /* 0x000fe2000bf4e200 */
[----:B------:R-:W-:Y:S01]  /*09e0*/  ISETP.EQ.OR P0, PT, R0, RZ, !P0 ;  /* 0x000000ff0000720c */ /* 0x000fe20004702670 */
[----:B------:R-:W-:-:S04]  /*09f0*/  DSETP.GEU.AND P3, PT, |R4|, UR4, PT ;  /* 0x0000000404007e2a */ /* 0x000fc8000bf6e200 */
[----:B------:R-:W2:Y:S08]  /*0a00*/  F2F.F32.F64 R40, R4 ;  /* 0x0000000400287310 */ /* 0x000eb00000301000 */
[----:B-1----:R-:W-:Y:S01]  /*0a10*/  @!P2 FMUL R39, R39, 1.175494350822287508e-38 ;  /* 0x008000002727a820 */ /* 0x002fe20000400000 */
[----:B0-----:R-:W-:-:S04]  /*0a20*/  FSETP.NEU.FTZ.AND P1, PT, R2, 1, PT ;  /* 0x3f8000000200780b */ /* 0x001fc80003f3d000 */
[----:B------:R-:W-:Y:S01]  /*0a30*/  ISETP.EQ.OR P1, PT, R0, RZ, !P1 ;  /* 0x000000ff0000720c */ /* 0x000fe20004f22670 */
[----:B--2---:R-:W-:Y:S01]  /*0a40*/  @!P3 FMUL R40, R40, 1.175494350822287508e-38 ;  /* 0x008000002828b820 */ /* 0x004fe20000400000 */
[----:B------:R-:W-:-:S04]  /*0a50*/  FSEL R39, R39, RZ, !P0 ;  /* 0x000000ff27277208 */ /* 0x000fc80004000000 */
[----:B------:R-:W-:-:S07]  /*0a60*/  FSEL R40, R40, RZ, !P1 ;  /* 0x000000ff28287208 */ /* 0x000fce0004800000 */
.L_x_0:
[----:B------:R-:W0:Y:S01]  /*0a70*/  S2UR UR5, SR_CTAID.X ;  /* 0x00000000000579c3 */ /* 0x000e220000002500 */
[----:B------:R-:W-:Y:S02]  /*0a80*/  UMOV UR6, 0x10 ;  /* 0x0000001000067882 */ /* 0x000fe40000000000 */
[----:B0-----:R-:W-:-:S03]  /*0a90*/  ULEA UR4, UR5, UR6, 0x2 ;  /* 0x0000000605047291 */ /* 0x001fc6000f8e103f */
[----:B------:R-:W-:Y:S02]  /*0aa0*/  ULDC.U8 UR5, c[0x0][UR5+0x7c0] ;  /* 0x0001f00005057abb */ /* 0x000fe40008000000 */
[----:B------:R-:W-:-:S03]  /*0ab0*/  ULEA UR5, UR5, UR6, 0x3 ;  /* 0x0000000605057291 */ /* 0x000fc6000f8e183f */
[----:B------:R-:W-:Y:S02]  /*0ac0*/  ULDC UR6, c[0x0][0x210] ;  /* 0x0000840000067ab9 */ /* 0x000fe40000000800 */
[----:B------:R-:W-:Y:S02]  /*0ad0*/  UISETP.GE.AND UP0, UPT, UR6, 0x1, UPT ;  /* 0x000000010600788c */ /* 0x000fe4000bf06270 */
[----:B------:R-:W-:Y:S02]  /*0ae0*/  ULDC UR4, c[0x0][UR4+0x8f0] ;  /* 0x00023c0004047abb */ /* 0x000fe40008000800 */
[----:B------:R-:W-:-:S03]  /*0af0*/  UIMAD UR8, UR4, UR6, URZ ;  /* 0x00000006040872a4 */ /* 0x000fc6000f8e023f */
[----:B------:R-:W-:Y:S02]  /*0b00*/  ULDC UR4, c[0x0][UR5+0x6c0] ;  /* 0x0001b00005047abb */ /* 0x000fe40008000800 */
[----:B------:R-:W-:-:S04]  /*0b10*/  UIADD3 UR9, UR4, -UR8, URZ ;  /* 0x8000000804097290 */ /* 0x000fc8000fffe03f */
[----:B------:R-:W-:-:S06]  /*0b20*/  UISETP.LT.OR UP0, UPT, UR9, 0x1, !UP0 ;  /* 0x000000010900788c */ /* 0x000fcc000c701670 */
[----:B------:R-:W-:-:S13]  /*0b30*/  PLOP3.LUT P0, PT, PT, PT, UP0, 0x80, 0x0 ;  /* 0x000000000000781c */ /* 0x000fda0003f0f008 */
[----:B------:R-:W-:Y:S05]  /*0b40*/  @P0 EXIT ;  /* 0x000000000000094d */ /* 0x000fea0003800000 */
[----:B------:R-:W0:Y:S01]  /*0b50*/  LDC R37, c[0x0][0xe0c] ;  /* 0x00038300ff257b82 */ /* 0x000e220000000800 */
[----:B------:R-:W1:Y:S01]  /*0b60*/  S2R R38, SR_TID.X ;  /* 0x0000000000267919 */ /* 0x000e620000002100 */
[----:B------:R-:W-:Y:S01]  /*0b70*/  ULDC.64 UR12, c[0x0][UR5+0x210] ;  /* 0x00008400050c7abb */ /* 0x000fe20008000a00 */
[----:B------:R-:W-:Y:S01]  /*0b80*/  ULDC.64 UR14, c[0x0][UR5+0x300] ;  /* 0x0000c000050e7abb */ /* 0x000fe20008000a00 */
[----:B------:R-:W-:Y:S01]  /*0b90*/  ULDC.64 UR16, c[0x0][UR5+0x3f0] ;  /* 0x0000fc0005107abb */ /* 0x000fe20008000a00 */
[----:B------:R-:W-:Y:S01]  /*0ba0*/  ULDC.64 UR18, c[0x0][UR5+0x4e0] ;  /* 0x0001380005127abb */ /* 0x000fe20008000a00 */
[----:B------:R-:W-:Y:S01]  /*0bb0*/  ULDC.64 UR6, c[0x0][UR5+0x5d0] ;  /* 0x0001740005067abb */ /* 0x000fe20008000a00 */
[----:B------:R-:W-:Y:S01]  /*0bc0*/  USHF.R.S32.HI UR20, URZ, 0x1f, UR8 ;  /* 0x0000001f3f147899 */ /* 0x000fe20008011408 */
[----:B------:R-:W2:Y:S01]  /*0bd0*/  LDC R36, c[0x0][0xe10] ;  /* 0x00038400ff247b82 */ /* 0x000ea20000000800 */
[----:B------:R-:W-:Y:S01]  /*0be0*/  ULDC UR5, c[0x0][0x0] ;  /* 0x0000000000057ab9 */ /* 0x000fe20000000800 */
[----:B------:R-:W-:Y:S01]  /*0bf0*/  UMOV UR4, URZ ;  /* 0x0000003f00047c82 */ /* 0x000fe20008000000 */
[----:B------:R-:W-:Y:S01]  /*0c00*/  ULDC UR25, c[0x0][0xe0c] ;  /* 0x0003830000197ab9 */ /* 0x000fe20000000800 */
[----:B------:R-:W-:Y:S01]  /*0c10*/  ULDC UR26, c[0x0][0xe10] ;  /* 0x00038400001a7ab9 */ /* 0x000fe20000000800 */
[----:B------:R-:W-:Y:S01]  /*0c20*/  ULDC UR24, c[0x0][0x210] ;  /* 0x0000840000187ab9 */ /* 0x000fe20000000800 */
[----:B------:R-:W-:Y:S01]  /*0c30*/  ULDC UR22, c[0x0][0xe24] ;  /* 0x0003890000167ab9 */ /* 0x000fe20000000800 */
[----:B------:R-:W-:Y:S01]  /*0c40*/  ULDC UR23, c[0x0][0xe34] ;  /* 0x00038d0000177ab9 */ /* 0x000fe20000000800 */
[----:B------:R-:W-:Y:S01]  /*0c50*/  ULDC UR21, c[0x0][0xe30] ;  /* 0x00038c0000157ab9 */ /* 0x000fe20000000800 */
[----:B0-----:R-:W-:Y:S01]  /*0c60*/  FADD.FTZ R37, -R37, 1 ;  /* 0x3f80000025257421 */ /* 0x001fe20000010100 */
[----:B-12---:R-:W-:-:S07]  /*0c70*/  FADD.FTZ R36, -R36, 1 ;  /* 0x3f80000024247421 */ /* 0x006fce0000010100 */
.L_x_13:
[----:B0-----:R-:W-:-:S05]  /*0c80*/  VIADD R6, R38, UR4 ;  /* 0x0000000426067c36 */ /* 0x001fca0008000000 */
[C---:B------:R-:W-:Y:S02]  /*0c90*/  ISETP.GE.AND P0, PT, R6.reuse, UR24, PT ;  /* 0x0000001806007c0c */ /* 0x040fe4000bf06270 */
[C---:B------:R-:W-:Y:S02]  /*0ca0*/  IADD3 R35, P1, R6.reuse, UR8, RZ ;  /* 0x0000000806237c10 */ /* 0x040fe4000ff3e0ff */
[C---:B------:R-:W-:Y:S02]  /*0cb0*/  ISETP.LT.AND P0, PT, R6.reuse, UR9, !P0 ;  /* 0x0000000906007c0c */ /* 0x040fe4000c701270 */
[----:B------:R-:W-:-:S11]  /*0cc0*/  LEA.HI.X.SX32 R34, R6, UR20, 0x1, P1 ;  /* 0x0000001406227c11 */ /* 0x000fd600088f0eff */
[----:B------:R-:W0:Y:S01]  /*0cd0*/  @P0 LDC.64 R4, c[0x0][0xe38] ;  /* 0x00038e00ff040b82 */ /* 0x000e220000000a00 */
[----:B------:R-:W-:-:S04]  /*0ce0*/  @P0 LEA R2, P1, R35, UR12, 0x1 ;  /* 0x0000000c23020c11 */ /* 0x000fc8000f8208ff */
[----:B------:R-:W-:-:S05]  /*0cf0*/  @P0 LEA.HI.X R3, R35, UR13, R34, 0x1, P1 ;  /* 0x0000000d23030c11 */ /* 0x000fca00088f0c22 */
[----:B------:R-:W2:Y:S04]  /*0d00*/  @P0 LDG.E.U16 R0, desc[UR10][R2.64] ;  /* 0x0000000a02000981 */ /* 0x000ea8000c1e1500 */
[----:B0-----:R-:W3:Y:S01]  /*0d10*/  @P0 LDG.E R5, desc[UR10][R4.64] ;  /* 0x0000000a04050981 */ /* 0x001ee2000c1e1900 */
[----:B------:R-:W-:Y:S01]  /*0d20*/  VIADD R10, R6, UR5 ;  /* 0x00000005060a7c36 */ /* 0x000fe20008000000 */
[----:B------:R-:W-:-:S04]  /*0d30*/  CS2R R48, SRZ ;  /* 0x0000000000307805 */ /* 0x000fc8000001ff00 */
[C---:B------:R-:W-:Y:S02]  /*0d40*/  ISETP.GE.AND P1, PT, R10.reuse, UR24, PT ;  /* 0x000000180a007c0c */ /* 0x040fe4000bf26270 */
[C---:B------:R-:W-:Y:S02]  /*0d50*/  IADD3 R33, P2, R10.reuse, UR8, RZ ;  /* 0x000000080a217c10 */ /* 0x040fe4000ff5e0ff */
[C---:B------:R-:W-:Y:S02]  /*0d60*/  ISETP.LT.AND P1, PT, R10.reuse, UR9, !P1 ;  /* 0x000000090a007c0c */ /* 0x040fe4000cf21270 */
[----:B------:R-:W-:-:S11]  /*0d70*/  LEA.HI.X.SX32 R32, R10, UR20, 0x1, P2 ;  /* 0x000000140a207c11 */ /* 0x000fd600090f0eff */
[----:B------:R-:W0:Y:S01]  /*0d80*/  @P1 LDC.64 R6, c[0x0][0xe38] ;  /* 0x00038e00ff061b82 */ /* 0x000e220000000a00 */
[----:B------:R-:W-:-:S04]  /*0d90*/  @P1 LEA R8, P2, R33, UR12, 0x1 ;  /* 0x0000000c21081c11 */ /* 0x000fc8000f8408ff */
[----:B------:R-:W-:Y:S01]  /*0da0*/  @P1 LEA.HI.X R9, R33, UR13, R32, 0x1, P2 ;  /* 0x0000000d21091c11 */ /* 0x000fe200090f0c20 */
[----:B--2---:R-:W-:-:S04]  /*0db0*/  @P0 IMAD.U32 R0, R0, 0x10000, RZ ;  /* 0x0001000000000824 */ /* 0x004fc800078e00ff */
[----:B---3--:R-:W-:-:S05]  /*0dc0*/  @P0 FMUL.FTZ R49, R0, R5 ;  /* 0x0000000500310220 */ /* 0x008fca0000410000 */
[----:B------:R-:W-:-:S04]  /*0dd0*/  @P0 F2FP.BF16.F32.PACK_AB R0, RZ, R49 ;  /* 0x00000031ff00023e */ /* 0x000fc800000010ff */
[----:B------:R-:W-:-:S05]  /*0de0*/  PRMT R4, R0, 0x7610, R4 ;  /* 0x0000761000047816 */ /* 0x000fca0000000004 */
[----:B------:R1:W-:Y:S04]  /*0df0*/  @P0 STG.E.U16 desc[UR10][R2.64], R4 ;  /* 0x0000000402000986 */ /* 0x0003e8000c10150a */
[----:B------:R-:W2:Y:S04]  /*0e00*/  @P1 LDG.E.U16 R0, desc[UR10][R8.64] ;  /* 0x0000000a08001981 */ /* 0x000ea8000c1e1500 */
[----:B0-----:R0:W3:Y:S01]  /*0e10*/  @P1 LDG.E R7, desc[UR10][R6.64] ;  /* 0x0000000a06071981 */ /* 0x0010e2000c1e1900 */
[----:B------:R-:W-:Y:S01]  /*0e20*/  VIADD R30, R10, UR5 ;  /* 0x000000050a1e7c36 */ /* 0x000fe20008000000 */
[----:B------:R-:W-:Y:S01]  /*0e30*/  CS2R R44, SRZ ;  /* 0x00000000002c7805 */ /* 0x000fe2000001ff00 */
[----:B------:R-:W-:Y:S01]  /*0e40*/  IMAD.SHL.U32 R5, R35, 0x4, RZ ;  /* 0x0000000423057824 */ /* 0x000fe200078e00ff */
[----:B------:R-:W-:-:S02]  /*0e50*/  CS2R R46, SRZ ;  /* 0x00000000002e7805 */ /* 0x000fc4000001ff00 */
[C---:B------:R-:W-:Y:S02]  /*0e60*/  ISETP.GE.AND P2, PT, R30.reuse, UR24, PT ;  /* 0x000000181e007c0c */ /* 0x040fe4000bf46270 */
[C---:B-1----:R-:W-:Y:S02]  /*0e70*/  IADD3 R2, P5, R5.reuse, UR6, RZ ;  /* 0x0000000605027c10 */ /* 0x042fe4000ffbe0ff */
[C---:B------:R-:W-:Y:S02]  /*0e80*/  ISETP.LT.AND P2, PT, R30.reuse, UR9, !P2 ;  /* 0x000000091e007c0c */ /* 0x040fe4000d741270 */
[----:B------:R-:W-:Y:S02]  /*0e90*/  IADD3 R31, P6, R30, UR8, RZ ;  /* 0x000000081e1f7c10 */ /* 0x000fe4000ffde0ff */
[C---:B------:R-:W-:Y:S02]  /*0ea0*/  IADD3 R4, P4, R5.reuse, UR16, RZ ;  /* 0x0000001005047c10 */ /* 0x040fe4000ff9e0ff */
[----:B0-----:R-:W-:-:S02]  /*0eb0*/  IADD3 R6, P3, R5, UR18, RZ ;  /* 0x0000001205067c10 */ /* 0x001fc4000ff7e0ff */
[----:B------:R-:W-:-:S05]  /*0ec0*/  LEA.HI.X.SX32 R30, R30, UR20, 0x1, P6 ;  /* 0x000000141e1e7c11 */ /* 0x000fca000b0f0eff */
[----:B------:R-:W0:Y:S01]  /*0ed0*/  @P2 LDC.64 R10, c[0x0][0xe38] ;  /* 0x00038e00ff0a2b82 */ /* 0x000e220000000a00 */
[----:B--2---:R-:W-:-:S05]  /*0ee0*/  @P1 SHF.L.U32 R0, R0, 0x10, RZ ;  /* 0x0000001000001819 */ /* 0x004fca00000006ff */
[----:B---3--:R-:W-:Y:S01]  /*0ef0*/  @P1 FMUL.FTZ R45, R0, R7 ;  /* 0x00000007002d1220 */ /* 0x008fe20000410000 */
[----:B------:R-:W-:-:S04]  /*0f00*/  SHF.L.U64.HI R7, R35, 0x2, R34 ;  /* 0x0000000223077819 */ /* 0x000fc80000010222 */
[----:B------:R-:W-:Y:S02]  /*0f10*/  @P1 F2FP.BF16.F32.PACK_AB R0, RZ, R45 ;  /* 0x0000002dff00123e */ /* 0x000fe400000010ff */
[----:B------:R-:W-:Y:S02]  /*0f20*/  IADD3.X R3, R7, UR7, RZ, P5, !PT ;  /* 0x0000000707037c10 */ /* 0x000fe4000affe4ff */
[----:B------:R-:W-:Y:S02]  /*0f30*/  @P2 LEA R14, P5, R31, UR12, 0x1 ;  /* 0x0000000c1f0e2c11 */ /* 0x000fe4000f8a08ff */
[C---:B------:R-:W-:Y:S01]  /*0f40*/  IADD3.X R5, R7.reuse, UR17, RZ, P4, !PT ;  /* 0x0000001107057c10 */ /* 0x040fe2000a7fe4ff */
[----:B------:R-:W5:Y:S01]  /*0f50*/  @P0 LDG.E R44, desc[UR10][R2.64] ;  /* 0x0000000a022c0981 */ /* 0x000f62000c1e1900 */
[----:B------:R-:W-:Y:S02]  /*0f60*/  IADD3.X R7, R7, UR19, RZ, P3, !PT ;  /* 0x0000001307077c10 */ /* 0x000fe40009ffe4ff */
[----:B------:R-:W-:Y:S01]  /*0f70*/  PRMT R16, R0, 0x7610, R16 ;  /* 0x0000761000107816 */ /* 0x000fe20000000010 */
[----:B------:R-:W5:Y:S01]  /*0f80*/  @P0 LDG.E R47, desc[UR10][R4.64] ;  /* 0x0000000a042f0981 */ /* 0x000f62000c1e1900 */
[----:B------:R-:W-:-:S03]  /*0f90*/  @P2 LEA.HI.X R15, R31, UR13, R30, 0x1, P5 ;  /* 0x0000000d1f0f2c11 */ /* 0x000fc6000a8f0c1e */
[----:B------:R-:W5:Y:S04]  /*0fa0*/  @P0 LDG.E R46, desc[UR10][R6.64] ;  /* 0x0000000a062e0981 */ /* 0x000f68000c1e1900 */
[----:B------:R1:W-:Y:S04]  /*0fb0*/  @P1 STG.E.U16 desc[UR10][R8.64], R16 ;  /* 0x0000001008001986 */ /* 0x0003e8000c10150a */
[----:B------:R-:W2:Y:S04]  /*0fc0*/  @P2 LDG.E.U16 R0, desc[UR10][R14.64] ;  /* 0x0000000a0e002981 */ /* 0x000ea8000c1e1500 */
[----:B0-----:R0:W3:Y:S01]  /*0fd0*/  @P2 LDG.E R11, desc[UR10][R10.64] ;  /* 0x0000000a0a0b2981 */ /* 0x0010e2000c1e1900 */
[----:B------:R-:W-:-:S02]  /*0fe0*/  IMAD.U32 R13, RZ, RZ, UR5 ;  /* 0x00000005ff0d7e24 */ /* 0x000fc4000f8e00ff */
[----:B------:R-:W-:-:S03]  /*0ff0*/  IMAD.U32 R17, RZ, RZ, UR5 ;  /* 0x00000005ff117e24 */ /* 0x000fc6000f8e00ff */
[----:B------:R-:W-:-:S04]  /*1000*/  IADD3 R12, R13, UR4, R38 ;  /* 0x000000040d0c7c10 */ /* 0x000fc8000fffe026 */
[----:B------:R-:W-:-:S04]  /*1010*/  IADD3 R13, R17, UR5, R12 ;  /* 0x00000005110d7c10 */ /* 0x000fc8000fffe00c */
[----:B------:R-:W-:-:S04]  /*1020*/  ISETP.GE.AND P3, PT, R13, UR24, PT ;  /* 0x000000180d007c0c */ /* 0x000fc8000bf66270 */
[----:B------:R-:W-:Y:S01]  /*1030*/  ISETP.LT.AND P3, PT, R13, UR9, !P3 ;  /* 0x000000090d007c0c */ /* 0x000fe2000df61270 */
[C---:B------:R-:W-:Y:S01]  /*1040*/  IMAD.SHL.U32 R12, R33.reuse, 0x4, RZ ;  /* 0x00000004210c7824 */ /* 0x040fe200078e00ff */
[----:B------:R-:W-:Y:S02]  /*1050*/  CS2R R42, SRZ ;  /* 0x00000000002a7805 */ /* 0x000fe4000001ff00 */
[----:B------:R-:W-:Y:S02]  /*1060*/  SHF.L.U64.HI R19, R33, 0x2, R32 ;  /* 0x0000000221137819 */ /* 0x000fe40000010220 */
[----:B-1----:R-:W-:Y:S02]  /*1070*/  IADD3 R8, P6, R12, UR6, RZ ;  /* 0x000000060c087c10 */ /* 0x002fe4000ffde0ff */
[----:B------:R-:W-:-:S05]  /*1080*/  IADD3 R29, P4, R13, UR8, RZ ;  /* 0x000000080d1d7c10 */ /* 0x000fca000ff9e0ff */
[----:B------:R-:W1:Y:S01]  /*1090*/  @P3 LDC.64 R16, c[0x0][0xe38] ;  /* 0x00038e00ff103b82 */ /* 0x000e620000000a00 */
[C---:B0-----:R-:W-:Y:S02]  /*10a0*/  IADD3 R10, P5, R12.reuse, UR16, RZ ;  /* 0x000000100c0a7c10 */ /* 0x041fe4000ffbe0ff */
[----:B------:R-:W-:Y:S02]  /*10b0*/  IADD3.X R9, R19, UR7, RZ, P6, !PT ;  /* 0x0000000713097c10 */ /* 0x000fe4000b7fe4ff */
[----:B------:R-:W-:Y:S01]  /*10c0*/  IADD3 R12, P6, R12, UR18, RZ ;  /* 0x000000120c0c7c10 */ /* 0x000fe2000ffde0ff */
[----:B------:R-:W-:Y:S02]  /*10d0*/  IMAD.MOV.U32 R28, RZ, RZ, RZ ;  /* 0x000000ffff1c7224 */ /* 0x000fe400078e00ff */
[----:B------:R-:W-:-:S04]  /*10e0*/  IMAD.MOV.U32 R41, RZ, RZ, RZ ;  /* 0x000000ffff297224 */ /* 0x000fc800078e00ff */
[----:B------:R0:W5:Y:S01]  /*10f0*/  @P1 LDG.E R28, desc[UR10][R8.64] ;  /* 0x0000000a081c1981 */ /* 0x000162000c1e1900 */
[----:B--2---:R-:W-:-:S04]  /*1100*/  @P2 IMAD.U32 R0, R0, 0x10000, RZ ;  /* 0x0001000000002824 */ /* 0x004fc800078e00ff */
[----:B---3--:R-:W-:Y:S01]  /*1110*/  @P2 FMUL.FTZ R43, R0, R11 ;  /* 0x0000000b002b2220 */ /* 0x008fe20000410000 */
[----:B------:R-:W-:Y:S02]  /*1120*/  LEA.HI.X.SX32 R0, R13, UR20, 0x1, P4 ;  /* 0x000000140d007c11 */ /* 0x000fe4000a0f0eff */
[----:B------:R-:W-:Y:S02]  /*1130*/  @P3 LEA R26, P4, R29, UR12, 0x1 ;  /* 0x0000000c1d1a3c11 */ /* 0x000fe4000f8808ff */
[----:B------:R-:W-:Y:S02]  /*1140*/  @P2 F2FP.BF16.F32.PACK_AB R18, RZ, R43 ;  /* 0x0000002bff12223e */ /* 0x000fe400000010ff */
[C---:B------:R-:W-:Y:S02]  /*1150*/  IADD3.X R11, R19.reuse, UR17, RZ, P5, !PT ;  /* 0x00000011130b7c10 */ /* 0x040fe4000affe4ff */
[----:B------:R-:W-:Y:S02]  /*1160*/  IADD3.X R13, R19, UR19, RZ, P6, !PT ;  /* 0x00000013130d7c10 */ /* 0x000fe4000b7fe4ff */
[----:B------:R-:W-:Y:S01]  /*1170*/  PRMT R19, R18, 0x7610, R19 ;  /* 0x0000761012137816 */ /* 0x000fe20000000013 */
[----:B------:R0:W5:Y:S01]  /*1180*/  @P1 LDG.E R42, desc[UR10][R10.64] ;  /* 0x0000000a0a2a1981 */ /* 0x000162000c1e1900 */
[----:B------:R-:W-:-:S03]  /*1190*/  @P3 LEA.HI.X R27, R29, UR13, R0, 0x1, P4 ;  /* 0x0000000d1d1b3c11 */ /* 0x000fc6000a0f0c00 */
[----:B------:R0:W5:Y:S04]  /*11a0*/  @P1 LDG.E R41, desc[UR10][R12.64] ;  /* 0x0000000a0c291981 */ /* 0x000168000c1e1900 */
[----:B------:R2:W-:Y:S04]  /*11b0*/  @P2 STG.E.U16 desc[UR10][R14.64], R19 ;  /* 0x000000130e002986 */ /* 0x0005e8000c10150a */
[----:B------:R-:W3:Y:S04]  /*11c0*/  @P3 LDG.E.U16 R18, desc[UR10][R26.64] ;  /* 0x0000000a1a123981 */ /* 0x000ee8000c1e1500 */
[----:B-1----:R-:W4:Y:S01]  /*11d0*/  @P3 LDG.E R17, desc[UR10][R16.64] ;  /* 0x0000000a10113981 */ /* 0x002f22000c1e1900 */
[----:B------:R-:W-:-:S02]  /*11e0*/  CS2R R52, SRZ ;  /* 0x0000000000347805 */ /* 0x000fc4000001ff00 */
[----:B--2---:R-:W-:Y:S01]  /*11f0*/  SHF.L.U64.HI R19, R31, 0x2, R30 ;  /* 0x000000021f137819 */ /* 0x004fe2000001021e */
[C---:B------:R-:W-:Y:S01]  /*1200*/  IMAD.SHL.U32 R24, R29.reuse, 0x4, RZ ;  /* 0x000000041d187824 */ /* 0x040fe200078e00ff */
[----:B------:R-:W-:Y:S01]  /*1210*/  CS2R R50, SRZ ;  /* 0x0000000000327805 */ /* 0x000fe2000001ff00 */
[----:B------:R-:W-:Y:S01]  /*1220*/  IMAD.MOV.U32 R54, RZ, RZ, RZ ;  /* 0x000000ffff367224 */ /* 0x000fe200078e00ff */
[----:B------:R-:W-:Y:S01]  /*1230*/  SHF.L.U64.HI R25, R29, 0x2, R0 ;  /* 0x000000021d197819 */ /* 0x000fe20000010200 */
[----:B------:R-:W-:Y:S01]  /*1240*/  IMAD.MOV.U32 R57, RZ, RZ, RZ ;  /* 0x000000ffff397224 */ /* 0x000fe200078e00ff */
[----:B---3--:R-:W-:-:S05]  /*1250*/  @P3 SHF.L.U32 R18, R18, 0x10, RZ ;  /* 0x0000001012123819 */ /* 0x008fca00000006ff */
[----:B----4-:R-:W-:Y:S01]  /*1260*/  @P3 FMUL.FTZ R53, R18, R17 ;  /* 0x0000001112353220 */ /* 0x010fe20000410000 */
[----:B------:R-:W-:-:S05]  /*1270*/  IMAD.SHL.U32 R18, R31, 0x4, RZ ;  /* 0x000000041f127824 */ /* 0x000fca00078e00ff */
[C---:B------:R-:W-:Y:S02]  /*1280*/  IADD3 R14, P4, R18.reuse, UR6, RZ ;  /* 0x00000006120e7c10 */ /* 0x040fe4000ff9e0ff */
[C---:B------:R-:W-:Y:S02]  /*1290*/  IADD3 R16, P5, R18.reuse, UR16, RZ ;  /* 0x0000001012107c10 */ /* 0x040fe4000ffbe0ff */
[----:B------:R-:W-:Y:S02]  /*12a0*/  IADD3 R18, P6, R18, UR18, RZ ;  /* 0x0000001212127c10 */ /* 0x000fe4000ffde0ff */
[C---:B------:R-:W-:Y:S02]  /*12b0*/  IADD3.X R15, R19.reuse, UR7, RZ, P4, !PT ;  /* 0x00000007130f7c10 */ /* 0x040fe4000a7fe4ff */
[C---:B------:R-:W-:Y:S02]  /*12c0*/  IADD3.X R17, R19.reuse, UR17, RZ, P5, !PT ;  /* 0x0000001113117c10 */ /* 0x040fe4000affe4ff */
[----:B------:R-:W-:Y:S01]  /*12d0*/  IADD3.X R19, R19, UR19, RZ, P6, !PT ;  /* 0x0000001313137c10 */ /* 0x000fe2000b7fe4ff */
[----:B------:R0:W5:Y:S01]  /*12e0*/  @P2 LDG.E R48, desc[UR10][R14.64] ;  /* 0x0000000a0e302981 */ /* 0x000162000c1e1900 */
[----:B------:R-:W-:-:S02]  /*12f0*/  @P3 F2FP.BF16.F32.PACK_AB R21, RZ, R53 ;  /* 0x00000035ff15323e */ /* 0x000fc400000010ff */
[C---:B------:R-:W-:Y:S01]  /*1300*/  IADD3 R20, P4, R24.reuse, UR6, RZ ;  /* 0x0000000618147c10 */ /* 0x040fe2000ff9e0ff */
[----:B------:R0:W5:Y:S01]  /*1310*/  @P2 LDG.E R51, desc[UR10][R16.64] ;  /* 0x0000000a10332981 */ /* 0x000162000c1e1900 */
[C---:B------:R-:W-:Y:S02]  /*1320*/  IADD3 R22, P5, R24.reuse, UR16, RZ ;  /* 0x0000001018167c10 */ /* 0x040fe4000ffbe0ff */
[----:B------:R-:W-:Y:S01]  /*1330*/  IADD3 R24, P6, R24, UR18, RZ ;  /* 0x0000001218187c10 */ /* 0x000fe2000ffde0ff */
[----:B------:R0:W5:Y:S01]  /*1340*/  @P2 LDG.E R54, desc[UR10][R18.64] ;  /* 0x0000000a12362981 */ /* 0x000162000c1e1900 */
[----:B------:R-:W-:-:S03]  /*1350*/  IADD3.X R23, R25, UR17, RZ, P5, !PT ;  /* 0x0000001119177c10 */ /* 0x000fc6000affe4ff */
[----:B------:R1:W-:Y:S04]  /*1360*/  @P3 STG.E.U16 desc[UR10][R26.64], R21 ;  /* 0x000000151a003986 */ /* 0x0003e8000c10150a */
[----:B------:R0:W5:Y:S01]  /*1370*/  @P3 LDG.E R52, desc[UR10][R22.64] ;  /* 0x0000000a16343981 */ /* 0x000162000c1e1900 */
[C---:B-1----:R-:W-:Y:S02]  /*1380*/  IADD3.X R21, R25.reuse, UR7, RZ, P4, !PT ;  /* 0x0000000719157c10 */ /* 0x042fe4000a7fe4ff */
[----:B------:R-:W-:-:S03]  /*1390*/  IADD3.X R25, R25, UR19, RZ, P6, !PT ;  /* 0x0000001319197c10 */ /* 0x000fc6000b7fe4ff */
[----:B------:R0:W5:Y:S04]  /*13a0*/  @P3 LDG.E R50, desc[UR10][R20.64] ;  /* 0x0000000a14323981 */ /* 0x000168000c1e1900 */
[----:B------:R0:W5:Y:S01]  /*13b0*/  @P3 LDG.E R57, desc[UR10][R24.64] ;  /* 0x0000000a18393981 */ /* 0x000162000c1e1900 */
[----:B------:R-:W-:-:S13]  /*13c0*/  ISETP.NE.AND P4, PT, RZ, UR21, PT ;  /* 0x00000015ff007c0c */ /* 0x000fda000bf85270 */
[----:B0-----:R-:W-:Y:S05]  /*13d0*/  @!P4 BRA `(.L_x_11) ;  /* 0x0000000000e4c947 */ /* 0x001fea0003800000 */
[----:B------:R-:W0:Y:S02]  /*13e0*/  LDC.64 R26, c[0x0][0xe28] ;  /* 0x00038a00ff1a7b82 */ /* 0x000e240000000a00 */
[----:B0-----:R0:W2:Y:S01]  /*13f0*/  LDG.E R26, desc[UR10][R26.64] ;  /* 0x0000000a1a1a7981 */ /* 0x0010a2000c1e1900 */
[-C--:B------:R-:W-:Y:S01]  /*1400*/  FMUL.FTZ R56, R36, R49.reuse ;  /* 0x0000003124387220 */ /* 0x080fe20000410000 */
[C---:B------:R-:W-:Y:S01]  /*1410*/  FMUL.FTZ R58, R37.reuse, R49 ;  /* 0x00000031253a7220 */ /* 0x040fe20000410000 */
[----:B------:R-:W-:Y:S02]  /*1420*/  FMUL.FTZ R60, R37, R43 ;  /* 0x0000002b253c7220 */ /* 0x000fe40000410000 */
[----:B------:R-:W-:Y:S01]  /*1430*/  FMUL.FTZ R55, R56, R49 ;  /* 0x0000003138377220 */ /* 0x000fe20000410000 */
[----:B-----5:R-:W-:Y:S01]  /*1440*/  FFMA.FTZ R47, R47, UR25, R58 ;  /* 0x000000192f2f7c23 */ /* 0x020fe2000801003a */
[----:B------:R-:W0:Y:S01]  /*1450*/  MUFU.RCP R56, R39 ;  /* 0x0000002700387308 */ /* 0x000e220000001000 */
[----:B------:R-:W-:Y:S01]  /*1460*/  FMUL.FTZ R58, R36, R43 ;  /* 0x0000002b243a7220 */ /* 0x000fe20000410000 */
[----:B------:R-:W-:Y:S01]  /*1470*/  FFMA.FTZ R49, R46, UR26, R55 ;  /* 0x0000001a2e317c23 */ /* 0x000fe20008010037 */
[----:B------:R-:W-:Y:S01]  /*1480*/  FMUL.FTZ R46, R36, R45 ;  /* 0x0000002d242e7220 */ /* 0x000fe20000410000 */
[----:B------:R-:W-:Y:S01]  /*1490*/  FFMA.FTZ R51, R51, UR25, R60 ;  /* 0x0000001933337c23 */ /* 0x000fe2000801003c */
[----:B------:R-:W-:-:S02]  /*14a0*/  FMUL.FTZ R55, R58, R43 ;  /* 0x0000002b3a377220 */ /* 0x000fc40000410000 */
[-C--:B------:R-:W-:Y:S01]  /*14b0*/  FMUL.FTZ R46, R46, R45.reuse ;  /* 0x0000002d2e2e7220 */ /* 0x080fe20000410000 */
[----:B------:R-:W-:Y:S01]  /*14c0*/  FMUL.FTZ R45, R37, R45 ;  /* 0x0000002d252d7220 */ /* 0x000fe20000410000 */
[----:B------:R-:W-:Y:S02]  /*14d0*/  FFMA.FTZ R55, R54, UR26, R55 ;  /* 0x0000001a36377c23 */ /* 0x000fe40008010037 */
[----:B------:R-:W-:Y:S01]  /*14e0*/  FFMA.FTZ R41, R41, UR26, R46 ;  /* 0x0000001a29297c23 */ /* 0x000fe2000801002e */
[-C--:B------:R-:W-:Y:S01]  /*14f0*/  FMUL.FTZ R46, R36, R53.reuse ;  /* 0x00000035242e7220 */ /* 0x080fe20000410000 */
[----:B------:R-:W-:Y:S02]  /*1500*/  FFMA.FTZ R45, R42, UR25, R45 ;  /* 0x000000192a2d7c23 */ /* 0x000fe4000801002d */
[----:B------:R-:W1:Y:S01]  /*1510*/  MUFU.RCP R42, R40 ;  /* 0x00000028002a7308 */ /* 0x000e620000001000 */
[-C--:B------:R-:W-:Y:S01]  /*1520*/  FMUL.FTZ R54, R46, R53.reuse ;  /* 0x000000352e367220 */ /* 0x080fe20000410000 */
[-C--:B0-----:R-:W-:Y:S01]  /*1530*/  FMUL.FTZ R27, R49, R56.reuse ;  /* 0x00000038311b7220 */ /* 0x081fe20000410000 */
[-C--:B------:R-:W-:Y:S01]  /*1540*/  FMUL.FTZ R59, R41, R56.reuse ;  /* 0x00000038293b7220 */ /* 0x080fe20000410000 */
[----:B------:R-:W-:Y:S01]  /*1550*/  FMUL.FTZ R58, R55, R56 ;  /* 0x00000038373a7220 */ /* 0x000fe20000410000 */
[----:B------:R-:W-:Y:S01]  /*1560*/  FFMA.FTZ R57, R57, UR26, R54 ;  /* 0x0000001a39397c23 */ /* 0x000fe20008010036 */
[----:B------:R-:W-:-:S02]  /*1570*/  FMUL.FTZ R53, R37, R53 ;  /* 0x0000003525357220 */ /* 0x000fc40000410000 */
[----:B------:R1:W0:Y:S01]  /*1580*/  MUFU.SQRT R46, R59 ;  /* 0x0000003b002e7308 */ /* 0x0002220000002000 */
[----:B------:R-:W-:Y:S01]  /*1590*/  FMUL.FTZ R54, R57, R56 ;  /* 0x0000003839367220 */ /* 0x000fe20000410000 */
[----:B------:R-:W-:-:S06]  /*15a0*/  FFMA.FTZ R53, R52, UR25, R53 ;  /* 0x0000001934357c23 */ /* 0x000fcc0008010035 */
[----:B------:R-:W3:Y:S01]  /*15b0*/  MUFU.SQRT R27, R27 ;  /* 0x0000001b001b7308 */ /* 0x000ee20000002000 */
[-C--:B-1----:R-:W-:Y:S01]  /*15c0*/  FMUL.FTZ R59, R45, R42.reuse ;  /* 0x0000002a2d3b7220 */ /* 0x082fe20000410000 */
[----:B------:R-:W-:-:S06]  /*15d0*/  FMUL.FTZ R61, R53, R42 ;  /* 0x0000002a353d7220 */ /* 0x000fcc0000410000 */
[----:B------:R-:W1:Y:S01]  /*15e0*/  MUFU.SQRT R58, R58 ;  /* 0x0000003a003a7308 */ /* 0x000e620000002000 */
[----:B0-----:R-:W-:-:S07]  /*15f0*/  FADD.FTZ R46, R46, UR22 ;  /* 0x000000162e2e7e21 */ /* 0x001fce0008010000 */
[----:B------:R-:W0:Y:S01]  /*1600*/  MUFU.SQRT R54, R54 ;  /* 0x0000003600367308 */ /* 0x000e220000002000 */
[----:B---3--:R-:W-:-:S07]  /*1610*/  FADD.FTZ R56, R27, UR22 ;  /* 0x000000161b387e21 */ /* 0x008fce0008010000 */
[----:B------:R0:W3:Y:S01]  /*1620*/  MUFU.RCP R27, R56 ;  /* 0x00000038001b7308 */ /* 0x0000e20000001000 */
[----:B-1----:R-:W-:-:S07]  /*1630*/  FADD.FTZ R43, R58, UR22 ;  /* 0x000000163a2b7e21 */ /* 0x002fce0008010000 */
[----:B------:R-:W1:Y:S01]  /*1640*/  MUFU.RCP R46, R46 ;  /* 0x0000002e002e7308 */ /* 0x000e620000001000 */
[----:B0-----:R-:W-:Y:S01]  /*1650*/  FADD.FTZ R56, R54, UR22 ;  /* 0x0000001636387e21 */ /* 0x001fe20008010000 */
[----:B------:R-:W-:-:S06]  /*1660*/  FMUL.FTZ R54, R47, R42 ;  /* 0x0000002a2f367220 */ /* 0x000fcc0000410000 */
[----:B------:R-:W0:Y:S01]  /*1670*/  MUFU.RCP R43, R43 ;  /* 0x0000002b002b7308 */ /* 0x000e220000001000 */
[----:B---3--:R-:W-:-:S04]  /*1680*/  FMUL.FTZ R27, R54, R27 ;  /* 0x0000001b361b7220 */ /* 0x008fc80000410000 */
[----:B------:R-:W-:-:S03]  /*1690*/  FFMA.FTZ R27, R44, UR23, R27 ;  /* 0x000000172c1b7c23 */ /* 0x000fc6000801001b */
[----:B------:R-:W3:Y:S01]  /*16a0*/  MUFU.RCP R52, R56 ;  /* 0x0000003800347308 */ /* 0x000ee20000001000 */
[----:B-1----:R-:W-:Y:S01]  /*16b0*/  FMUL.FTZ R59, R59, R46 ;  /* 0x0000002e3b3b7220 */ /* 0x002fe20000410000 */
[----:B------:R-:W-:-:S03]  /*16c0*/  FMUL.FTZ R46, R51, R42 ;  /* 0x0000002a332e7220 */ /* 0x000fc60000410000 */
[----:B------:R-:W-:Y:S01]  /*16d0*/  FFMA.FTZ R59, R28, UR23, R59 ;  /* 0x000000171c3b7c23 */ /* 0x000fe2000801003b */
[----:B0-----:R-:W-:-:S04]  /*16e0*/  FMUL.FTZ R43, R46, R43 ;  /* 0x0000002b2e2b7220 */ /* 0x001fc80000410000 */
[----:B------:R-:W-:Y:S01]  /*16f0*/  FFMA.FTZ R43, R48, UR23, R43 ;  /* 0x00000017302b7c23 */ /* 0x000fe2000801002b */
[----:B---3--:R-:W-:-:S04]  /*1700*/  FMUL.FTZ R61, R61, R52 ;  /* 0x000000343d3d7220 */ /* 0x008fc80000410000 */
[----:B------:R-:W-:Y:S01]  /*1710*/  FFMA.FTZ R61, R50, UR23, R61 ;  /* 0x00000017323d7c23 */ /* 0x000fe2000801003d */
[----:B--2---:R-:W-:Y:S01]  /*1720*/  FMUL.FTZ R42, R27, R26 ;  /* 0x0000001a1b2a7220 */ /* 0x004fe20000410000 */
[C---:B------:R-:W-:Y:S01]  /*1730*/  FMUL.FTZ R27, R26.reuse, R59 ;  /* 0x0000003b1a1b7220 */ /* 0x040fe20000410000 */
[C---:B------:R-:W-:Y:S01]  /*1740*/  FMUL.FTZ R43, R26.reuse, R43 ;  /* 0x0000002b1a2b7220 */ /* 0x040fe20000410000 */
[----:B------:R-:W-:Y:S01]  /*1750*/  FMUL.FTZ R46, R26, R61 ;  /* 0x0000003d1a2e7220 */ /* 0x000fe20000410000 */
[----:B------:R-:W-:Y:S06]  /*1760*/  BRA `(.L_x_12) ;  /* 0x0000000000e07947 */ /* 0x000fec0003800000 */
.L_x_11:
[----:B------:R-:W0:Y:S02]  /*1770*/  LDC.64 R26, c[0x0][0xe28] ;  /* 0x00038a00ff1a7b82 */ /* 0x000e240000000a00 */
[----:B0-----:R0:W2:Y:S01]  /*1780*/  LDG.E R26, desc[UR10][R26.64] ;  /* 0x0000000a1a1a7981 */ /* 0x0010a2000c1e1900 */
[----:B-----5:R-:W-:Y:S01]  /*1790*/  FFMA.FTZ R49, R44, UR23, R49 ;  /* 0x000000172c317c23 */ /* 0x020fe20008010031 */
[----:B------:R-:W-:Y:S01]  /*17a0*/  FFMA.FTZ R45, R28, UR23, R45 ;  /* 0x000000171c2d7c23 */ /* 0x000fe2000801002d */
[----:B------:R-:W-:Y:S01]  /*17b0*/  FFMA.FTZ R43, R48, UR23, R43 ;  /* 0x00000017302b7c23 */ /* 0x000fe2000801002b */
[----:B------:R-:W-:Y:S01]  /*17c0*/  FFMA.FTZ R53, R50, UR23, R53 ;  /* 0x0000001732357c23 */ /* 0x000fe20008010035 */
[CC--:B------:R-:W-:Y:S01]  /*17d0*/  FMUL.FTZ R58, R36.reuse, R49.reuse ;  /* 0x00000031243a7220 */ /* 0x0c0fe20000410000 */
[C---:B------:R-:W-:Y:S01]  /*17e0*/  FMUL.FTZ R56, R37.reuse, R49 ;  /* 0x0000003125387220 */ /* 0x040fe20000410000 */
[-C--:B------:R-:W-:Y:S02]  /*17f0*/  FMUL.FTZ R60, R37, R43.reuse ;  /* 0x0000002b253c7220 */ /* 0x080fe40000410000 */
[----:B------:R-:W-:Y:S01]  /*1800*/  FMUL.FTZ R49, R49, R58 ;  /* 0x0000003a31317220 */ /* 0x000fe20000410000 */
[----:B------:R-:W-:Y:S01]  /*1810*/  FFMA.FTZ R47, R47, UR25, R56 ;  /* 0x000000192f2f7c23 */ /* 0x000fe20008010038 */
[----:B------:R-:W-:Y:S01]  /*1820*/  FMUL.FTZ R58, R36, R43 ;  /* 0x0000002b243a7220 */ /* 0x000fe20000410000 */
[----:B------:R-:W0:Y:S01]  /*1830*/  MUFU.RCP R56, R39 ;  /* 0x0000002700387308 */ /* 0x000e220000001000 */
[----:B------:R-:W-:Y:S01]  /*1840*/  FFMA.FTZ R49, R46, UR26, R49 ;  /* 0x0000001a2e317c23 */ /* 0x000fe20008010031 */
[----:B------:R-:W-:Y:S01]  /*1850*/  FMUL.FTZ R46, R36, R45 ;  /* 0x0000002d242e7220 */ /* 0x000fe20000410000 */
[----:B------:R-:W-:Y:S01]  /*1860*/  FMUL.FTZ R55, R43, R58 ;  /* 0x0000003a2b377220 */ /* 0x000fe20000410000 */
[----:B------:R-:W-:-:S02]  /*1870*/  FFMA.FTZ R51, R51, UR25, R60 ;  /* 0x0000001933337c23 */ /* 0x000fc4000801003c */
[----:B------:R-:W-:Y:S01]  /*1880*/  FMUL.FTZ R46, R45, R46 ;  /* 0x0000002e2d2e7220 */ /* 0x000fe20000410000 */
[----:B------:R-:W-:Y:S01]  /*1890*/  FFMA.FTZ R55, R54, UR26, R55 ;  /* 0x0000001a36377c23 */ /* 0x000fe20008010037 */
[----:B------:R-:W-:Y:S02]  /*18a0*/  FMUL.FTZ R45, R37, R45 ;  /* 0x0000002d252d7220 */ /* 0x000fe40000410000 */
[----:B------:R-:W-:Y:S01]  /*18b0*/  FFMA.FTZ R41, R41, UR26, R46 ;  /* 0x0000001a29297c23 */ /* 0x000fe2000801002e */
[-C--:B------:R-:W-:Y:S01]  /*18c0*/  FMUL.FTZ R46, R36, R53.reuse ;  /* 0x00000035242e7220 */ /* 0x080fe20000410000 */
[----:B------:R-:W-:Y:S02]  /*18d0*/  FFMA.FTZ R45, R42, UR25, R45 ;  /* 0x000000192a2d7c23 */ /* 0x000fe4000801002d */
[----:B------:R-:W1:Y:S01]  /*18e0*/  MUFU.RCP R42, R40 ;  /* 0x00000028002a7308 */ /* 0x000e620000001000 */
[----:B------:R-:W-:Y:S01]  /*18f0*/  FMUL.FTZ R54, R53, R46 ;  /* 0x0000002e35367220 */ /* 0x000fe20000410000 */
[----:B------:R-:W-:Y:S01]  /*1900*/  FMUL.FTZ R53, R37, R53 ;  /* 0x0000003525357220 */ /* 0x000fe20000410000 */
[-C--:B0-----:R-:W-:Y:S01]  /*1910*/  FMUL.FTZ R27, R49, R56.reuse ;  /* 0x00000038311b7220 */ /* 0x081fe20000410000 */
[-C--:B------:R-:W-:Y:S01]  /*1920*/  FMUL.FTZ R59, R41, R56.reuse ;  /* 0x00000038293b7220 */ /* 0x080fe20000410000 */
[----:B------:R-:W-:Y:S01]  /*1930*/  FFMA.FTZ R57, R57, UR26, R54 ;  /* 0x0000001a39397c23 */ /* 0x000fe20008010036 */
[-C--:B------:R-:W-:Y:S01]  /*1940*/  FMUL.FTZ R58, R55, R56.reuse ;  /* 0x00000038373a7220 */ /* 0x080fe20000410000 */
[----:B------:R-:W-:Y:S01]  /*1950*/  FFMA.FTZ R53, R52, UR25, R53 ;  /* 0x0000001934357c23 */ /* 0x000fe20008010035 */
[----:B------:R1:W0:Y:S01]  /*1960*/  MUFU.SQRT R46, R59 ;  /* 0x0000003b002e7308 */ /* 0x0002220000002000 */
[----:B------:R-:W-:-:S07]  /*1970*/  FMUL.FTZ R54, R57, R56 ;  /* 0x0000003839367220 */ /* 0x000fce0000410000 */
        /* <DEDUP_REMOVED lines=13> */
[----:B---3--:R-:W-:-:S07]  /*1a50*/  FMUL.FTZ R27, R54, R27 ;  /* 0x0000001b361b7220 */ /* 0x008fce0000410000 */
[----:B------:R-:W3:Y:S01]  /*1a60*/  MUFU.RCP R52, R56 ;  /* 0x0000003800347308 */ /* 0x000ee20000001000 */
[----:B-1----:R-:W-:Y:S01]  /*1a70*/  FMUL.FTZ R59, R59, R46 ;  /* 0x0000002e3b3b7220 */ /* 0x002fe20000410000 */
[----:B------:R-:W-:-:S04]  /*1a80*/  FMUL.FTZ R46, R51, R42 ;  /* 0x0000002a332e7220 */ /* 0x000fc80000410000 */
[----:B0-----:R-:W-:Y:S01]  /*1a90*/  FMUL.FTZ R43, R46, R43 ;  /* 0x0000002b2e2b7220 */ /* 0x001fe20000410000 */
[----:B---3--:R-:W-:Y:S01]  /*1aa0*/  FMUL.FTZ R61, R61, R52 ;  /* 0x000000343d3d7220 */ /* 0x008fe20000410000 */
[C---:B--2---:R-:W-:Y:S01]  /*1ab0*/  FMUL.FTZ R42, R26.reuse, R27 ;  /* 0x0000001b1a2a7220 */ /* 0x044fe20000410000 */
[C---:B------:R-:W-:Y:S01]  /*1ac0*/  FMUL.FTZ R27, R26.reuse, R59 ;  /* 0x0000003b1a1b7220 */ /* 0x040fe20000410000 */
[C---:B------:R-:W-:Y:S01]  /*1ad0*/  FMUL.FTZ R43, R26.reuse, R43 ;  /* 0x0000002b1a2b7220 */ /* 0x040fe20000410000 */
[----:B------:R-:W-:-:S07]  /*1ae0*/  FMUL.FTZ R46, R26, R61 ;  /* 0x0000003d1a2e7220 */ /* 0x000fce0000410000 */
.L_x_12:
[----:B------:R-:W-:Y:S01]  /*1af0*/  @P0 LEA R26, P4, R35, UR14, 0x1 ;  /* 0x0000000e231a0c11 */ /* 0x000fe2000f8808ff */
[----:B------:R-:W-:Y:S01]  /*1b00*/  FADD.FTZ R59, -R42, R44 ;  /* 0x0000002c2a3b7221 */ /* 0x000fe20000010100 */
[----:B------:R-:W-:Y:S01]  /*1b10*/  FADD.FTZ R61, -R27, R28 ;  /* 0x0000001c1b3d7221 */ /* 0x000fe20000010100 */
[----:B------:R-:W-:Y:S01]  /*1b20*/  FADD.FTZ R48, -R43, R48 ;  /* 0x000000302b307221 */ /* 0x000fe20000010100 */
[----:B------:R-:W-:Y:S01]  /*1b30*/  @P0 LEA.HI.X R27, R35, UR15, R34, 0x1, P4 ;  /* 0x0000000f231b0c11 */ /* 0x000fe2000a0f0c22 */
[----:B------:R-:W-:Y:S01]  /*1b40*/  FADD.FTZ R50, -R46, R50 ;  /* 0x000000322e327221 */ /* 0x000fe20000010100 */
[----:B------:R-:W-:Y:S01]  /*1b50*/  @P1 LEA R34, P4, R33, UR14, 0x1 ;  /* 0x0000000e21221c11 */ /* 0x000fe2000f8808ff */
[----:B------:R-:W-:Y:S01]  /*1b60*/  ULEA UR4, UR5, UR4, 0x2 ;  /* 0x0000000405047291 */ /* 0x000fe2000f8e103f */
[----:B------:R-:W-:Y:S02]  /*1b70*/  @P0 F2FP.BF16.F32.PACK_AB R43, RZ, R59 ;  /* 0x0000003bff2b023e */ /* 0x000fe400000010ff */
[----:B------:R-:W-:Y:S01]  /*1b80*/  @P3 LEA R28, P6, R29, UR14, 0x1 ;  /* 0x0000000e1d1c3c11 */ /* 0x000fe2000f8c08ff */
[----:B------:R-:W-:Y:S01]  /*1b90*/  UISETP.GE.AND UP0, UPT, UR4, UR24, UPT ;  /* 0x000000180400728c */ /* 0x000fe2000bf06270 */
[----:B------:R-:W-:-:S02]  /*1ba0*/  @P1 LEA.HI.X R35, R33, UR15, R32, 0x1, P4 ;  /* 0x0000000f21231c11 */ /* 0x000fc4000a0f0c20 */
[----:B------:R-:W-:Y:S02]  /*1bb0*/  PRMT R32, R43, 0x7610, R32 ;  /* 0x000076102b207816 */ /* 0x000fe40000000020 */
[----:B------:R-:W-:Y:S02]  /*1bc0*/  @P3 LEA.HI.X R29, R29, UR15, R0, 0x1, P6 ;  /* 0x0000000f1d1d3c11 */ /* 0x000fe4000b0f0c00 */
[----:B------:R-:W-:Y:S01]  /*1bd0*/  @P1 F2FP.BF16.F32.PACK_AB R0, RZ, R61 ;  /* 0x0000003dff00123e */ /* 0x000fe200000010ff */
[----:B------:R0:W-:Y:S01]  /*1be0*/  @P0 STG.E.U16 desc[UR10][R26.64], R32 ;  /* 0x000000201a000986 */ /* 0x0001e2000c10150a */
[----:B------:R-:W-:-:S03]  /*1bf0*/  @P2 LEA R42, P5, R31, UR14, 0x1 ;  /* 0x0000000e1f2a2c11 */ /* 0x000fc6000f8a08ff */
[----:B------:R1:W-:Y:S01]  /*1c00*/  @P0 STG.E desc[UR10][R2.64], R59 ;  /* 0x0000003b02000986 */ /* 0x0003e2000c10190a */
[----:B------:R-:W-:-:S03]  /*1c10*/  @P2 LEA.HI.X R43, R31, UR15, R30, 0x1, P5 ;  /* 0x0000000f1f2b2c11 */ /* 0x000fc6000a8f0c1e */
[----:B------:R2:W-:Y:S01]  /*1c20*/  @P0 STG.E desc[UR10][R4.64], R47 ;  /* 0x0000002f04000986 */ /* 0x0005e2000c10190a */
[----:B0-----:R-:W-:-:S03]  /*1c30*/  PRMT R27, R0, 0x7610, R27 ;  /* 0x00007610001b7816 */ /* 0x001fc6000000001b */
[----:B------:R0:W-:Y:S01]  /*1c40*/  @P0 STG.E desc[UR10][R6.64], R49 ;  /* 0x0000003106000986 */ /* 0x0001e2000c10190a */
[----:B------:R-:W-:Y:S02]  /*1c50*/  @P2 F2FP.BF16.F32.PACK_AB R0, RZ, R48 ;  /* 0x00000030ff00223e */ /* 0x000fe400000010ff */
[----:B-1----:R-:W-:Y:S01]  /*1c60*/  @P3 F2FP.BF16.F32.PACK_AB R3, RZ, R50 ;  /* 0x00000032ff03323e */ /* 0x002fe200000010ff */
[----:B------:R0:W-:Y:S01]  /*1c70*/  @P1 STG.E.U16 desc[UR10][R34.64], R27 ;  /* 0x0000001b22001986 */ /* 0x0001e2000c10150a */
[----:B------:R-:W-:Y:S02]  /*1c80*/  PLOP3.LUT P0, PT, PT, PT, UP0, 0x80, 0x0 ;  /* 0x000000000000781c */ /* 0x000fe40003f0f008 */
[----:B--2---:R-:W-:Y:S01]  /*1c90*/  PRMT R5, R0, 0x7610, R5 ;  /* 0x0000761000057816 */ /* 0x004fe20000000005 */
[----:B------:R0:W-:Y:S01]  /*1ca0*/  @P1 STG.E desc[UR10][R8.64], R61 ;  /* 0x0000003d08001986 */ /* 0x0001e2000c10190a */
[----:B------:R-:W-:-:S03]  /*1cb0*/  IMAD.U32 R0, RZ, RZ, UR4 ;  /* 0x00000004ff007e24 */ /* 0x000fc6000f8e00ff */
[----:B------:R0:W-:Y:S04]  /*1cc0*/  @P1 STG.E desc[UR10][R10.64], R45 ;  /* 0x0000002d0a001986 */ /* 0x0001e8000c10190a */
[----:B------:R0:W-:Y:S01]  /*1cd0*/  @P1 STG.E desc[UR10][R12.64], R41 ;  /* 0x000000290c001986 */ /* 0x0001e2000c10190a */
[----:B------:R-:W-:-:S03]  /*1ce0*/  ISETP.LT.AND P1, PT, R0, UR9, PT ;  /* 0x0000000900007c0c */ /* 0x000fc6000bf21270 */
[----:B------:R0:W-:Y:S04]  /*1cf0*/  @P2 STG.E.U16 desc[UR10][R42.64], R5 ;  /* 0x000000052a002986 */ /* 0x0001e8000c10150a */
[----:B------:R0:W-:Y:S04]  /*1d00*/  @P2 STG.E desc[UR10][R14.64], R48 ;  /* 0x000000300e002986 */ /* 0x0001e8000c10190a */
[----:B------:R0:W-:Y:S04]  /*1d10*/  @P2 STG.E desc[UR10][R16.64], R51 ;  /* 0x0000003310002986 */ /* 0x0001e8000c10190a */
[----:B------:R0:W-:Y:S04]  /*1d20*/  @P2 STG.E desc[UR10][R18.64], R55 ;  /* 0x0000003712002986 */ /* 0x0001e8000c10190a */
[----:B------:R0:W-:Y:S04]  /*1d30*/  @P3 STG.E.U16 desc[UR10][R28.64], R3 ;  /* 0x000000031c003986 */ /* 0x0001e8000c10150a */
[----:B------:R0:W-:Y:S04]  /*1d40*/  @P3 STG.E desc[UR10][R20.64], R50 ;  /* 0x0000003214003986 */ /* 0x0001e8000c10190a */
[----:B------:R0:W-:Y:S04]  /*1d50*/  @P3 STG.E desc[UR10][R22.64], R53 ;  /* 0x0000003516003986 */ /* 0x0001e8000c10190a */
[----:B------:R0:W-:Y:S01]  /*1d60*/  @P3 STG.E desc[UR10][R24.64], R57 ;  /* 0x0000003918003986 */ /* 0x0001e2000c10190a */
[----:B------:R-:W-:Y:S05]  /*1d70*/  @!P0 BRA P1, `(.L_x_13) ;  /* 0xffffffec00c08947 */ /* 0x000fea000083ffff */
[----:B------:R-:W-:Y:S05]  /*1d80*/  EXIT ;  /* 0x000000000000794d */ /* 0x000fea0003800000 */
        .type           $_Z25multi_tensor_apply_kernelI18TensorListMetadataILi5EE27AdamCapturableMasterFunctorIN3c108BFloat16EfEJffPiifPf10adamMode_tfS7_EEvlPViT_T0_DpT1_$__internal_accurate_pow,@function
        .size           $_Z25multi_tensor_apply_kernelI18TensorListMetadataILi5EE27AdamCapturableMasterFunctorIN3c108BFloat16EfEJffPiifPf10adamMode_tfS7_EEvlPViT_T0_DpT1_$__internal_accurate_pow,(.L_x_188 - $_Z25multi_tensor_apply_kernelI18TensorListMetadataILi5EE27AdamCapturableMasterFunctorIN3c108BFloat16EfEJffPiifPf10adamMode_tfS7_EEvlPViT_T0_DpT1_$__internal_accurate_pow)
$_Z25multi_tensor_apply_kernelI18TensorListMetadataILi5EE27AdamCapturableMasterFunctorIN3c108BFloat16EfEJffPiifPf10adamMode_tfS7_EEvlPViT_T0_DpT1_$__internal_accurate_pow:
[----:B------:R-:W-:Y:S01]  /*1d90*/  SHF.R.U32.HI R9, RZ, 0x14, R11 ;  /* 0x00000014ff097819 */ /* 0x000fe2000001160b */
[----:B------:R-:W-:Y:S01]  /*1da0*/  IMAD.MOV.U32 R10, RZ, RZ, R12 ;  /* 0x000000ffff0a7224 */ /* 0x000fe200078e000c */
[----:B------:R-:W-:Y:S01]  /*1db0*/  MOV R21, 0x3ed0f5d2 ;  /* 0x3ed0f5d200157802 */ /* 0x000fe20000000f00 */
[----:B------:R-:W-:Y:S01]  /*1dc0*/  IMAD.MOV.U32 R14, RZ, RZ, RZ ;  /* 0x000000ffff0e7224 */ /* 0x000fe200078e00ff */
[----:B------:R-:W-:Y:S01]  /*1dd0*/  ISETP.NE.AND P1, PT, R9, RZ, PT ;  /* 0x000000ff0900720c */ /* 0x000fe20003f25270 */
[----:B------:R-:W-:Y:S01]  /*1de0*/  IMAD.MOV.U32 R20, RZ, RZ, 0x41ad3b5a ;  /* 0x41ad3b5aff147424 */ /* 0x000fe200078e00ff */
[----:B------:R-:W-:Y:S01]  /*1df0*/  UMOV UR4, 0x7d2cafe2 ;  /* 0x7d2cafe200047882 */ /* 0x000fe20000000000 */
[----:B------:R-:W-:-:S10]  /*1e00*/  UMOV UR5, 0x3eb0f5ff ;  /* 0x3eb0f5ff00057882 */ /* 0x000fd40000000000 */
[----:B------:R-:W-:Y:S01]  /*1e10*/  @!P1 DMUL R28, R10, 1.80143985094819840000e+16 ;  /* 0x435000000a1c9828 */ /* 0x000fe20000000000 */
[----:B------:R-:W-:-:S09]  /*1e20*/  IMAD.MOV.U32 R10, RZ, RZ, R11 ;  /* 0x000000ffff0a7224 */ /* 0x000fd200078e000b */
[----:B------:R-:W-:Y:S02]  /*1e30*/  @!P1 MOV R10, R29 ;  /* 0x0000001d000a9202 */ /* 0x000fe40000000f00 */
[----:B------:R-:W-:Y:S02]  /*1e40*/  @!P1 LEA.HI R9, R29, 0xffffffca, RZ, 0xc ;  /* 0xffffffca1d099811 */ /* 0x000fe400078f60ff */
[----:B------:R-:W-:-:S04]  /*1e50*/  LOP3.LUT R10, R10, 0x800fffff, RZ, 0xc0, !PT ;  /* 0x800fffff0a0a7812 */ /* 0x000fc800078ec0ff */
[----:B------:R-:W-:Y:S01]  /*1e60*/  LOP3.LUT R11, R10, 0x3ff00000, RZ, 0xfc, !PT ;  /* 0x3ff000000a0b7812 */ /* 0x000fe200078efcff */
[----:B------:R-:W-:Y:S02]  /*1e70*/  IMAD.MOV.U32 R10, RZ, RZ, R12 ;  /* 0x000000ffff0a7224 */ /* 0x000fe400078e000c */
[----:B------:R-:W-:Y:S01]  /*1e80*/  @!P1 IMAD.MOV.U32 R10, RZ, RZ, R28 ;  /* 0x000000ffff0a9224 */ /* 0x000fe200078e001c */
[----:B------:R-:W-:-:S13]  /*1e90*/  ISETP.GE.U32.AND P2, PT, R11, 0x3ff6a09f, PT ;  /* 0x3ff6a09f0b00780c */ /* 0x000fda0003f46070 */
[----:B------:R-:W-:-:S04]  /*1ea0*/  @P2 VIADD R13, R11, 0xfff00000 ;  /* 0xfff000000b0d2836 */ /* 0x000fc80000000000 */
[----:B------:R-:W-:-:S06]  /*1eb0*/  @P2 IMAD.MOV.U32 R11, RZ, RZ, R13 ;  /* 0x000000ffff0b2224 */ /* 0x000fcc00078e000d */
[C---:B------:R-:W-:Y:S02]  /*1ec0*/  DADD R12, R10.reuse, 1 ;  /* 0x3ff000000a0c7429 */ /* 0x040fe40000000000 */
[----:B------:R-:W-:-:S04]  /*1ed0*/  DADD R18, R10, -1 ;  /* 0xbff000000a127429 */ /* 0x000fc80000000000 */
[----:B------:R-:W0:Y:S02]  /*1ee0*/  MUFU.RCP64H R15, R13 ;  /* 0x0000000d000f7308 */ /* 0x000e240000001800 */
[----:B0-----:R-:W-:-:S08]  /*1ef0*/  DFMA R16, -R12, R14, 1 ;  /* 0x3ff000000c10742b */ /* 0x001fd0000000010e */
[----:B------:R-:W-:-:S08]  /*1f00*/  DFMA R16, R16, R16, R16 ;  /* 0x000000101010722b */ /* 0x000fd00000000010 */
[----:B------:R-:W-:-:S08]  /*1f10*/  DFMA R14, R14, R16, R14 ;  /* 0x000000100e0e722b */ /* 0x000fd0000000000e */
[----:B------:R-:W-:-:S08]  /*1f20*/  DMUL R10, R14, R18 ;  /* 0x000000120e0a7228 */ /* 0x000fd00000000000 */
[----:B------:R-:W-:-:S08]  /*1f30*/  DFMA R10, R14, R18, R10 ;  /* 0x000000120e0a722b */ /* 0x000fd0000000000a */
[----:B------:R-:W-:Y:S02]  /*1f40*/  DMUL R16, R10, R10 ;  /* 0x0000000a0a107228 */ /* 0x000fe40000000000 */
[----:B------:R-:W-:-:S06]  /*1f50*/  DADD R24, R18, -R10 ;  /* 0x0000000012187229 */ /* 0x000fcc000000080a */
[----:B------:R-:W-:Y:S01]  /*1f60*/  DFMA R12, R16, UR4, R20 ;  /* 0x00000004100c7c2b */ /* 0x000fe20008000014 */
[----:B------:R-:W-:Y:S01]  /*1f70*/  UMOV UR4, 0x75488a3f ;  /* 0x75488a3f00047882 */ /* 0x000fe20000000000 */
[----:B------:R-:W-:Y:S01]  /*1f80*/  UMOV UR5, 0x3ef3b20a ;  /* 0x3ef3b20a00057882 */ /* 0x000fe20000000000 */
[----:B------:R-:W-:-:S05]  /*1f90*/  DADD R24, R24, R24 ;  /* 0x0000000018187229 */ /* 0x000fca0000000018 */
[----:B------:R-:W-:Y:S01]  /*1fa0*/  DFMA R12, R16, R12, UR4 ;  /* 0x00000004100c7e2b */ /* 0x000fe2000800000c */
[----:B------:R-:W-:Y:S01]  /*1fb0*/  UMOV UR4, 0xe4faecd5 ;  /* 0xe4faecd500047882 */ /* 0x000fe20000000000 */
[----:B------:R-:W-:Y:S01]  /*1fc0*/  UMOV UR5, 0x3f1745cd ;  /* 0x3f1745cd00057882 */ /* 0x000fe20000000000 */
[----:B------:R-:W-:-:S05]  /*1fd0*/  DFMA R24, R18, -R10, R24 ;  /* 0x8000000a1218722b */ /* 0x000fca0000000018 */
[----:B------:R-:W-:Y:S01]  /*1fe0*/  DFMA R12, R16, R12, UR4 ;  /* 0x00000004100c7e2b */ /* 0x000fe2000800000c */
[----:B------:R-:W-:Y:S01]  /*1ff0*/  UMOV UR4, 0x258a578b ;  /* 0x258a578b00047882 */ /* 0x000fe20000000000 */
[----:B------:R-:W-:Y:S01]  /*2000*/  UMOV UR5, 0x3f3c71c7 ;  /* 0x3f3c71c700057882 */ /* 0x000fe20000000000 */
[----:B------:R-:W-:-:S05]  /*2010*/  DMUL R14, R14, R24 ;  /* 0x000000180e0e7228 */ /* 0x000fca0000000000 */
[----:B------:R-:W-:Y:S01]  /*2020*/  DFMA R12, R16, R12, UR4 ;  /* 0x00000004100c7e2b */ /* 0x000fe2000800000c */
[----:B------:R-:W-:Y:S01]  /*2030*/  UMOV UR4, 0x9242b910 ;  /* 0x9242b91000047882 */ /* 0x000fe20000000000 */
[----:B------:R-:W-:-:S03]  /*2040*/  UMOV UR5, 0x3f624924 ;  /* 0x3f62492400057882 */ /* 0x000fc60000000000 */
[----:B------:R-:W-:Y:S02]  /*2050*/  VIADD R25, R15, 0x100000 ;  /* 0x001000000f197836 */ /* 0x000fe40000000000 */
[----:B------:R-:W-:Y:S01]  /*2060*/  IMAD.MOV.U32 R24, RZ, RZ, R14 ;  /* 0x000000ffff187224 */ /* 0x000fe200078e000e */
[----:B------:R-:W-:Y:S01]  /*2070*/  DFMA R12, R16, R12, UR4 ;  /* 0x00000004100c7e2b */ /* 0x000fe2000800000c */
[----:B------:R-:W-:Y:S01]  /*2080*/  UMOV UR4, 0x99999dfb ;  /* 0x99999dfb00047882 */ /* 0x000fe20000000000 */
[----:B------:R-:W-:-:S06]  /*2090*/  UMOV UR5, 0x3f899999 ;  /* 0x3f89999900057882 */ /* 0x000fcc0000000000 */
[----:B------:R-:W-:Y:S01]  /*20a0*/  DFMA R20, R16, R12, UR4 ;  /* 0x0000000410147e2b */ /* 0x000fe2000800000c */
[----:B------:R-:W-:Y:S01]  /*20b0*/  UMOV UR4, 0x55555555 ;  /* 0x5555555500047882 */ /* 0x000fe20000000000 */
[----:B------:R-:W-:-:S06]  /*20c0*/  UMOV UR5, 0x3fb55555 ;  /* 0x3fb5555500057882 */ /* 0x000fcc0000000000 */
[----:B------:R-:W-:-:S08]  /*20d0*/  DFMA R12, R16, R20, UR4 ;  /* 0x00000004100c7e2b */ /* 0x000fd00008000014 */
[----:B------:R-:W-:Y:S01]  /*20e0*/  DADD R26, -R12, UR4 ;  /* 0x000000040c1a7e29 */ /* 0x000fe20008000100 */
[----:B------:R-:W-:Y:S01]  /*20f0*/  UMOV UR4, 0xb9e7b0 ;  /* 0x00b9e7b000047882 */ /* 0x000fe20000000000 */
[----:B------:R-:W-:-:S06]  /*2100*/  UMOV UR5, 0x3c46a4cb ;  /* 0x3c46a4cb00057882 */ /* 0x000fcc0000000000 */
[----:B------:R-:W-:Y:S02]  /*2110*/  DFMA R26, R16, R20, R26 ;  /* 0x00000014101a722b */ /* 0x000fe4000000001a */
[----:B------:R-:W-:-:S06]  /*2120*/  DMUL R20, R10, R10 ;  /* 0x0000000a0a147228 */ /* 0x000fcc0000000000 */
[----:B------:R-:W-:Y:S02]  /*2130*/  DADD R26, RZ, R26 ;  /* 0x00000000ff1a7229 */ /* 0x000fe4000000001a */
[C---:B------:R-:W-:Y:S02]  /*2140*/  DMUL R30, R10.reuse, R20 ;  /* 0x000000140a1e7228 */ /* 0x040fe40000000000 */
[----:B------:R-:W-:-:S04]  /*2150*/  DFMA R18, R10, R10, -R20 ;  /* 0x0000000a0a12722b */ /* 0x000fc80000000814 */
[----:B------:R-:W-:Y:S01]  /*2160*/  DADD R26, R26, -UR4 ;  /* 0x800000041a1a7e29 */ /* 0x000fe20008000000 */
[----:B------:R-:W-:Y:S01]  /*2170*/  UMOV UR4, 0x80000000 ;  /* 0x8000000000047882 */ /* 0x000fe20000000000 */
[C---:B------:R-:W-:Y:S01]  /*2180*/  DFMA R32, R10.reuse, R20, -R30 ;  /* 0x000000140a20722b */ /* 0x040fe2000000081e */
[----:B------:R-:W-:Y:S01]  /*2190*/  UMOV UR5, 0x43300000 ;  /* 0x4330000000057882 */ /* 0x000fe20000000000 */
[----:B------:R-:W-:-:S04]  /*21a0*/  DFMA R18, R10, R24, R18 ;  /* 0x000000180a12722b */ /* 0x000fc80000000012 */
[----:B------:R-:W-:Y:S02]  /*21b0*/  DADD R16, R12, R26 ;  /* 0x000000000c107229 */ /* 0x000fe4000000001a */
[----:B------:R-:W-:-:S06]  /*21c0*/  DFMA R32, R14, R20, R32 ;  /* 0x000000140e20722b */ /* 0x000fcc0000000020 */
[----:B------:R-:W-:Y:S02]  /*21d0*/  DMUL R20, R16, R30 ;  /* 0x0000001e10147228 */ /* 0x000fe40000000000 */
[----:B------:R-:W-:Y:S02]  /*21e0*/  DFMA R18, R10, R18, R32 ;  /* 0x000000120a12722b */ /* 0x000fe40000000020 */
[----:B------:R-:W-:-:S04]  /*21f0*/  DADD R12, R12, -R16 ;  /* 0x000000000c0c7229 */ /* 0x000fc80000000810 */
[----:B------:R-:W-:-:S04]  /*2200*/  DFMA R24, R16, R30, -R20 ;  /* 0x0000001e1018722b */ /* 0x000fc80000000814 */
[----:B------:R-:W-:-:S04]  /*2210*/  DADD R12, R26, R12 ;  /* 0x000000001a0c7229 */ /* 0x000fc8000000000c */
[----:B------:R-:W-:-:S08]  /*2220*/  DFMA R18, R16, R18, R24 ;  /* 0x000000121012722b */ /* 0x000fd00000000018 */
[----:B------:R-:W-:-:S08]  /*2230*/  DFMA R12, R12, R30, R18 ;  /* 0x0000001e0c0c722b */ /* 0x000fd00000000012 */
[----:B------:R-:W-:-:S08]  /*2240*/  DADD R16, R20, R12 ;  /* 0x0000000014107229 */ /* 0x000fd0000000000c */
[--C-:B------:R-:W-:Y:S02]  /*2250*/  DADD R18, R10, R16.reuse ;  /* 0x000000000a127229 */ /* 0x100fe40000000010 */
[----:B------:R-:W-:-:S06]  /*2260*/  DADD R20, R20, -R16 ;  /* 0x0000000014147229 */ /* 0x000fcc0000000810 */
[----:B------:R-:W-:Y:S02]  /*2270*/  DADD R10, R10, -R18 ;  /* 0x000000000a0a7229 */ /* 0x000fe40000000812 */
[----:B------:R-:W-:Y:S01]  /*2280*/  DADD R20, R12, R20 ;  /* 0x000000000c147229 */ /* 0x000fe20000000014 */
[C---:B------:R-:W-:Y:S02]  /*2290*/  VIADD R12, R9.reuse, 0xfffffc01 ;  /* 0xfffffc01090c7836 */ /* 0x040fe40000000000 */
[----:B------:R-:W-:-:S03]  /*22a0*/  @P2 VIADD R12, R9, 0xfffffc02 ;  /* 0xfffffc02090c2836 */ /* 0x000fc60000000000 */
[----:B------:R-:W-:Y:S01]  /*22b0*/  DADD R10, R16, R10 ;  /* 0x00000000100a7229 */ /* 0x000fe2000000000a */
[----:B------:R-:W-:Y:S01]  /*22c0*/  IMAD.MOV.U32 R13, RZ, RZ, 0x43300000 ;  /* 0x43300000ff0d7424 */ /* 0x000fe200078e00ff */
[----:B------:R-:W-:Y:S01]  /*22d0*/  LOP3.LUT R12, R12, 0x80000000, RZ, 0x3c, !PT ;  /* 0x800000000c0c7812 */ /* 0x000fe200078e3cff */
[----:B------:R-:W-:-:S05]  /*22e0*/  IMAD.MOV.U32 R9, RZ, RZ, R7 ;  /* 0x000000ffff097224 */ /* 0x000fca00078e0007 */
[----:B------:R-:W-:Y:S01]  /*22f0*/  DADD R10, R20, R10 ;  /* 0x00000000140a7229 */ /* 0x000fe2000000000a */
[----:B------:R-:W-:-:S04]  /*2300*/  SHF.L.U32 R7, R9, 0x1, RZ ;  /* 0x0000000109077819 */ /* 0x000fc800000006ff */
[----:B------:R-:W-:-:S03]  /*2310*/  ISETP.GT.U32.AND P1, PT, R7, -0x2000001, PT ;  /* 0xfdffffff0700780c */ /* 0x000fc60003f24070 */
[----:B------:R-:W-:Y:S02]  /*2320*/  DADD R10, R14, R10 ;  /* 0x000000000e0a7229 */ /* 0x000fe4000000000a */
[----:B------:R-:W-:Y:S01]  /*2330*/  DADD R14, R12, -UR4 ;  /* 0x800000040c0e7e29 */ /* 0x000fe20008000000 */
[----:B------:R-:W-:Y:S01]  /*2340*/  UMOV UR4, 0xfefa39ef ;  /* 0xfefa39ef00047882 */ /* 0x000fe20000000000 */
[----:B------:R-:W-:-:S04]  /*2350*/  UMOV UR5, 0x3fe62e42 ;  /* 0x3fe62e4200057882 */ /* 0x000fc80000000000 */
[----:B------:R-:W-:-:S08]  /*2360*/  DADD R12, R18, R10 ;  /* 0x00000000120c7229 */ /* 0x000fd0000000000a */
[--C-:B------:R-:W-:Y:S02]  /*2370*/  DFMA R16, R14, UR4, R12.reuse ;  /* 0x000000040e107c2b */ /* 0x100fe4000800000c */
[----:B------:R-:W-:-:S06]  /*2380*/  DADD R18, R18, -R12 ;  /* 0x0000000012127229 */ /* 0x000fcc000000080c */
[----:B------:R-:W-:Y:S01]  /*2390*/  DFMA R20, -R14, UR4, R16 ;  /* 0x000000040e147c2b */ /* 0x000fe20008000110 */
[----:B------:R-:W-:Y:S01]  /*23a0*/  UMOV UR4, 0x3b39803f ;  /* 0x3b39803f00047882 */ /* 0x000fe20000000000 */
[----:B------:R-:W-:Y:S01]  /*23b0*/  DADD R18, R10, R18 ;  /* 0x000000000a127229 */ /* 0x000fe20000000012 */
[----:B------:R-:W-:-:S05]  /*23c0*/  UMOV UR5, 0x3c7abc9e ;  /* 0x3c7abc9e00057882 */ /* 0x000fca0000000000 */
[----:B------:R-:W-:Y:S01]  /*23d0*/  DADD R20, -R12, R20 ;  /* 0x000000000c147229 */ /* 0x000fe20000000114 */
[----:B------:R-:W-:Y:S01]  /*23e0*/  LOP3.LUT R13, R9, 0xff0fffff, RZ, 0xc0, !PT ;  /* 0xff0fffff090d7812 */ /* 0x000fe200078ec0ff */
[----:B------:R-:W-:-:S03]  /*23f0*/  IMAD.MOV.U32 R12, RZ, RZ, R8 ;  /* 0x000000ffff0c7224 */ /* 0x000fc600078e0008 */
[----:B------:R-:W-:-:S03]  /*2400*/  SEL R13, R13, R9, P1 ;  /* 0x000000090d0d7207 */ /* 0x000fc60000800000 */
[----:B------:R-:W-:-:S08]  /*2410*/  DADD R18, R18, -R20 ;  /* 0x0000000012127229 */ /* 0x000fd00000000814 */
[----:B------:R-:W-:Y:S01]  /*2420*/  DFMA R18, R14, UR4, R18 ;  /* 0x000000040e127c2b */ /* 0x000fe20008000012 */
[----:B------:R-:W-:Y:S01]  /*2430*/  UMOV UR4, 0xfefa39ef ;  /* 0xfefa39ef00047882 */ /* 0x000fe20000000000 */
[----:B------:R-:W-:-:S06]  /*2440*/  UMOV UR5, 0x3fe62e42 ;  /* 0x3fe62e4200057882 */ /* 0x000fcc0000000000 */
[----:B------:R-:W-:-:S08]  /*2450*/  DADD R10, R16, R18 ;  /* 0x00000000100a7229 */ /* 0x000fd00000000012 */
[----:B------:R-:W-:Y:S02]  /*2460*/  DADD R16, R16, -R10 ;  /* 0x0000000010107229 */ /* 0x000fe4000000080a */
[----:B------:R-:W-:-:S06]  /*2470*/  DMUL R8, R10, R12 ;  /* 0x0000000c0a087228 */ /* 0x000fcc0000000000 */
[----:B------:R-:W-:Y:S02]  /*2480*/  DADD R16, R18, R16 ;  /* 0x0000000012107229 */ /* 0x000fe40000000010 */
[----:B------:R-:W-:-:S08]  /*2490*/  DFMA R10, R10, R12, -R8 ;  /* 0x0000000c0a0a722b */ /* 0x000fd00000000808 */
[----:B------:R-:W-:Y:S01]  /*24a0*/  DFMA R10, R16, R12, R10 ;  /* 0x0000000c100a722b */ /* 0x000fe2000000000a */
[----:B------:R-:W-:Y:S02]  /*24b0*/  IMAD.MOV.U32 R12, RZ, RZ, 0x652b82fe ;  /* 0x652b82feff0c7424 */ /* 0x000fe400078e00ff */
[----:B------:R-:W-:-:S05]  /*24c0*/  IMAD.MOV.U32 R13, RZ, RZ, 0x3ff71547 ;  /* 0x3ff71547ff0d7424 */ /* 0x000fca00078e00ff */
[----:B------:R-:W-:-:S08]  /*24d0*/  DADD R18, R8, R10 ;  /* 0x0000000008127229 */ /* 0x000fd0000000000a */
[----:B------:R-:W-:Y:S02]  /*24e0*/  DFMA R12, R18, R12, 6.75539944105574400000e+15 ;  /* 0x43380000120c742b */ /* 0x000fe4000000000c */
[----:B------:R-:W-:Y:S01]  /*24f0*/  FSETP.GEU.FTZ.AND P1, PT, |R19|, 4.1917929649353027344, PT ;  /* 0x4086232b1300780b */ /* 0x000fe20003f3e200 */
[----:B------:R-:W-:-:S05]  /*2500*/  DADD R8, R8, -R18 ;  /* 0x0000000008087229 */ /* 0x000fca0000000812 */
[----:B------:R-:W-:-:S08]  /*2510*/  DADD R14, R12, -6.75539944105574400000e+15 ;  /* 0xc33800000c0e7429 */ /* 0x000fd00000000000 */
[----:B------:R-:W-:Y:S01]  /*2520*/  DFMA R16, R14, -UR4, R18 ;  /* 0x800000040e107c2b */ /* 0x000fe20008000012 */
[----:B------:R-:W-:Y:S01]  /*2530*/  UMOV UR4, 0x3b39803f ;  /* 0x3b39803f00047882 */ /* 0x000fe20000000000 */
[----:B------:R-:W-:-:S06]  /*2540*/  UMOV UR5, 0x3c7abc9e ;  /* 0x3c7abc9e00057882 */ /* 0x000fcc0000000000 */
[----:B------:R-:W-:Y:S01]  /*2550*/  DFMA R16, R14, -UR4, R16 ;  /* 0x800000040e107c2b */ /* 0x000fe20008000010 */
[----:B------:R-:W-:Y:S01]  /*2560*/  UMOV UR4, 0x69ce2bdf ;  /* 0x69ce2bdf00047882 */ /* 0x000fe20000000000 */
[----:B------:R-:W-:Y:S01]  /*2570*/  IMAD.MOV.U32 R14, RZ, RZ, -0x35dec16 ;  /* 0xfca213eaff0e7424 */ /* 0x000fe200078e00ff */
[----:B------:R-:W-:Y:S01]  /*2580*/  UMOV UR5, 0x3e5ade15 ;  /* 0x3e5ade1500057882 */ /* 0x000fe20000000000 */
[----:B------:R-:W-:-:S06]  /*2590*/  IMAD.MOV.U32 R15, RZ, RZ, 0x3e928af3 ;  /* 0x3e928af3ff0f7424 */ /* 0x000fcc00078e00ff */
[----:B------:R-:W-:Y:S01]  /*25a0*/  DFMA R14, R16, UR4, R14 ;  /* 0x00000004100e7c2b */ /* 0x000fe2000800000e */
[----:B------:R-:W-:Y:S01]  /*25b0*/  UMOV UR4, 0x62401315 ;  /* 0x6240131500047882 */ /* 0x000fe20000000000 */
[----:B------:R-:W-:-:S06]  /*25c0*/  UMOV UR5, 0x3ec71dee ;  /* 0x3ec71dee00057882 */ /* 0x000fcc0000000000 */
[----:B------:R-:W-:Y:S01]  /*25d0*/  DFMA R14, R16, R14, UR4 ;  /* 0x00000004100e7e2b */ /* 0x000fe2000800000e */
        /* <DEDUP_REMOVED lines=20> */
[----:B------:R-:W-:-:S08]  /*2720*/  DFMA R14, R16, R14, UR4 ;  /* 0x00000004100e7e2b */ /* 0x000fd0000800000e */
[----:B------:R-:W-:-:S08]  /*2730*/  DFMA R14, R16, R14, 1 ;  /* 0x3ff00000100e742b */ /* 0x000fd0000000000e */
[----:B------:R-:W-:-:S10]  /*2740*/  DFMA R16, R16, R14, 1 ;  /* 0x3ff000001010742b */ /* 0x000fd4000000000e */
[----:B------:R-:W-:Y:S01]  /*2750*/  IMAD R15, R12, 0x100000, R17 ;  /* 0x001000000c0f7824 */ /* 0x000fe200078e0211 */
[----:B------:R-:W-:Y:S01]  /*2760*/  MOV R14, R16 ;  /* 0x00000010000e7202 */ /* 0x000fe20000000f00 */
[----:B------:R-:W-:Y:S06]  /*2770*/  @!P1 BRA `(.L_x_14) ;  /* 0x0000000000389947 */ /* 0x000fec0003800000 */
[----:B------:R-:W-:Y:S01]  /*2780*/  FSETP.GEU.FTZ.AND P1, PT, |R19|, 4.2275390625, PT ;  /* 0x408748001300780b */ /* 0x000fe20003f3e200 */
[C---:B------:R-:W-:Y:S02]  /*2790*/  DADD R14, R18.reuse, +INF ;  /* 0x7ff00000120e7429 */ /* 0x040fe40000000000 */
[----:B------:R-:W-:-:S08]  /*27a0*/  DSETP.GEU.AND P2, PT, R18, RZ, PT ;  /* 0x000000ff1200722a */ /* 0x000fd00003f4e000 */
[----:B------:R-:W-:Y:S02]  /*27b0*/  FSEL R14, R14, RZ, P2 ;  /* 0x000000ff0e0e7208 */ /* 0x000fe40001000000 */
[----:B------:R-:W-:Y:S01]  /*27c0*/  FSEL R15, R15, RZ, P2 ;  /* 0x000000ff0f0f7208 */ /* 0x000fe20001000000 */
[----:B------:R-:W-:Y:S06]  /*27d0*/  @P1 BRA `(.L_x_14) ;  /* 0x0000000000201947 */ /* 0x000fec0003800000 */
[----:B------:R-:W-:Y:S01]  /*27e0*/  LEA.HI R7, R12, R12, RZ, 0x1 ;  /* 0x0000000c0c077211 */ /* 0x000fe200078f08ff */
[----:B------:R-:W-:-:S03]  /*27f0*/  IMAD.MOV.U32 R14, RZ, RZ, R16 ;  /* 0x000000ffff0e7224 */ /* 0x000fc600078e0010 */
[----:B------:R-:W-:-:S05]  /*2800*/  SHF.R.S32.HI R7, RZ, 0x1, R7 ;  /* 0x00000001ff077819 */ /* 0x000fca0000011407 */
[----:B------:R-:W-:Y:S02]  /*2810*/  IMAD.IADD R12, R12, 0x1, -R7 ;  /* 0x000000010c0c7824 */ /* 0x000fe400078e0a07 */
[----:B------:R-:W-:-:S03]  /*2820*/  IMAD R15, R7, 0x100000, R17 ;  /* 0x00100000070f7824 */ /* 0x000fc600078e0211 */
[----:B------:R-:W-:Y:S01]  /*2830*/  LEA R13, R12, 0x3ff00000, 0x14 ;  /* 0x3ff000000c0d7811 */ /* 0x000fe200078ea0ff */
[----:B------:R-:W-:-:S06]  /*2840*/  IMAD.MOV.U32 R12, RZ, RZ, RZ ;  /* 0x000000ffff0c7224 */ /* 0x000fcc00078e00ff */
[----:B------:R-:W-:-:S11]  /*2850*/  DMUL R14, R14, R12 ;  /* 0x0000000c0e0e7228 */ /* 0x000fd60000000000 */
.L_x_14:
[----:B------:R-:W-:Y:S01]  /*2860*/  DSETP.NEU.AND P1, PT, |R14|, +INF , PT ;  /* 0x7ff000000e00742a */ /* 0x000fe20003f2d200 */
[----:B------:R-:W-:Y:S01]  /*2870*/  IMAD.MOV.U32 R7, RZ, RZ, 0x0 ;  /* 0x00000000ff077424 */ /* 0x000fe200078e00ff */
[----:B------:R-:W-:-:S12]  /*2880*/  DADD R8, R10, R8 ;  /* 0x000000000a087229 */ /* 0x000fd80000000008 */
[----:B------:R-:W-:Y:S01]  /*2890*/  @P1 DFMA R14, R8, R14, R14 ;  /* 0x0000000e080e122b */ /* 0x000fe2000000000e */
[----:B------:R-:W-:Y:S10]  /*28a0*/  RET.REL.NODEC R6 `(_Z25multi_tensor_apply_kernelI18TensorListMetadataILi5EE27AdamCapturableMasterFunctorIN3c108BFloat16EfEJffPiifPf10adamMode_tfS7_EEvlPViT_T0_DpT1_) ;  /* 0xffffffd406d47950 */ /* 0x000ff40003c3ffff */
.L_x_15:
[----:B------:R-:W-:-:S00]  /*28b0*/  BRA `(.L_x_15) ;  /* 0xfffffffc00fc7947 */ /* 0x000fc0000383ffff */
[----:B------:R-:W-:-:S00]  /*28c0*/  NOP ;  /* 0x0000000000007918 */ /* 0x000fc00000000000 */
        /* <DEDUP_REMOVED lines=11> */
.L_x_188:


//--------------------- .text._Z25multi_tensor_apply_kernelI18TensorListMetadataILi5EE27AdamCapturableMasterFunctorIN3c104HalfEfEJffPiifPf10adamMode_tfS7_EEvlPViT_T0_DpT1_ --------------------------
	.section	.text._Z25multi_tensor_apply_kernelI18TensorListMetadataILi5EE27AdamCapturableMasterFunctorIN3c104HalfEfEJffPiifPf10adamMode_tfS7_EEvlPViT_T0_DpT1_,"ax",@progbits
	.align	128
        .global         _Z25multi_tensor_apply_kernelI18TensorListMetadataILi5EE27AdamCapturableMasterFunctorIN3c104HalfEfEJffPiifPf10adamMode_tfS7_EEvlPViT_T0_DpT1_
        .type           _Z25multi_tensor_apply_kernelI18TensorListMetadataILi5EE27AdamCapturableMasterFunctorIN3c104HalfEfEJffPiifPf10adamMode_tfS7_EEvlPViT_T0_DpT1_,@function
        .size           _Z25multi_tensor_apply_kernelI18TensorListMetadataILi5EE27AdamCapturableMasterFunctorIN3c104HalfEfEJffPiifPf10adamMode_tfS7_EEvlPViT_T0_DpT1_,(.L_x_189 - _Z25multi_tensor_apply_kernelI18TensorListMetadataILi5EE27AdamCapturableMasterFunctorIN3c104HalfEfEJffPiifPf10adamMode_tfS7_EEvlPViT_T0_DpT1_)
        .other          _Z25multi_tensor_apply_kernelI18TensorListMetadataILi5EE27AdamCapturableMasterFunctorIN3c104HalfEfEJffPiifPf10adamMode_tfS7_EEvlPViT_T0_DpT1_,@"STO_CUDA_ENTRY STV_DEFAULT"
_Z25multi_tensor_apply_kernelI18TensorListMetadataILi5EE27AdamCapturableMasterFunctorIN3c104HalfEfEJffPiifPf10adamMode_tfS7_EEvlPViT_T0_DpT1_:
.text._Z25multi_tensor_apply_kernelI18TensorListMetadataILi5EE27AdamCapturableMasterFunctorIN3c104HalfEfEJffPiifPf10adamMode_tfS7_EEvlPViT_T0_DpT1_:
        /* <DEDUP_REMOVED lines=30> */
[----:B------:R-:W-:Y:S05]  /*01e0*/  CALL.REL.NOINC `($_Z25multi_tensor_apply_kernelI18TensorListMetadataILi5EE27AdamCapturableMasterFunctorIN3c104HalfEfEJffPiifPf10adamMode_tfS7_EEvlPViT_T0_DpT1_$__internal_accurate_pow) ;  /* 0x0000001800e87944 */ /* 0x000fea0003c00000 */
[----:B------:R-:W0:Y:S01]  /*01f0*/  LDC R10, c[0x0][0xe0c] ;  /* 0x00038300ff0a7b82 */ /* 0x000e220000000800 */
[----:B------:R-:W-:Y:S01]  /*0200*/  IMAD.MOV.U32 R4, RZ, RZ, R14 ;  /* 0x000000ffff047224 */ /* 0x000fe200078e000e */
[----:B------:R-:W-:Y:S01]  /*0210*/  MOV R5, R15 ;  /* 0x0000000f00057202 */ /* 0x000fe20000000f00 */
        /* <DEDUP_REMOVED lines=13> */
[----:B------:R-:W-:Y:S02]  /*02f0*/  IMAD.MOV.U32 R4, RZ, RZ, R6 ;  /* 0x000000ffff047224 */ /* 0x000fe400078e0006 */
[----:B------:R-:W-:-:S11]  /*0300*/  IMAD.MOV.U32 R5, RZ, RZ, R7 ;  /* 0x000000ffff057224 */ /* 0x000fd600078e0007 */
[----:B------:R-:W-:Y:S05]  /*0310*/  @!P2 BRA `(.L_x_18) ;  /* 0x000000000020a947 */ /* 0x000fea0003800000 */
[----:B------:R-:W-:Y:S02]  /*0320*/  IMAD.MOV.U32 R4, RZ, RZ, 0x0 ;  /* 0x00000000ff047424 */ /* 0x000fe400078e00ff */
[----:B------:R-:W-:Y:S01]  /*0330*/  IMAD.MOV.U32 R5, RZ, RZ, -0x80000 ;  /* 0xfff80000ff057424 */ /* 0x000fe200078e00ff */
[----:B------:R-:W-:Y:S06]  /*0340*/  BRA `(.L_x_18) ;  /* 0x0000000000147947 */ /* 0x000fec0003800000 */
.L_x_17:
[----:B------:R-:W-:Y:S01]  /*0350*/  ISETP.GE.AND P2, PT, R3, RZ, PT ;  /* 0x000000ff0300720c */ /* 0x000fe20003f46270 */
[----:B------:R-:W-:Y:S01]  /*0360*/  DSETP.NEU.AND P1, PT, |R2|, 0.5, !P0 ;  /* 0x3fe000000200742a */ /* 0x000fe2000472d200 */
[----:B------:R-:W-:-:S05]  /*0370*/  IMAD.MOV.U32 R4, RZ, RZ, RZ ;  /* 0x000000ffff047224 */ /* 0x000fca00078e00ff */
[----:B0-----:R-:W-:-:S06]  /*0380*/  SEL R5, R9, RZ, P1 ;  /* 0x000000ff09057207 */ /* 0x001fcc0000800000 */
[----:B------:R-:W-:-:S07]  /*0390*/  @!P2 LOP3.LUT R5, R5, 0x7ff00000, RZ, 0xfc, !PT ;  /* 0x7ff000000505a812 */ /* 0x000fce00078efcff */
.L_x_18:
        /* <DEDUP_REMOVED lines=17> */
.L_x_21:
[----:B------:R-:W-:-:S14]  /*04b0*/  DSETP.NEU.AND P2, PT, |R8|, +INF , PT ;  /* 0x7ff000000800742a */ /* 0x000fdc0003f4d200 */
[----:B------:R-:W-:Y:S05]  /*04c0*/  @P2 BRA `(.L_x_19) ;  /* 0x0000000000242947 */ /* 0x000fea0003800000 */
[----:B------:R-:W-:Y:S02]  /*04d0*/  ISETP.LT.AND P1, PT, R9, RZ, P1 ;  /* 0x000000ff0900720c */ /* 0x000fe40000f21270 */
[C---:B------:R-:W-:Y:S02]  /*04e0*/  LOP3.LUT R4, R3.reuse, 0x7fffffff, RZ, 0xc0, !PT ;  /* 0x7fffffff03047812 */ /* 0x040fe400078ec0ff */
[----:B------:R-:W-:Y:S02]  /*04f0*/  ISETP.GT.AND P2, PT, R3, -0x1, PT ;  /* 0xffffffff0300780c */ /* 0x000fe40003f44270 */
[----:B------:R-:W-:Y:S02]  /*0500*/  ISETP.NE.AND P1, PT, R4, 0x3fe00000, P1 ;  /* 0x3fe000000400780c */ /* 0x000fe40000f25270 */
[----:B------:R-:W-:Y:S02]  /*0510*/  SEL R5, RZ, 0x7ff00000, !P2 ;  /* 0x7ff00000ff057807 */ /* 0x000fe40005000000 */
[----:B------:R-:W-:-:S09]  /*0520*/  MOV R4, RZ ;  /* 0x000000ff00047202 */ /* 0x000fd20000000f00 */
[----:B------:R-:W-:Y:S01]  /*0530*/  @P1 VIADD R5, R5, 0x80000000 ;  /* 0x8000000005051836 */ /* 0x000fe20000000000 */
[----:B------:R-:W-:Y:S06]  /*0540*/  BRA `(.L_x_19) ;  /* 0x0000000000047947 */ /* 0x000fec0003800000 */
.L_x_20:
[----:B------:R-:W-:-:S11]  /*0550*/  DADD R4, R2, R8 ;  /* 0x0000000002047229 */ /* 0x000fd60000000008 */
.L_x_19:
[----:B------:R-:W0:Y:S01]  /*0560*/  LDC R9, c[0x0][0xe10] ;  /* 0x00038400ff097b82 */ /* 0x000e220000000800 */
[----:B------:R-:W-:Y:S02]  /*0570*/  IMAD.MOV.U32 R8, RZ, RZ, R2 ;  /* 0x000000ffff087224 */ /* 0x000fe400078e0002 */
[----:B0-----:R-:W-:-:S04]  /*0580*/  FMUL.FTZ R9, R9, 1 ;  /* 0x3f80000009097820 */ /* 0x001fc80000410000 */
[----:B------:R-:W0:Y:S02]  /*0590*/  F2F.F64.F32 R6, R9 ;  /* 0x0000000900067310 */ /* 0x000e240000201800 */
[----:B0-----:R-:W-:-:S10]  /*05a0*/  DADD R6, -RZ, |R6| ;  /* 0x00000000ff067229 */ /* 0x001fd40000000506 */
[----:B------:R-:W-:Y:S01]  /*05b0*/  IMAD.MOV.U32 R12, RZ, RZ, R6 ;  /* 0x000000ffff0c7224 */ /* 0x000fe200078e0006 */
[----:B------:R-:W-:Y:S01]  /*05c0*/  MOV R6, 0x600 ;  /* 0x0000060000067802 */ /* 0x000fe20000000f00 */
[----:B------:R-:W-:Y:S02]  /*05d0*/  IMAD.MOV.U32 R11, RZ, RZ, R7 ;  /* 0x000000ffff0b7224 */ /* 0x000fe400078e0007 */
[----:B------:R-:W-:-:S07]  /*05e0*/  IMAD.MOV.U32 R7, RZ, RZ, R3 ;  /* 0x000000ffff077224 */ /* 0x000fce00078e0003 */
[----:B------:R-:W-:Y:S05]  /*05f0*/  CALL.REL.NOINC `($_Z25multi_tensor_apply_kernelI18TensorListMetadataILi5EE27AdamCapturableMasterFunctorIN3c104HalfEfEJffPiifPf10adamMode_tfS7_EEvlPViT_T0_DpT1_$__internal_accurate_pow) ;  /* 0x0000001400e47944 */ /* 0x000fea0003c00000 */
        /* <DEDUP_REMOVED lines=16> */
[----:B------:R-:W-:Y:S01]  /*0700*/  IMAD.MOV.U32 R6, RZ, RZ, 0x0 ;  /* 0x00000000ff067424 */ /* 0x000fe200078e00ff */
[----:B------:R-:W-:Y:S01]  /*0710*/  MOV R7, 0xfff80000 ;  /* 0xfff8000000077802 */ /* 0x000fe20000000f00 */
[----:B------:R-:W-:Y:S06]  /*0720*/  BRA `(.L_x_23) ;  /* 0x0000000000187947 */ /* 0x000fec0003800000 */
.L_x_22:
[----:B------:R-:W-:Y:S01]  /*0730*/  ISETP.GE.AND P1, PT, R3, RZ, PT ;  /* 0x000000ff0300720c */ /* 0x000fe20003f26270 */
[----:B------:R-:W-:Y:S01]  /*0740*/  DSETP.NEU.AND P0, PT, |R2|, 0.5, !P0 ;  /* 0x3fe000000200742a */ /* 0x000fe2000470d200 */
[----:B------:R-:W-:-:S05]  /*0750*/  IMAD.MOV.U32 R6, RZ, RZ, RZ ;  /* 0x000000ffff067224 */ /* 0x000fca00078e00ff */
[----:B0-----:R-:W-:Y:S02]  /*0760*/  SEL R7, R11, RZ, P0 ;  /* 0x000000ff0b077207 */ /* 0x001fe40000000000 */
[----:B------:R-:W-:-:S04]  /*0770*/  SEL R22, RZ, 0x1, !P0 ;  /* 0x00000001ff167807 */ /* 0x000fc80004000000 */
[----:B------:R-:W-:-:S07]  /*0780*/  @!P1 LOP3.LUT R7, R7, 0x7ff00000, RZ, 0xfc, !PT ;  /* 0x7ff0000007079812 */ /* 0x000fce00078efcff */
.L_x_23:
        /* <DEDUP_REMOVED lines=17> */
.L_x_26:
        /* <DEDUP_REMOVED lines=11> */
.L_x_25:
[----:B------:R-:W-:-:S11]  /*0950*/  DADD R6, R2, R10 ;  /* 0x0000000002067229 */ /* 0x000fd6000000000a */
.L_x_24:
        /* <DEDUP_REMOVED lines=17> */
.L_x_16:
        /* <DEDUP_REMOVED lines=33> */
.L_x_29:
        /* <DEDUP_REMOVED lines=19> */
[----:B--2---:R-:W-:-:S05]  /*0db0*/  @P0 HADD2.F32 R0, -RZ, R0.H0_H0 ;  /* 0x20000000ff000230 */ /* 0x004fca0000004100 */
[----:B---3--:R-:W-:-:S05]  /*0dc0*/  @P0 FMUL.FTZ R49, R0, R5 ;  /* 0x0000000500310220 */ /* 0x008fca0000410000 */
[----:B------:R-:W-:-:S04]  /*0dd0*/  @P0 F2FP.F16.F32.PACK_AB R0, RZ, R49 ;  /* 0x00000031ff00023e */ /* 0x000fc800000000ff */
[----:B------:R-:W-:-:S05]  /*0de0*/  PRMT R4, R0, 0x7610, R4 ;  /* 0x0000761000047816 */ /* 0x000fca0000000004 */
[----:B------:R1:W-:Y:S04]  /*0df0*/  @P0 STG.E.U16 desc[UR10][R2.64], R4 ;  /* 0x0000000402000986 */ /* 0x0003e8000c10150a */
[----:B------:R-:W2:Y:S04]  /*0e00*/  @P1 LDG.E.U16 R0, desc[UR10][R8.64] ;  /* 0x0000000a08001981 */ /* 0x000ea8000c1e1500 */
[----:B0-----:R0:W3:Y:S01]  /*0e10*/  @P1 LDG.E R7, desc[UR10][R6.64] ;  /* 0x0000000a06071981 */ /* 0x0010e2000c1e1900 */
[----:B------:R-:W-:Y:S01]  /*0e20*/  IADD3 R30, R10, UR5, RZ ;  /* 0x000000050a1e7c10 */ /* 0x000fe2000fffe0ff */
[----:B------:R-:W-:Y:S01]  /*0e30*/  IMAD.SHL.U32 R5, R35, 0x4, RZ ;  /* 0x0000000423057824 */ /* 0x000fe200078e00ff */
[----:B------:R-:W-:-:S02]  /*0e40*/  CS2R R44, SRZ ;  /* 0x00000000002c7805 */ /* 0x000fc4000001ff00 */
[----:B------:R-:W-:Y:S02]  /*0e50*/  CS2R R46, SRZ ;  /* 0x00000000002e7805 */ /* 0x000fe4000001ff00 */
[C---:B------:R-:W-:Y:S02]  /*0e60*/  ISETP.GE.AND P2, PT, R30.reuse, UR24, PT ;  /* 0x000000181e007c0c */ /* 0x040fe4000bf46270 */
[C---:B-1----:R-:W-:Y:S02]  /*0e70*/  IADD3 R2, P5, R5.reuse, UR6, RZ ;  /* 0x0000000605027c10 */ /* 0x042fe4000ffbe0ff */
[C---:B------:R-:W-:Y:S02]  /*0e80*/  ISETP.LT.AND P2, PT, R30.reuse, UR9, !P2 ;  /* 0x000000091e007c0c */ /* 0x040fe4000d741270 */
[----:B------:R-:W-:Y:S02]  /*0e90*/  IADD3 R31, P6, R30, UR8, RZ ;  /* 0x000000081e1f7c10 */ /* 0x000fe4000ffde0ff */
[----:B------:R-:W-:-:S02]  /*0ea0*/  IADD3 R4, P4, R5, UR16, RZ ;  /* 0x0000001005047c10 */ /* 0x000fc4000ff9e0ff */
[----:B0-----:R-:W-:Y:S02]  /*0eb0*/  IADD3 R6, P3, R5, UR18, RZ ;  /* 0x0000001205067c10 */ /* 0x001fe4000ff7e0ff */
[----:B------:R-:W-:-:S05]  /*0ec0*/  LEA.HI.X.SX32 R30, R30, UR20, 0x1, P6 ;  /* 0x000000141e1e7c11 */ /* 0x000fca000b0f0eff */
[----:B------:R-:W0:Y:S01]  /*0ed0*/  @P2 LDC.64 R10, c[0x0][0xe38] ;  /* 0x00038e00ff0a2b82 */ /* 0x000e220000000a00 */
[----:B--2---:R-:W-:-:S05]  /*0ee0*/  @P1 HADD2.F32 R0, -RZ, R0.H0_H0 ;  /* 0x20000000ff001230 */ /* 0x004fca0000004100 */
[----:B---3--:R-:W-:Y:S01]  /*0ef0*/  @P1 FMUL.FTZ R45, R0, R7 ;  /* 0x00000007002d1220 */ /* 0x008fe20000410000 */
[----:B------:R-:W-:-:S04]  /*0f00*/  SHF.L.U64.HI R7, R35, 0x2, R34 ;  /* 0x0000000223077819 */ /* 0x000fc80000010222 */
[----:B------:R-:W-:Y:S02]  /*0f10*/  @P1 F2FP.F16.F32.PACK_AB R0, RZ, R45 ;  /* 0x0000002dff00123e */ /* 0x000fe400000000ff */
        /* <DEDUP_REMOVED lines=30> */
[----:B--2---:R-:W-:-:S05]  /*1100*/  @P2 HADD2.F32 R0, -RZ, R0.H0_H0 ;  /* 0x20000000ff002230 */ /* 0x004fca0000004100 */
[----:B---3--:R-:W-:Y:S01]  /*1110*/  @P2 FMUL.FTZ R43, R0, R11 ;  /* 0x0000000b002b2220 */ /* 0x008fe20000410000 */
[----:B------:R-:W-:Y:S02]  /*1120*/  LEA.HI.X.SX32 R0, R13, UR20, 0x1, P4 ;  /* 0x000000140d007c11 */ /* 0x000fe4000a0f0eff */
[----:B------:R-:W-:Y:S02]  /*1130*/  @P3 LEA R26, P4, R29, UR12, 0x1 ;  /* 0x0000000c1d1a3c11 */ /* 0x000fe4000f8808ff */
[----:B------:R-:W-:Y:S02]  /*1140*/  @P2 F2FP.F16.F32.PACK_AB R18, RZ, R43 ;  /* 0x0000002bff12223e */ /* 0x000fe400000000ff */
        /* <DEDUP_REMOVED lines=15> */
[----:B------:R-:W-:Y:S02]  /*1240*/  IMAD.MOV.U32 R57, RZ, RZ, RZ ;  /* 0x000000ffff397224 */ /* 0x000fe400078e00ff */
[----:B---3--:R-:W-:-:S05]  /*1250*/  @P3 HADD2.F32 R18, -RZ, R18.H0_H0 ;  /* 0x20000012ff123230 */ /* 0x008fca0000004100 */
[----:B----4-:R-:W-:Y:S01]  /*1260*/  @P3 FMUL.FTZ R53, R18, R17 ;  /* 0x0000001112353220 */ /* 0x010fe20000410000 */
[----:B------:R-:W-:-:S04]  /*1270*/  SHF.L.U32 R18, R31, 0x2, RZ ;  /* 0x000000021f127819 */ /* 0x000fc800000006ff */
[C---:B------:R-:W-:Y:S02]  /*1280*/  IADD3 R14, P4, R18.reuse, UR6, RZ ;  /* 0x00000006120e7c10 */ /* 0x040fe4000ff9e0ff */
[C---:B------:R-:W-:Y:S02]  /*1290*/  IADD3 R16, P5, R18.reuse, UR16, RZ ;  /* 0x0000001012107c10 */ /* 0x040fe4000ffbe0ff */
[----:B------:R-:W-:Y:S02]  /*12a0*/  IADD3 R18, P6, R18, UR18, RZ ;  /* 0x0000001212127c10 */ /* 0x000fe4000ffde0ff */
[C---:B------:R-:W-:Y:S02]  /*12b0*/  IADD3.X R15, R19.reuse, UR7, RZ, P4, !PT ;  /* 0x00000007130f7c10 */ /* 0x040fe4000a7fe4ff */
[C---:B------:R-:W-:Y:S02]  /*12c0*/  IADD3.X R17, R19.reuse, UR17, RZ, P5, !PT ;  /* 0x0000001113117c10 */ /* 0x040fe4000affe4ff */
[----:B------:R-:W-:Y:S01]  /*12d0*/  IADD3.X R19, R19, UR19, RZ, P6, !PT ;  /* 0x0000001313137c10 */ /* 0x000fe2000b7fe4ff */
[----:B------:R0:W5:Y:S01]  /*12e0*/  @P2 LDG.E R48, desc[UR10][R14.64] ;  /* 0x0000000a0e302981 */ /* 0x000162000c1e1900 */
[----:B------:R-:W-:-:S02]  /*12f0*/  @P3 F2FP.F16.F32.PACK_AB R21, RZ, R53 ;  /* 0x00000035ff15323e */ /* 0x000fc400000000ff */
        /* <DEDUP_REMOVED lines=71> */
.L_x_27:
        /* <DEDUP_REMOVED lines=56> */
.L_x_28:
        /* <DEDUP_REMOVED lines=8> */
[----:B------:R-:W-:Y:S02]  /*1b70*/  @P0 F2FP.F16.F32.PACK_AB R43, RZ, R59 ;  /* 0x0000003bff2b023e */ /* 0x000fe400000000ff */
[----:B------:R-:W-:Y:S01]  /*1b80*/  @P3 LEA R28, P6, R29, UR14, 0x1 ;  /* 0x0000000e1d1c3c11 */ /* 0x000fe2000f8c08ff */
[----:B------:R-:W-:Y:S01]  /*1b90*/  UISETP.GE.AND UP0, UPT, UR4, UR24, UPT ;  /* 0x000000180400728c */ /* 0x000fe2000bf06270 */
[----:B------:R-:W-:-:S02]  /*1ba0*/  @P1 LEA.HI.X R35, R33, UR15, R32, 0x1, P4 ;  /* 0x0000000f21231c11 */ /* 0x000fc4000a0f0c20 */
[----:B------:R-:W-:Y:S02]  /*1bb0*/  PRMT R32, R43, 0x7610, R32 ;  /* 0x000076102b207816 */ /* 0x000fe40000000020 */
[----:B------:R-:W-:Y:S02]  /*1bc0*/  @P3 LEA.HI.X R29, R29, UR15, R0, 0x1, P6 ;  /* 0x0000000f1d1d3c11 */ /* 0x000fe4000b0f0c00 */
[----:B------:R-:W-:Y:S01]  /*1bd0*/  @P1 F2FP.F16.F32.PACK_AB R0, RZ, R61 ;  /* 0x0000003dff00123e */ /* 0x000fe200000000ff */
[----:B------:R0:W-:Y:S01]  /*1be0*/  @P0 STG.E.U16 desc[UR10][R26.64], R32 ;  /* 0x000000201a000986 */ /* 0x0001e2000c10150a */
[----:B------:R-:W-:-:S03]  /*1bf0*/  @P2 LEA R42, P5, R31, UR14, 0x1 ;  /* 0x0000000e1f2a2c11 */ /* 0x000fc6000f8a08ff */
[----:B------:R1:W-:Y:S01]  /*1c00*/  @P0 STG.E desc[UR10][R2.64], R59 ;  /* 0x0000003b02000986 */ /* 0x0003e2000c10190a */
[----:B------:R-:W-:-:S03]  /*1c10*/  @P2 LEA.HI.X R43, R31, UR15, R30, 0x1, P5 ;  /* 0x0000000f1f2b2c11 */ /* 0x000fc6000a8f0c1e */
[----:B------:R2:W-:Y:S01]  /*1c20*/  @P0 STG.E desc[UR10][R4.64], R47 ;  /* 0x0000002f04000986 */ /* 0x0005e2000c10190a */
[----:B0-----:R-:W-:-:S03]  /*1c30*/  PRMT R27, R0, 0x7610, R27 ;  /* 0x00007610001b7816 */ /* 0x001fc6000000001b */
[----:B------:R0:W-:Y:S01]  /*1c40*/  @P0 STG.E desc[UR10][R6.64], R49 ;  /* 0x0000003106000986 */ /* 0x0001e2000c10190a */
[----:B------:R-:W-:Y:S02]  /*1c50*/  @P2 F2FP.F16.F32.PACK_AB R0, RZ, R48 ;  /* 0x00000030ff00223e */ /* 0x000fe400000000ff */
[----:B-1----:R-:W-:Y:S01]  /*1c60*/  @P3 F2FP.F16.F32.PACK_AB R3, RZ, R50 ;  /* 0x00000032ff03323e */ /* 0x002fe200000000ff */
        /* <DEDUP_REMOVED lines=18> */
        .type           $_Z25multi_tensor_apply_kernelI18TensorListMetadataILi5EE27AdamCapturableMasterFunctorIN3c104HalfEfEJffPiifPf10adamMode_tfS7_EEvlPViT_T0_DpT1_$__internal_accurate_pow,@function
        .size           $_Z25multi_tensor_apply_kernelI18TensorListMetadataILi5EE27AdamCapturableMasterFunctorIN3c104HalfEfEJffPiifPf10adamMode_tfS7_EEvlPViT_T0_DpT1_$__internal_accurate_pow,(.L_x_189 - $_Z25multi_tensor_apply_kernelI18TensorListMetadataILi5EE27AdamCapturableMasterFunctorIN3c104HalfEfEJffPiifPf10adamMode_tfS7_EEvlPViT_T0_DpT1_$__internal_accurate_pow)
$_Z25multi_tensor_apply_kernelI18TensorListMetadataILi5EE27AdamCapturableMasterFunctorIN3c104HalfEfEJffPiifPf10adamMode_tfS7_EEvlPViT_T0_DpT1_$__internal_accurate_pow:
        /* <DEDUP_REMOVED lines=173> */
.L_x_30:
[----:B------:R-:W-:Y:S01]  /*2860*/  DSETP.NEU.AND P1, PT, |R14|, +INF , PT ;  /* 0x7ff000000e00742a */ /* 0x000fe20003f2d200 */
[----:B------:R-:W-:Y:S01]  /*2870*/  IMAD.MOV.U32 R7, RZ, RZ, 0x0 ;  /* 0x00000000ff077424 */ /* 0x000fe200078e00ff */
[----:B------:R-:W-:-:S12]  /*2880*/  DADD R8, R10, R8 ;  /* 0x000000000a087229 */ /* 0x000fd80000000008 */
[----:B------:R-:W-:Y:S01]  /*2890*/  @P1 DFMA R14, R8, R14, R14 ;  /* 0x0000000e080e122b */ /* 0x000fe2000000000e */
[----:B------:R-:W-:Y:S10]  /*28a0*/  RET.REL.NODEC R6 `(_Z25multi_tensor_apply_kernelI18TensorListMetadataILi5EE27AdamCapturableMasterFunctorIN3c104HalfEfEJffPiifPf10adamMode_tfS7_EEvlPViT_T0_DpT1_) ;  /* 0xffffffd406d47950 */ /* 0x000ff40003c3ffff */
.L_x_31:
        /* <DEDUP_REMOVED lines=13> */
.L_x_189:


//--------------------- .text._Z25multi_tensor_apply_kernelI18TensorListMetadataILi5EE27AdamCapturableMasterFunctorIffEJffPiifPf10adamMode_tfS5_EEvlPViT_T0_DpT1_ --------------------------
	.section	.text._Z25multi_tensor_apply_kernelI18TensorListMetadataILi5EE27AdamCapturableMasterFunctorIffEJffPiifPf10adamMode_tfS5_EEvlPViT_T0_DpT1_,"ax",@progbits
	.align	128
        .global         _Z25multi_tensor_apply_kernelI18TensorListMetadataILi5EE27AdamCapturableMasterFunctorIffEJffPiifPf10adamMode_tfS5_EEvlPViT_T0_DpT1_
        .type           _Z25multi_tensor_apply_kernelI18TensorListMetadataILi5EE27AdamCapturableMasterFunctorIffEJffPiifPf10adamMode_tfS5_EEvlPViT_T0_DpT1_,@function
        .size           _Z25multi_tensor_apply_kernelI18TensorListMetadataILi5EE27AdamCapturableMasterFunctorIffEJffPiifPf10adamMode_tfS5_EEvlPViT_T0_DpT1_,(.L_x_190 - _Z25multi_tensor_apply_kernelI18TensorListMetadataILi5EE27AdamCapturableMasterFunctorIffEJffPiifPf10adamMode_tfS5_EEvlPViT_T0_DpT1_)
        .other          _Z25multi_tensor_apply_kernelI18TensorListMetadataILi5EE27AdamCapturableMasterFunctorIffEJffPiifPf10adamMode_tfS5_EEvlPViT_T0_DpT1_,@"STO_CUDA_ENTRY STV_DEFAULT"
_Z25multi_tensor_apply_kernelI18TensorListMetadataILi5EE27AdamCapturableMasterFunctorIffEJffPiifPf10adamMode_tfS5_EEvlPViT_T0_DpT1_:
.text._Z25multi_tensor_apply_kernelI18TensorListMetadataILi5EE27AdamCapturableMasterFunctorIffEJffPiifPf10adamMode_tfS5_EEvlPViT_T0_DpT1_:
        /* <DEDUP_REMOVED lines=27> */
[----:B------:R-:W-:Y:S01]  /*01b0*/  IMAD.MOV.U32 R11, RZ, RZ, R7 ;  /* 0x000000ffff0b7224 */ /* 0x000fe200078e0007 */
[----:B------:R-:W-:Y:S02]  /*01c0*/  MOV R7, R3 ;  /* 0x0000000300077202 */ /* 0x000fe40000000f00 */
[----:B------:R-:W-:-:S09]  /*01d0*/  SEL R22, RZ, 0x1, P0 ;  /* 0x00000001ff167807 */ /* 0x000fd20000000000 */
[----:B------:R-:W-:Y:S05]  /*01e0*/  CALL.REL.NOINC `($_Z25multi_tensor_apply_kernelI18TensorListMetadataILi5EE27AdamCapturableMasterFunctorIffEJffPiifPf10adamMode_tfS5_EEvlPViT_T0_DpT1_$__internal_accurate_pow) ;  /* 0x0000001800a07944 */ /* 0x000fea0003c00000 */
        /* <DEDUP_REMOVED lines=19> */
[----:B------:R-:W-:Y:S01]  /*0320*/  MOV R4, 0x0 ;  /* 0x0000000000047802 */ /* 0x000fe20000000f00 */
[----:B------:R-:W-:Y:S01]  /*0330*/  IMAD.MOV.U32 R5, RZ, RZ, -0x80000 ;  /* 0xfff80000ff057424 */ /* 0x000fe200078e00ff */
[----:B------:R-:W-:Y:S06]  /*0340*/  BRA `(.L_x_34) ;  /* 0x0000000000147947 */ /* 0x000fec0003800000 */
.L_x_33:
[----:B------:R-:W-:Y:S01]  /*0350*/  ISETP.GE.AND P2, PT, R3, RZ, PT ;  /* 0x000000ff0300720c */ /* 0x000fe20003f46270 */
[----:B------:R-:W-:Y:S01]  /*0360*/  DSETP.NEU.AND P1, PT, |R2|, 0.5, !P0 ;  /* 0x3fe000000200742a */ /* 0x000fe2000472d200 */
[----:B------:R-:W-:-:S05]  /*0370*/  IMAD.MOV.U32 R4, RZ, RZ, RZ ;  /* 0x000000ffff047224 */ /* 0x000fca00078e00ff */
[----:B0-----:R-:W-:-:S06]  /*0380*/  SEL R5, R9, RZ, P1 ;  /* 0x000000ff09057207 */ /* 0x001fcc0000800000 */
[----:B------:R-:W-:-:S07]  /*0390*/  @!P2 LOP3.LUT R5, R5, 0x7ff00000, RZ, 0xfc, !PT ;  /* 0x7ff000000505a812 */ /* 0x000fce00078efcff */
.L_x_34:
        /* <DEDUP_REMOVED lines=17> */
.L_x_37:
        /* <DEDUP_REMOVED lines=10> */
.L_x_36:
[----:B------:R-:W-:-:S11]  /*0550*/  DADD R4, R2, R8 ;  /* 0x0000000002047229 */ /* 0x000fd60000000008 */
.L_x_35:
        /* <DEDUP_REMOVED lines=9> */
[----:B------:R-:W-:Y:S05]  /*05f0*/  CALL.REL.NOINC `($_Z25multi_tensor_apply_kernelI18TensorListMetadataILi5EE27AdamCapturableMasterFunctorIffEJffPiifPf10adamMode_tfS5_EEvlPViT_T0_DpT1_$__internal_accurate_pow) ;  /* 0x00000014009c7944 */ /* 0x000fea0003c00000 */
[----:B------:R-:W0:Y:S01]  /*0600*/  LDC R16, c[0x0][0xe10] ;  /* 0x00038400ff107b82 */ /* 0x000e220000000800 */
[----:B------:R-:W-:Y:S01]  /*0610*/  MOV R6, R14 ;  /* 0x0000000e00067202 */ /* 0x000fe20000000f00 */
        /* <DEDUP_REMOVED lines=17> */
.L_x_38:
[----:B------:R-:W-:Y:S01]  /*0730*/  ISETP.GE.AND P1, PT, R3, RZ, PT ;  /* 0x000000ff0300720c */ /* 0x000fe20003f26270 */
[----:B------:R-:W-:Y:S01]  /*0740*/  DSETP.NEU.AND P0, PT, |R2|, 0.5, !P0 ;  /* 0x3fe000000200742a */ /* 0x000fe2000470d200 */
[----:B------:R-:W-:-:S05]  /*0750*/  IMAD.MOV.U32 R6, RZ, RZ, RZ ;  /* 0x000000ffff067224 */ /* 0x000fca00078e00ff */
[----:B0-----:R-:W-:Y:S02]  /*0760*/  SEL R7, R11, RZ, P0 ;  /* 0x000000ff0b077207 */ /* 0x001fe40000000000 */
[----:B------:R-:W-:-:S04]  /*0770*/  SEL R22, RZ, 0x1, !P0 ;  /* 0x00000001ff167807 */ /* 0x000fc80004000000 */
[----:B------:R-:W-:-:S07]  /*0780*/  @!P1 LOP3.LUT R7, R7, 0x7ff00000, RZ, 0xfc, !PT ;  /* 0x7ff0000007079812 */ /* 0x000fce00078efcff */
.L_x_39:
        /* <DEDUP_REMOVED lines=11> */
[----:B------:R-:W-:-:S05]  /*0840*/  MOV R6, RZ ;  /* 0x000000ff00067202 */ /* 0x000fca0000000f00 */
[----:B------:R-:W-:Y:S02]  /*0850*/  SEL R2, RZ, 0x7ff00000, !P0 ;  /* 0x7ff00000ff027807 */ /* 0x000fe40004000000 */
[----:B------:R-:W-:-:S04]  /*0860*/  FSETP.NEU.FTZ.AND P0, PT, R16, -1, PT ;  /* 0xbf8000001000780b */ /* 0x000fc80003f1d000 */
[----:B------:R-:W-:-:S04]  /*0870*/  @!P1 LOP3.LUT R2, R2, 0x7ff00000, RZ, 0x3c, !PT ;  /* 0x7ff0000002029812 */ /* 0x000fc800078e3cff */
[----:B------:R-:W-:Y:S01]  /*0880*/  SEL R7, R2, 0x3ff00000, P0 ;  /* 0x3ff0000002077807 */ /* 0x000fe20000000000 */
[----:B------:R-:W-:Y:S06]  /*0890*/  BRA `(.L_x_40) ;  /* 0x0000000000307947 */ /* 0x000fec0003800000 */
.L_x_42:
        /* <DEDUP_REMOVED lines=11> */
.L_x_41:
[----:B------:R-:W-:-:S11]  /*0950*/  DADD R6, R2, R10 ;  /* 0x0000000002067229 */ /* 0x000fd6000000000a */
.L_x_40:
        /* <DEDUP_REMOVED lines=17> */
.L_x_32:
        /* <DEDUP_REMOVED lines=33> */
.L_x_45:
[----:B0-----:R-:W-:-:S05]  /*0c80*/  VIADD R6, R38, UR4 ;  /* 0x0000000426067c36 */ /* 0x001fca0008000000 */
[C---:B------:R-:W-:Y:S02]  /*0c90*/  ISETP.GE.AND P0, PT, R6.reuse, UR24, PT ;  /* 0x0000001806007c0c */ /* 0x040fe4000bf06270 */
[C---:B------:R-:W-:Y:S02]  /*0ca0*/  IADD3 R35, P1, R6.reuse, UR8, RZ ;  /* 0x0000000806237c10 */ /* 0x040fe4000ff3e0ff */
[C---:B------:R-:W-:Y:S02]  /*0cb0*/  ISETP.LT.AND P0, PT, R6.reuse, UR9, !P0 ;  /* 0x0000000906007c0c */ /* 0x040fe4000c701270 */
[----:B------:R-:W-:Y:S01]  /*0cc0*/  LEA.HI.X.SX32 R0, R6, UR20, 0x1, P1 ;  /* 0x0000001406007c11 */ /* 0x000fe200088f0eff */
[----:B------:R-:W-:-:S03]  /*0cd0*/  IMAD.SHL.U32 R48, R35, 0x4, RZ ;  /* 0x0000000423307824 */ /* 0x000fc600078e00ff */
[----:B------:R-:W-:-:S07]  /*0ce0*/  SHF.L.U64.HI R35, R35, 0x2, R0 ;  /* 0x0000000223237819 */ /* 0x000fce0000010200 */
[----:B------:R-:W0:Y:S01]  /*0cf0*/  @P0 LDC.64 R4, c[0x0][0xe38] ;  /* 0x00038e00ff040b82 */ /* 0x000e220000000a00 */
[----:B------:R-:W-:-:S04]  /*0d00*/  @P0 IADD3 R2, P1, R48, UR12, RZ ;  /* 0x0000000c30020c10 */ /* 0x000fc8000ff3e0ff */
[----:B------:R-:W-:-:S05]  /*0d10*/  @P0 IADD3.X R3, R35, UR13, RZ, P1, !PT ;  /* 0x0000000d23030c10 */ /* 0x000fca0008ffe4ff */
[----:B------:R-:W2:Y:S04]  /*0d20*/  @P0 LDG.E R11, desc[UR10][R2.64] ;  /* 0x0000000a020b0981 */ /* 0x000ea8000c1e1900 */
[----:B0-----:R-:W2:Y:S01]  /*0d30*/  @P0 LDG.E R4, desc[UR10][R4.64] ;  /* 0x0000000a04040981 */ /* 0x001ea2000c1e1900 */
[----:B------:R-:W-:-:S04]  /*0d40*/  IADD3 R10, R6, UR5, RZ ;  /* 0x00000005060a7c10 */ /* 0x000fc8000fffe0ff */
[----:B------:R-:W-:-:S04]  /*0d50*/  ISETP.GE.AND P1, PT, R10, UR24, PT ;  /* 0x000000180a007c0c */ /* 0x000fc8000bf26270 */
[C---:B------:R-:W-:Y:S02]  /*0d60*/  ISETP.LT.AND P1, PT, R10.reuse, UR9, !P1 ;  /* 0x000000090a007c0c */ /* 0x040fe4000cf21270 */
[----:B------:R-:W-:-:S11]  /*0d70*/  IADD3 R33, P2, R10, UR8, RZ ;  /* 0x000000080a217c10 */ /* 0x000fd6000ff5e0ff */
[----:B------:R-:W0:Y:S01]  /*0d80*/  @P1 LDC.64 R6, c[0x0][0xe38] ;  /* 0x00038e00ff061b82 */ /* 0x000e220000000a00 */
[C---:B------:R-:W-:Y:S01]  /*0d90*/  IMAD.SHL.U32 R34, R33.reuse, 0x4, RZ ;  /* 0x0000000421227824 */ /* 0x040fe200078e00ff */
[----:B------:R-:W-:Y:S02]  /*0da0*/  LEA.HI.X.SX32 R0, R10, UR20, 0x1, P2 ;  /* 0x000000140a007c11 */ /* 0x000fe400090f0eff */
[----:B------:R-:W-:Y:S02]  /*0db0*/  CS2R R46, SRZ ;  /* 0x00000000002e7805 */ /* 0x000fe4000001ff00 */
[----:B------:R-:W-:Y:S02]  /*0dc0*/  SHF.L.U64.HI R33, R33, 0x2, R0 ;  /* 0x0000000221217819 */ /* 0x000fe40000010200 */
[----:B------:R-:W-:-:S04]  /*0dd0*/  @P1 IADD3 R8, P2, R34, UR12, RZ ;  /* 0x0000000c22081c10 */ /* 0x000fc8000ff5e0ff */
[----:B------:R-:W-:Y:S01]  /*0de0*/  @P1 IADD3.X R9, R33, UR13, RZ, P2, !PT ;  /* 0x0000000d21091c10 */ /* 0x000fe200097fe4ff */
[----:B--2---:R-:W-:-:S05]  /*0df0*/  @P0 FMUL.FTZ R47, R4, R11 ;  /* 0x0000000b042f0220 */ /* 0x004fca0000410000 */
[----:B------:R1:W-:Y:S04]  /*0e00*/  @P0 STG.E desc[UR10][R2.64], R47 ;  /* 0x0000002f02000986 */ /* 0x0003e8000c10190a */
[----:B0-----:R-:W2:Y:S04]  /*0e10*/  @P1 LDG.E R6, desc[UR10][R6.64] ;  /* 0x0000000a06061981 */ /* 0x001ea8000c1e1900 */
[----:B------:R-:W2:Y:S01]  /*0e20*/  @P1 LDG.E R5, desc[UR10][R8.64] ;  /* 0x0000000a08051981 */ /* 0x000ea2000c1e1900 */
[----:B------:R-:W-:-:S05]  /*0e30*/  VIADD R31, R10, UR5 ;  /* 0x000000050a1f7c36 */ /* 0x000fca0008000000 */
[----:B------:R-:W-:-:S04]  /*0e40*/  ISETP.GE.AND P2, PT, R31, UR24, PT ;  /* 0x000000181f007c0c */ /* 0x000fc8000bf46270 */
[C---:B------:R-:W-:Y:S02]  /*0e50*/  ISETP.LT.AND P2, PT, R31.reuse, UR9, !P2 ;  /* 0x000000091f007c0c */ /* 0x040fe4000d741270 */
[----:B------:R-:W-:-:S04]  /*0e60*/  IADD3 R30, P3, R31, UR8, RZ ;  /* 0x000000081f1e7c10 */ /* 0x000fc8000ff7e0ff */
[----:B------:R-:W-:-:S07]  /*0e70*/  LEA.HI.X.SX32 R31, R31, UR20, 0x1, P3 ;  /* 0x000000141f1f7c11 */ /* 0x000fce00098f0eff */
[----:B------:R-:W0:Y:S01]  /*0e80*/  @P2 LDC.64 R10, c[0x0][0xe38] ;  /* 0x00038e00ff0a2b82 */ /* 0x000e220000000a00 */
[C---:B------:R-:W-:Y:S01]  /*0e90*/  SHF.L.U64.HI R31, R30.reuse, 0x2, R31 ;  /* 0x000000021e1f7819 */ /* 0x040fe2000001021f */
[----:B------:R-:W-:Y:S01]  /*0ea0*/  IMAD.SHL.U32 R30, R30, 0x4, RZ ;  /* 0x000000041e1e7824 */ /* 0x000fe200078e00ff */
[C---:B-1----:R-:W-:Y:S02]  /*0eb0*/  IADD3 R2, P3, R48.reuse, UR6, RZ ;  /* 0x0000000630027c10 */ /* 0x042fe4000ff7e0ff */
[----:B------:R-:W-:Y:S01]  /*0ec0*/  IADD3 R4, P4, R48, UR16, RZ ;  /* 0x0000001030047c10 */ /* 0x000fe2000ff9e0ff */
[----:B------:R-:W-:Y:S01]  /*0ed0*/  IMAD.MOV.U32 R32, RZ, RZ, RZ ;  /* 0x000000ffff207224 */ /* 0x000fe200078e00ff */
[----:B------:R-:W-:Y:S02]  /*0ee0*/  @P2 IADD3 R20, P6, R30, UR12, RZ ;  /* 0x0000000c1e142c10 */ /* 0x000fe4000ffde0ff */
[----:B------:R-:W-:Y:S02]  /*0ef0*/  CS2R R44, SRZ ;  /* 0x00000000002c7805 */ /* 0x000fe4000001ff00 */
[----:B------:R-:W-:-:S02]  /*0f00*/  IADD3.X R3, R35, UR7, RZ, P3, !PT ;  /* 0x0000000723037c10 */ /* 0x000fc40009ffe4ff */
[----:B------:R-:W-:-:S03]  /*0f10*/  @P2 IADD3.X R21, R31, UR13, RZ, P6, !PT ;  /* 0x0000000d1f152c10 */ /* 0x000fc6000b7fe4ff */
[----:B------:R1:W5:Y:S01]  /*0f20*/  @P0 LDG.E R32, desc[UR10][R2.64] ;  /* 0x0000000a02200981 */ /* 0x000362000c1e1900 */
[----:B--2---:R-:W-:Y:S01]  /*0f30*/  @P1 FMUL.FTZ R46, R6, R5 ;  /* 0x00000005062e1220 */ /* 0x004fe20000410000 */
[----:B------:R-:W-:Y:S02]  /*0f40*/  IADD3 R6, P5, R48, UR18, RZ ;  /* 0x0000001230067c10 */ /* 0x000fe4000ffbe0ff */
[C---:B------:R-:W-:Y:S02]  /*0f50*/  IADD3.X R5, R35.reuse, UR17, RZ, P4, !PT ;  /* 0x0000001123057c10 */ /* 0x040fe4000a7fe4ff */
[----:B------:R-:W-:-:S03]  /*0f60*/  IADD3.X R7, R35, UR19, RZ, P5, !PT ;  /* 0x0000001323077c10 */ /* 0x000fc6000affe4ff */
[----:B------:R1:W5:Y:S04]  /*0f70*/  @P0 LDG.E R45, desc[UR10][R4.64] ;  /* 0x0000000a042d0981 */ /* 0x000368000c1e1900 */
[----:B------:R1:W5:Y:S04]  /*0f80*/  @P0 LDG.E R44, desc[UR10][R6.64] ;  /* 0x0000000a062c0981 */ /* 0x000368000c1e1900 */
[----:B------:R2:W-:Y:S04]  /*0f90*/  @P1 STG.E desc[UR10][R8.64], R46 ;  /* 0x0000002e08001986 */ /* 0x0005e8000c10190a */
[----:B0-----:R-:W3:Y:S04]  /*0fa0*/  @P2 LDG.E R10, desc[UR10][R10.64] ;  /* 0x0000000a0a0a2981 */ /* 0x001ee8000c1e1900 */
[----:B------:R-:W3:Y:S01]  /*0fb0*/  @P2 LDG.E R13, desc[UR10][R20.64] ;  /* 0x0000000a140d2981 */ /* 0x000ee2000c1e1900 */
[----:B------:R-:W-:Y:S01]  /*0fc0*/  MOV R15, UR5 ;  /* 0x00000005000f7c02 */ /* 0x000fe20008000f00 */
[----:B------:R-:W-:-:S03]  /*0fd0*/  IMAD.U32 R17, RZ, RZ, UR5 ;  /* 0x00000005ff117e24 */ /* 0x000fc6000f8e00ff */
[----:B------:R-:W-:-:S04]  /*0fe0*/  IADD3 R0, R15, UR4, R38 ;  /* 0x000000040f007c10 */ /* 0x000fc8000fffe026 */
[----:B------:R-:W-:-:S04]  /*0ff0*/  IADD3 R0, R17, UR5, R0 ;  /* 0x0000000511007c10 */ /* 0x000fc8000fffe000 */
[----:B------:R-:W-:-:S04]  /*1000*/  ISETP.GE.AND P3, PT, R0, UR24, PT ;  /* 0x0000001800007c0c */ /* 0x000fc8000bf66270 */
[C---:B------:R-:W-:Y:S02]  /*1010*/  ISETP.LT.AND P3, PT, R0.reuse, UR9, !P3 ;  /* 0x0000000900007c0c */ /* 0x040fe4000df61270 */
[----:B------:R-:W-:Y:S02]  /*1020*/  IADD3 R12, P4, R0, UR8, RZ ;  /* 0x00000008000c7c10 */ /* 0x000fe4000ff9e0ff */
[----:B------:R-:W-:-:S09]  /*1030*/  CS2R R42, SRZ ;  /* 0x00000000002a7805 */ /* 0x000fd2000001ff00 */
[----:B------:R-:W0:Y:S01]  /*1040*/  @P3 LDC.64 R22, c[0x0][0xe38] ;  /* 0x00038e00ff163b82 */ /* 0x000e220000000a00 */
[----:B--2---:R-:W-:Y:S01]  /*1050*/  LEA.HI.X.SX32 R9, R0, UR20, 0x1, P4 ;  /* 0x0000001400097c11 */ /* 0x004fe2000a0f0eff */
[----:B------:R-:W-:Y:S01]  /*1060*/  IMAD.SHL.U32 R0, R12, 0x4, RZ ;  /* 0x000000040c007824 */ /* 0x000fe200078e00ff */
[----:B------:R-:W-:Y:S02]  /*1070*/  IADD3 R8, P6, R34, UR6, RZ ;  /* 0x0000000622087c10 */ /* 0x000fe4000ffde0ff */
[----:B------:R-:W-:Y:S02]  /*1080*/  SHF.L.U64.HI R28, R12, 0x2, R9 ;  /* 0x000000020c1c7819 */ /* 0x000fe40000010209 */
[----:B------:R-:W-:Y:S02]  /*1090*/  IADD3 R12, P4, R34, UR18, RZ ;  /* 0x00000012220c7c10 */ /* 0x000fe4000ff9e0ff */
[----:B------:R-:W-:Y:S01]  /*10a0*/  IADD3.X R9, R33, UR7, RZ, P6, !PT ;  /* 0x0000000721097c10 */ /* 0x000fe2000b7fe4ff */
[----:B------:R-:W-:Y:S01]  /*10b0*/  IMAD.MOV.U32 R29, RZ, RZ, RZ ;  /* 0x000000ffff1d7224 */ /* 0x000fe200078e00ff */
[----:B------:R-:W-:Y:S01]  /*10c0*/  @P3 IADD3 R26, P6, R0, UR12, RZ ;  /* 0x0000000c001a3c10 */ /* 0x000fe2000ffde0ff */
[----:B------:R-:W-:-:S03]  /*10d0*/  IMAD.MOV.U32 R41, RZ, RZ, RZ ;  /* 0x000000ffff297224 */ /* 0x000fc600078e00ff */
[----:B------:R-:W-:Y:S01]  /*10e0*/  @P3 IADD3.X R27, R28, UR13, RZ, P6, !PT ;  /* 0x0000000d1c1b3c10 */ /* 0x000fe2000b7fe4ff */
[----:B------:R1:W5:Y:S01]  /*10f0*/  @P1 LDG.E R29, desc[UR10][R8.64] ;  /* 0x0000000a081d1981 */ /* 0x000362000c1e1900 */
[----:B---3--:R-:W-:Y:S01]  /*1100*/  @P2 FMUL.FTZ R43, R10, R13 ;  /* 0x0000000d0a2b2220 */ /* 0x008fe20000410000 */
        /* <DEDUP_REMOVED lines=8> */
[----:B------:R-:W-:-:S02]  /*1190*/  IADD3 R14, P4, R30, UR6, RZ ;  /* 0x000000061e0e7c10 */ /* 0x000fc4000ff9e0ff */
[----:B------:R-:W-:Y:S02]  /*11a0*/  CS2R R54, SRZ ;  /* 0x0000000000367805 */ /* 0x000fe4000001ff00 */
[C---:B------:R-:W-:Y:S02]  /*11b0*/  IADD3 R16, P5, R30.reuse, UR16, RZ ;  /* 0x000000101e107c10 */ /* 0x040fe4000ffbe0ff */
[----:B------:R-:W-:Y:S01]  /*11c0*/  IADD3 R18, P6, R30, UR18, RZ ;  /* 0x000000121e127c10 */ /* 0x000fe2000ffde0ff */
[----:B------:R-:W-:Y:S01]  /*11d0*/  HFMA2.MMA R49, -RZ, RZ, 0, 0 ;  /* 0x00000000ff317435 */ /* 0x000fe200000001ff */
[C---:B------:R-:W-:Y:S02]  /*11e0*/  IADD3.X R17, R31.reuse, UR17, RZ, P5, !PT ;  /* 0x000000111f117c10 */ /* 0x040fe4000affe4ff */
[----:B------:R-:W-:Y:S02]  /*11f0*/  IADD3.X R19, R31, UR19, RZ, P6, !PT ;  /* 0x000000131f137c10 */ /* 0x000fe4000b7fe4ff */
[----:B------:R-:W-:-:S02]  /*1200*/  CS2R R50, SRZ ;  /* 0x0000000000327805 */ /* 0x000fc4000001ff00 */
[----:B------:R-:W-:Y:S02]  /*1210*/  IADD3 R24, P6, R0, UR18, RZ ;  /* 0x0000001200187c10 */ /* 0x000fe4000ffde0ff */
[----:B------:R-:W-:Y:S02]  /*1220*/  CS2R R52, SRZ ;  /* 0x0000000000347805 */ /* 0x000fe4000001ff00 */
[----:B------:R-:W-:Y:S01]  /*1230*/  IADD3.X R25, R28, UR19, RZ, P6, !PT ;  /* 0x000000131c197c10 */ /* 0x000fe2000b7fe4ff */
[----:B------:R1:W5:Y:S04]  /*1240*/  @P2 LDG.E R49, desc[UR10][R18.64] ;  /* 0x0000000a12312981 */ /* 0x000368000c1e1900 */
[----:B------:R1:W5:Y:S01]  /*1250*/  @P2 LDG.E R52, desc[UR10][R16.64] ;  /* 0x0000000a10342981 */ /* 0x000362000c1e1900 */
[----:B---3--:R-:W-:Y:S01]  /*1260*/  @P3 FMUL.FTZ R54, R22, R15 ;  /* 0x0000000f16363220 */ /* 0x008fe20000410000 */
[----:B------:R-:W-:-:S02]  /*1270*/  IADD3.X R15, R31, UR7, RZ, P4, !PT ;  /* 0x000000071f0f7c10 */ /* 0x000fc4000a7fe4ff */
[C---:B--2---:R-:W-:Y:S02]  /*1280*/  IADD3 R20, P4, R0.reuse, UR6, RZ ;  /* 0x0000000600147c10 */ /* 0x044fe4000ff9e0ff */
[----:B------:R-:W-:Y:S01]  /*1290*/  IADD3 R22, P5, R0, UR16, RZ ;  /* 0x0000001000167c10 */ /* 0x000fe2000ffbe0ff */
[----:B------:R1:W5:Y:S01]  /*12a0*/  @P2 LDG.E R50, desc[UR10][R14.64] ;  /* 0x0000000a0e322981 */ /* 0x000362000c1e1900 */
[C---:B------:R-:W-:Y:S02]  /*12b0*/  IADD3.X R21, R28.reuse, UR7, RZ, P4, !PT ;  /* 0x000000071c157c10 */ /* 0x040fe4000a7fe4ff */
[----:B------:R-:W-:Y:S01]  /*12c0*/  IADD3.X R23, R28, UR17, RZ, P5, !PT ;  /* 0x000000111c177c10 */ /* 0x000fe2000affe4ff */
[----:B------:R1:W-:Y:S04]  /*12d0*/  @P3 STG.E desc[UR10][R26.64], R54 ;  /* 0x000000361a003986 */ /* 0x0003e8000c10190a */
[----:B------:R1:W5:Y:S04]  /*12e0*/  @P3 LDG.E R51, desc[UR10][R20.64] ;  /* 0x0000000a14333981 */ /* 0x000368000c1e1900 */
[----:B------:R1:W5:Y:S04]  /*12f0*/  @P3 LDG.E R53, desc[UR10][R22.64] ;  /* 0x0000000a16353981 */ /* 0x000368000c1e1900 */
[----:B------:R1:W5:Y:S01]  /*1300*/  @P3 LDG.E R55, desc[UR10][R24.64] ;  /* 0x0000000a18373981 */ /* 0x000362000c1e1900 */
[----:B------:R-:W-:-:S13]  /*1310*/  ISETP.NE.AND P4, PT, RZ, UR21, PT ;  /* 0x00000015ff007c0c */ /* 0x000fda000bf85270 */
[----:B-1----:R-:W-:Y:S05]  /*1320*/  @!P4 BRA `(.L_x_43) ;  /* 0x0000000000e4c947 */ /* 0x002fea0003800000 */
[----:B------:R-:W0:Y:S02]  /*1330*/  LDC.64 R26, c[0x0][0xe28] ;  /* 0x00038a00ff1a7b82 */ /* 0x000e240000000a00 */
[----:B0-----:R0:W2:Y:S01]  /*1340*/  LDG.E R26, desc[UR10][R26.64] ;  /* 0x0000000a1a1a7981 */ /* 0x0010a2000c1e1900 */
[-C--:B------:R-:W-:Y:S01]  /*1350*/  FMUL.FTZ R56, R36, R47.reuse ;  /* 0x0000002f24387220 */ /* 0x080fe20000410000 */
[----:B------:R-:W-:-:S03]  /*1360*/  FMUL.FTZ R58, R37, R47 ;  /* 0x0000002f253a7220 */ /* 0x000fc60000410000 */
[----:B------:R-:W-:Y:S01]  /*1370*/  FMUL.FTZ R57, R56, R47 ;  /* 0x0000002f38397220 */ /* 0x000fe20000410000 */
[----:B-----5:R-:W-:Y:S01]  /*1380*/  FFMA.FTZ R45, R45, UR25, R58 ;  /* 0x000000192d2d7c23 */ /* 0x020fe2000801003a */
[----:B------:R-:W1:Y:S01]  /*1390*/  MUFU.RCP R56, R39 ;  /* 0x0000002700387308 */ /* 0x000e620000001000 */
[-C--:B------:R-:W-:Y:S01]  /*13a0*/  FMUL.FTZ R58, R36, R43.reuse ;  /* 0x0000002b243a7220 */ /* 0x080fe20000410000 */
[----:B------:R-:W-:Y:S01]  /*13b0*/  FFMA.FTZ R47, R44, UR26, R57 ;  /* 0x0000001a2c2f7c23 */ /* 0x000fe20008010039 */
[-C--:B------:R-:W-:Y:S02]  /*13c0*/  FMUL.FTZ R57, R36, R46.reuse ;  /* 0x0000002e24397220 */ /* 0x080fe40000410000 */
[-C--:B------:R-:W-:Y:S01]  /*13d0*/  FMUL.FTZ R58, R58, R43.reuse ;  /* 0x0000002b3a3a7220 */ /* 0x080fe20000410000 */
[----:B------:R-:W-:Y:S01]  /*13e0*/  FMUL.FTZ R43, R37, R43 ;  /* 0x0000002b252b7220 */ /* 0x000fe20000410000 */
[-C--:B------:R-:W-:Y:S01]  /*13f0*/  FMUL.FTZ R44, R57, R46.reuse ;  /* 0x0000002e392c7220 */ /* 0x080fe20000410000 */
[----:B------:R-:W-:Y:S01]  /*1400*/  FMUL.FTZ R57, R37, R46 ;  /* 0x0000002e25397220 */ /* 0x000fe20000410000 */
[----:B0-----:R-:W-:Y:S01]  /*1410*/  FFMA.FTZ R27, R49, UR26, R58 ;  /* 0x0000001a311b7c23 */ /* 0x001fe2000801003a */
[-C--:B------:R-:W-:Y:S01]  /*1420*/  FMUL.FTZ R49, R36, R54.reuse ;  /* 0x0000003624317220 */ /* 0x080fe20000410000 */
[----:B------:R-:W-:Y:S01]  /*1430*/  FFMA.FTZ R41, R41, UR26, R44 ;  /* 0x0000001a29297c23 */ /* 0x000fe2000801002c */
[----:B------:R-:W-:Y:S01]  /*1440*/  FFMA.FTZ R57, R42, UR25, R57 ;  /* 0x000000192a397c23 */ /* 0x000fe20008010039 */
[----:B------:R-:W-:Y:S01]  /*1450*/  FFMA.FTZ R43, R52, UR25, R43 ;  /* 0x00000019342b7c23 */ /* 0x000fe2000801002b */
[-C--:B------:R-:W-:Y:S01]  /*1460*/  FMUL.FTZ R58, R49, R54.reuse ;  /* 0x00000036313a7220 */ /* 0x080fe20000410000 */
[----:B------:R-:W0:Y:S01]  /*1470*/  MUFU.RCP R42, R40 ;  /* 0x00000028002a7308 */ /* 0x000e220000001000 */
[----:B------:R-:W-:Y:S01]  /*1480*/  FMUL.FTZ R54, R37, R54 ;  /* 0x0000003625367220 */ /* 0x000fe20000410000 */
[-C--:B-1----:R-:W-:Y:S01]  /*1490*/  FMUL.FTZ R44, R47, R56.reuse ;  /* 0x000000382f2c7220 */ /* 0x082fe20000410000 */
[-C--:B------:R-:W-:Y:S01]  /*14a0*/  FMUL.FTZ R60, R41, R56.reuse ;  /* 0x00000038293c7220 */ /* 0x080fe20000410000 */
[----:B------:R-:W-:Y:S01]  /*14b0*/  FFMA.FTZ R55, R55, UR26, R58 ;  /* 0x0000001a37377c23 */ /* 0x000fe2000801003a */
[----:B------:R-:W-:Y:S01]  /*14c0*/  FMUL.FTZ R58, R27, R56 ;  /* 0x000000381b3a7220 */ /* 0x000fe20000410000 */
[----:B------:R-:W-:-:S02]  /*14d0*/  FFMA.FTZ R53, R53, UR25, R54 ;  /* 0x0000001935357c23 */ /* 0x000fc40008010036 */
[----:B------:R-:W1:Y:S01]  /*14e0*/  MUFU.SQRT R44, R44 ;  /* 0x0000002c002c7308 */ /* 0x000e620000002000 */
[----:B------:R-:W-:-:S07]  /*14f0*/  FMUL.FTZ R56, R55, R56 ;  /* 0x0000003837387220 */ /* 0x000fce0000410000 */
[----:B------:R-:W3:Y:S01]  /*1500*/  MUFU.SQRT R49, R60 ;  /* 0x0000003c00317308 */ /* 0x000ee20000002000 */
[----:B0-----:R-:W-:-:S07]  /*1510*/  FMUL.FTZ R61, R53, R42 ;  /* 0x0000002a353d7220 */ /* 0x001fce0000410000 */
[----:B------:R-:W0:Y:S01]  /*1520*/  MUFU.SQRT R58, R58 ;  /* 0x0000003a003a7308 */ /* 0x000e220000002000 */
[----:B-1----:R-:W-:-:S07]  /*1530*/  FADD.FTZ R59, R44, UR22 ;  /* 0x000000162c3b7e21 */ /* 0x002fce0008010000 */
[----:B------:R-:W1:Y:S01]  /*1540*/  MUFU.SQRT R56, R56 ;  /* 0x0000003800387308 */ /* 0x000e620000002000 */
[----:B---3--:R-:W-:-:S07]  /*1550*/  FADD.FTZ R49, R49, UR22 ;  /* 0x0000001631317e21 */ /* 0x008fce0008010000 */
[----:B------:R3:W4:Y:S01]  /*1560*/  MUFU.RCP R44, R59 ;  /* 0x0000003b002c7308 */ /* 0x0007220000001000 */
[----:B0-----:R-:W-:-:S07]  /*1570*/  FADD.FTZ R46, R58, UR22 ;  /* 0x000000163a2e7e21 */ /* 0x001fce0008010000 */
[----:B------:R-:W0:Y:S01]  /*1580*/  MUFU.RCP R49, R49 ;  /* 0x0000003100317308 */ /* 0x000e220000001000 */
[----:B-1----:R-:W-:Y:S01]  /*1590*/  FADD.FTZ R52, R56, UR22 ;  /* 0x0000001638347e21 */ /* 0x002fe20008010000 */
[----:B---3--:R-:W-:-:S06]  /*15a0*/  FMUL.FTZ R59, R45, R42 ;  /* 0x0000002a2d3b7220 */ /* 0x008fcc0000410000 */
[----:B------:R-:W1:Y:S01]  /*15b0*/  MUFU.RCP R46, R46 ;  /* 0x0000002e002e7308 */ /* 0x000e620000001000 */
[----:B----4-:R-:W-:Y:S01]  /*15c0*/  FMUL.FTZ R59, R59, R44 ;  /* 0x0000002c3b3b7220 */ /* 0x010fe20000410000 */
[----:B------:R-:W-:-:S03]  /*15d0*/  FMUL.FTZ R44, R57, R42 ;  /* 0x0000002a392c7220 */ /* 0x000fc60000410000 */
[----:B------:R-:W-:-:S03]  /*15e0*/  FFMA.FTZ R59, R32, UR23, R59 ;  /* 0x00000017203b7c23 */ /* 0x000fc6000801003b */
[----:B------:R-:W3:Y:S01]  /*15f0*/  MUFU.RCP R52, R52 ;  /* 0x0000003400347308 */ /* 0x000ee20000001000 */
[----:B0-----:R-:W-:Y:S01]  /*1600*/  FMUL.FTZ R44, R44, R49 ;  /* 0x000000312c2c7220 */ /* 0x001fe20000410000 */
[----:B------:R-:W-:-:S04]  /*1610*/  FMUL.FTZ R49, R43, R42 ;  /* 0x0000002a2b317220 */ /* 0x000fc80000410000 */
[----:B-1----:R-:W-:Y:S01]  /*1620*/  FMUL.FTZ R49, R49, R46 ;  /* 0x0000002e31317220 */ /* 0x002fe20000410000 */
[----:B---3--:R-:W-:Y:S01]  /*1630*/  FMUL.FTZ R42, R61, R52 ;  /* 0x000000343d2a7220 */ /* 0x008fe20000410000 */
[----:B------:R-:W-:Y:S02]  /*1640*/  FFMA.FTZ R61, R29, UR23, R44 ;  /* 0x000000171d3d7c23 */ /* 0x000fe4000801002c */
[----:B------:R-:W-:Y:S01]  /*1650*/  FFMA.FTZ R44, R50, UR23, R49 ;  /* 0x00000017322c7c23 */ /* 0x000fe20008010031 */
[----:B------:R-:W-:Y:S01]  /*1660*/  FFMA.FTZ R46, R51, UR23, R42 ;  /* 0x00000017332e7c23 */ /* 0x000fe2000801002a */
[----:B--2---:R-:W-:Y:S01]  /*1670*/  FMUL.FTZ R49, R59, R26 ;  /* 0x0000001a3b317220 */ /* 0x004fe20000410000 */
[C---:B------:R-:W-:Y:S01]  /*1680*/  FMUL.FTZ R42, R26.reuse, R61 ;  /* 0x0000003d1a2a7220 */ /* 0x040fe20000410000 */
[C---:B------:R-:W-:Y:S01]  /*1690*/  FMUL.FTZ R59, R26.reuse, R44 ;  /* 0x0000002c1a3b7220 */ /* 0x040fe20000410000 */
[----:B------:R-:W-:Y:S01]  /*16a0*/  FMUL.FTZ R26, R26, R46 ;  /* 0x0000002e1a1a7220 */ /* 0x000fe20000410000 */
[----:B------:R-:W-:Y:S06]  /*16b0*/  BRA `(.L_x_44) ;  /* 0x0000000000e07947 */ /* 0x000fec0003800000 */
.L_x_43:
[----:B------:R-:W0:Y:S02]  /*16c0*/  LDC.64 R26, c[0x0][0xe28] ;  /* 0x00038a00ff1a7b82 */ /* 0x000e240000000a00 */
[----:B0-----:R0:W2:Y:S01]  /*16d0*/  LDG.E R26, desc[UR10][R26.64] ;  /* 0x0000000a1a1a7981 */ /* 0x0010a2000c1e1900 */
[----:B-----5:R-:W-:Y:S01]  /*16e0*/  FFMA.FTZ R47, R32, UR23, R47 ;  /* 0x00000017202f7c23 */ /* 0x020fe2000801002f */
[----:B------:R-:W-:Y:S01]  /*16f0*/  FFMA.FTZ R43, R50, UR23, R43 ;  /* 0x00000017322b7c23 */ /* 0x000fe2000801002b */
[----:B------:R-:W-:Y:S01]  /*1700*/  FFMA.FTZ R46, R29, UR23, R46 ;  /* 0x000000171d2e7c23 */ /* 0x000fe2000801002e */
[----:B------:R-:W-:Y:S01]  /*1710*/  FFMA.FTZ R54, R51, UR23, R54 ;  /* 0x0000001733367c23 */ /* 0x000fe20008010036 */
[-C--:B------:R-:W-:Y:S01]  /*1720*/  FMUL.FTZ R56, R37, R47.reuse ;  /* 0x0000002f25387220 */ /* 0x080fe20000410000 */
[C---:B------:R-:W-:Y:S01]  /*1730*/  FMUL.FTZ R58, R36.reuse, R47 ;  /* 0x0000002f243a7220 */ /* 0x040fe20000410000 */
[C---:B------:R-:W-:Y:S02]  /*1740*/  FMUL.FTZ R57, R36.reuse, R46 ;  /* 0x0000002e24397220 */ /* 0x040fe40000410000 */
[----:B------:R-:W-:Y:S01]  /*1750*/  FFMA.FTZ R45, R45, UR25, R56 ;  /* 0x000000192d2d7c23 */ /* 0x000fe20008010038 */
[----:B------:R-:W-:Y:S01]  /*1760*/  FMUL.FTZ R47, R47, R58 ;  /* 0x0000003a2f2f7220 */ /* 0x000fe20000410000 */
[----:B------:R-:W1:Y:S01]  /*1770*/  MUFU.RCP R56, R39 ;  /* 0x0000002700387308 */ /* 0x000e620000001000 */
[----:B------:R-:W-:-:S02]  /*1780*/  FMUL.FTZ R58, R36, R43 ;  /* 0x0000002b243a7220 */ /* 0x000fc40000410000 */
[----:B------:R-:W-:Y:S01]  /*1790*/  FFMA.FTZ R47, R44, UR26, R47 ;  /* 0x0000001a2c2f7c23 */ /* 0x000fe2000801002f */
[----:B------:R-:W-:Y:S01]  /*17a0*/  FMUL.FTZ R44, R46, R57 ;  /* 0x000000392e2c7220 */ /* 0x000fe20000410000 */
[----:B------:R-:W-:Y:S01]  /*17b0*/  FMUL.FTZ R58, R43, R58 ;  /* 0x0000003a2b3a7220 */ /* 0x000fe20000410000 */
[C---:B------:R-:W-:Y:S01]  /*17c0*/  FMUL.FTZ R57, R37.reuse, R46 ;  /* 0x0000002e25397220 */ /* 0x040fe20000410000 */
[----:B------:R-:W-:Y:S01]  /*17d0*/  FMUL.FTZ R43, R37, R43 ;  /* 0x0000002b252b7220 */ /* 0x000fe20000410000 */
[----:B------:R-:W-:Y:S01]  /*17e0*/  FFMA.FTZ R41, R41, UR26, R44 ;  /* 0x0000001a29297c23 */ /* 0x000fe2000801002c */
[----:B0-----:R-:W-:Y:S01]  /*17f0*/  FFMA.FTZ R27, R49, UR26, R58 ;  /* 0x0000001a311b7c23 */ /* 0x001fe2000801003a */
[-C--:B------:R-:W-:Y:S01]  /*1800*/  FMUL.FTZ R49, R36, R54.reuse ;  /* 0x0000003624317220 */ /* 0x080fe20000410000 */
[----:B------:R-:W-:Y:S01]  /*1810*/  FFMA.FTZ R57, R42, UR25, R57 ;  /* 0x000000192a397c23 */ /* 0x000fe20008010039 */
[----:B------:R-:W-:Y:S01]  /*1820*/  FFMA.FTZ R43, R52, UR25, R43 ;  /* 0x00000019342b7c23 */ /* 0x000fe2000801002b */
[----:B------:R-:W-:Y:S01]  /*1830*/  MUFU.RCP R42, R40 ;  /* 0x00000028002a7308 */ /* 0x000fe20000001000 */
[----:B------:R-:W-:Y:S01]  /*1840*/  FMUL.FTZ R58, R54, R49 ;  /* 0x00000031363a7220 */ /* 0x000fe20000410000 */
[----:B------:R-:W-:Y:S01]  /*1850*/  FMUL.FTZ R54, R37, R54 ;  /* 0x0000003625367220 */ /* 0x000fe20000410000 */
[-C--:B-1----:R-:W-:Y:S01]  /*1860*/  FMUL.FTZ R44, R47, R56.reuse ;  /* 0x000000382f2c7220 */ /* 0x082fe20000410000 */
[-C--:B------:R-:W-:Y:S01]  /*1870*/  FMUL.FTZ R60, R41, R56.reuse ;  /* 0x00000038293c7220 */ /* 0x080fe20000410000 */
[----:B------:R-:W-:Y:S01]  /*1880*/  FFMA.FTZ R55, R55, UR26, R58 ;  /* 0x0000001a37377c23 */ /* 0x000fe2000801003a */
[-C--:B------:R-:W-:Y:S01]  /*1890*/  FMUL.FTZ R58, R27, R56.reuse ;  /* 0x000000381b3a7220 */ /* 0x080fe20000410000 */
[----:B------:R-:W-:Y:S01]  /*18a0*/  FFMA.FTZ R53, R53, UR25, R54 ;  /* 0x0000001935357c23 */ /* 0x000fe20008010036 */
[----:B------:R-:W0:Y:S01]  /*18b0*/  MUFU.SQRT R49, R60 ;  /* 0x0000003c00317308 */ /* 0x000e220000002000 */
[----:B------:R-:W-:-:S07]  /*18c0*/  FMUL.FTZ R56, R55, R56 ;  /* 0x0000003837387220 */ /* 0x000fce0000410000 */
[----:B------:R-:W1:Y:S08]  /*18d0*/  MUFU.SQRT R44, R44 ;  /* 0x0000002c002c7308 */ /* 0x000e700000002000 */
[----:B------:R-:W3:Y:S01]  /*18e0*/  MUFU.SQRT R58, R58 ;  /* 0x0000003a003a7308 */ /* 0x000ee20000002000 */
[----:B0-----:R-:W-:-:S07]  /*18f0*/  FADD.FTZ R49, R49, UR22 ;  /* 0x0000001631317e21 */ /* 0x001fce0008010000 */
[----:B------:R-:W0:Y:S01]  /*1900*/  MUFU.SQRT R56, R56 ;  /* 0x0000003800387308 */ /* 0x000e220000002000 */
[----:B-1----:R-:W-:-:S07]  /*1910*/  FADD.FTZ R59, R44, UR22 ;  /* 0x000000162c3b7e21 */ /* 0x002fce0008010000 */
[----:B------:R1:W4:Y:S01]  /*1920*/  MUFU.RCP R44, R59 ;  /* 0x0000003b002c7308 */ /* 0x0003220000001000 */
[----:B---3--:R-:W-:-:S07]  /*1930*/  FADD.FTZ R46, R58, UR22 ;  /* 0x000000163a2e7e21 */ /* 0x008fce0008010000 */
[----:B------:R-:W3:Y:S01]  /*1940*/  MUFU.RCP R49, R49 ;  /* 0x0000003100317308 */ /* 0x000ee20000001000 */
[----:B0-----:R-:W-:Y:S01]  /*1950*/  FADD.FTZ R52, R56, UR22 ;  /* 0x0000001638347e21 */ /* 0x001fe20008010000 */
[----:B-1----:R-:W-:-:S06]  /*1960*/  FMUL.FTZ R59, R45, R42 ;  /* 0x0000002a2d3b7220 */ /* 0x002fcc0000410000 */
[----:B------:R-:W0:Y:S01]  /*1970*/  MUFU.RCP R46, R46 ;  /* 0x0000002e002e7308 */ /* 0x000e220000001000 */
[----:B----4-:R-:W-:Y:S01]  /*1980*/  FMUL.FTZ R59, R59, R44 ;  /* 0x0000002c3b3b7220 */ /* 0x010fe20000410000 */
[----:B------:R-:W-:-:S06]  /*1990*/  FMUL.FTZ R44, R57, R42 ;  /* 0x0000002a392c7220 */ /* 0x000fcc0000410000 */
[----:B------:R-:W1:Y:S01]  /*19a0*/  MUFU.RCP R52, R52 ;  /* 0x0000003400347308 */ /* 0x000e620000001000 */
[----:B---3--:R-:W-:Y:S01]  /*19b0*/  FMUL.FTZ R61, R44, R49 ;  /* 0x000000312c3d7220 */ /* 0x008fe20000410000 */
[-C--:B------:R-:W-:Y:S01]  /*19c0*/  FMUL.FTZ R49, R43, R42.reuse ;  /* 0x0000002a2b317220 */ /* 0x080fe20000410000 */
[----:B------:R-:W-:-:S03]  /*19d0*/  FMUL.FTZ R42, R53, R42 ;  /* 0x0000002a352a7220 */ /* 0x000fc60000410000 */
[----:B0-----:R-:W-:Y:S01]  /*19e0*/  FMUL.FTZ R46, R49, R46 ;  /* 0x0000002e312e7220 */ /* 0x001fe20000410000 */
[----:B-1----:R-:W-:Y:S01]  /*19f0*/  FMUL.FTZ R44, R42, R52 ;  /* 0x000000342a2c7220 */ /* 0x002fe20000410000 */
[C---:B--2---:R-:W-:Y:S01]  /*1a00*/  FMUL.FTZ R49, R26.reuse, R59 ;  /* 0x0000003b1a317220 */ /* 0x044fe20000410000 */
[C---:B------:R-:W-:Y:S01]  /*1a10*/  FMUL.FTZ R42, R26.reuse, R61 ;  /* 0x0000003d1a2a7220 */ /* 0x040fe20000410000 */
[C---:B------:R-:W-:Y:S01]  /*1a20*/  FMUL.FTZ R59, R26.reuse, R46 ;  /* 0x0000002e1a3b7220 */ /* 0x040fe20000410000 */
[----:B------:R-:W-:-:S07]  /*1a30*/  FMUL.FTZ R26, R26, R44 ;  /* 0x0000002c1a1a7220 */ /* 0x000fce0000410000 */
.L_x_44:
[----:B------:R-:W-:Y:S01]  /*1a40*/  @P0 IADD3 R48, P4, R48, UR14, RZ ;  /* 0x0000000e30300c10 */ /* 0x000fe2000ff9e0ff */
[----:B------:R-:W-:Y:S01]  /*1a50*/  FADD.FTZ R61, -R49, R32 ;  /* 0x00000020313d7221 */ /* 0x000fe20000010100 */
[----:B------:R-:W-:Y:S01]  /*1a60*/  FADD.FTZ R29, -R42, R29 ;  /* 0x0000001d2a1d7221 */ /* 0x000fe20000010100 */
[----:B------:R-:W-:Y:S01]  /*1a70*/  FADD.FTZ R59, -R59, R50 ;  /* 0x000000323b3b7221 */ /* 0x000fe20000010100 */
[----:B------:R-:W-:Y:S01]  /*1a80*/  @P0 IADD3.X R49, R35, UR15, RZ, P4, !PT ;  /* 0x0000000f23310c10 */ /* 0x000fe2000a7fe4ff */
[----:B------:R-:W-:Y:S01]  /*1a90*/  FADD.FTZ R51, -R26, R51 ;  /* 0x000000331a337221 */ /* 0x000fe20000010100 */
[----:B------:R-:W-:Y:S01]  /*1aa0*/  @P1 IADD3 R34, P4, R34, UR14, RZ ;  /* 0x0000000e22221c10 */ /* 0x000fe2000ff9e0ff */
[----:B------:R-:W-:Y:S02]  /*1ab0*/  ULEA UR4, UR5, UR4, 0x2 ;  /* 0x0000000405047291 */ /* 0x000fe4000f8e103f */
[----:B------:R0:W-:Y:S01]  /*1ac0*/  @P0 STG.E desc[UR10][R48.64], R61 ;  /* 0x0000003d30000986 */ /* 0x0001e2000c10190a */
[----:B------:R-:W-:Y:S01]  /*1ad0*/  @P1 IADD3.X R35, R33, UR15, RZ, P4, !PT ;  /* 0x0000000f21231c10 */ /* 0x000fe2000a7fe4ff */
[----:B------:R-:W-:Y:S01]  /*1ae0*/  UISETP.GE.AND UP0, UPT, UR4, UR24, UPT ;  /* 0x000000180400728c */ /* 0x000fe2000bf06270 */
[----:B------:R-:W-:Y:S01]  /*1af0*/  @P3 IADD3 R32, P4, R0, UR14, RZ ;  /* 0x0000000e00203c10 */ /* 0x000fe2000ff9e0ff */
[----:B------:R0:W-:Y:S01]  /*1b00*/  @P0 STG.E desc[UR10][R2.64], R61 ;  /* 0x0000003d02000986 */ /* 0x0001e2000c10190a */
[----:B------:R-:W-:-:S02]  /*1b10*/  IMAD.U32 R0, RZ, RZ, UR4 ;  /* 0x00000004ff007e24 */ /* 0x000fc4000f8e00ff */
[----:B------:R-:W-:Y:S01]  /*1b20*/  @P3 IADD3.X R33, R28, UR15, RZ, P4, !PT ;  /* 0x0000000f1c213c10 */ /* 0x000fe2000a7fe4ff */
[----:B------:R0:W-:Y:S04]  /*1b30*/  @P0 STG.E desc[UR10][R4.64], R45 ;  /* 0x0000002d04000986 */ /* 0x0001e8000c10190a */
[----:B------:R0:W-:Y:S01]  /*1b40*/  @P0 STG.E desc[UR10][R6.64], R47 ;  /* 0x0000002f06000986 */ /* 0x0001e2000c10190a */
[----:B------:R-:W-:-:S03]  /*1b50*/  @P2 IADD3 R30, P0, R30, UR14, RZ ;  /* 0x0000000e1e1e2c10 */ /* 0x000fc6000ff1e0ff */
[----:B------:R0:W-:Y:S01]  /*1b60*/  @P1 STG.E desc[UR10][R34.64], R29 ;  /* 0x0000001d22001986 */ /* 0x0001e2000c10190a */
[----:B------:R-:W-:Y:S02]  /*1b70*/  @P2 IADD3.X R31, R31, UR15, RZ, P0, !PT ;  /* 0x0000000f1f1f2c10 */ /* 0x000fe400087fe4ff */
[----:B------:R-:W-:Y:S01]  /*1b80*/  PLOP3.LUT P0, PT, PT, PT, UP0, 0x80, 0x0 ;  /* 0x000000000000781c */ /* 0x000fe20003f0f008 */
[----:B------:R0:W-:Y:S04]  /*1b90*/  @P1 STG.E desc[UR10][R8.64], R29 ;  /* 0x0000001d08001986 */ /* 0x0001e8000c10190a */
[----:B------:R0:W-:Y:S04]  /*1ba0*/  @P1 STG.E desc[UR10][R10.64], R57 ;  /* 0x000000390a001986 */ /* 0x0001e8000c10190a */
[----:B------:R0:W-:Y:S01]  /*1bb0*/  @P1 STG.E desc[UR10][R12.64], R41 ;  /* 0x000000290c001986 */ /* 0x0001e2000c10190a */
[----:B------:R-:W-:-:S03]  /*1bc0*/  ISETP.LT.AND P1, PT, R0, UR9, PT ;  /* 0x0000000900007c0c */ /* 0x000fc6000bf21270 */
[----:B------:R0:W-:Y:S04]  /*1bd0*/  @P2 STG.E desc[UR10][R30.64], R59 ;  /* 0x0000003b1e002986 */ /* 0x0001e8000c10190a */
[----:B------:R0:W-:Y:S04]  /*1be0*/  @P2 STG.E desc[UR10][R14.64], R59 ;  /* 0x0000003b0e002986 */ /* 0x0001e8000c10190a */
[----:B------:R0:W-:Y:S04]  /*1bf0*/  @P2 STG.E desc[UR10][R16.64], R43 ;  /* 0x0000002b10002986 */ /* 0x0001e8000c10190a */
[----:B------:R0:W-:Y:S04]  /*1c00*/  @P2 STG.E desc[UR10][R18.64], R27 ;  /* 0x0000001b12002986 */ /* 0x0001e8000c10190a */
[----:B------:R0:W-:Y:S04]  /*1c10*/  @P3 STG.E desc[UR10][R32.64], R51 ;  /* 0x0000003320003986 */ /* 0x0001e8000c10190a */
[----:B------:R0:W-:Y:S04]  /*1c20*/  @P3 STG.E desc[UR10][R20.64], R51 ;  /* 0x0000003314003986 */ /* 0x0001e8000c10190a */
[----:B------:R0:W-:Y:S04]  /*1c30*/  @P3 STG.E desc[UR10][R22.64], R53 ;  /* 0x0000003516003986 */ /* 0x0001e8000c10190a */
[----:B------:R0:W-:Y:S01]  /*1c40*/  @P3 STG.E desc[UR10][R24.64], R55 ;  /* 0x0000003718003986 */ /* 0x0001e2000c10190a */
[----:B------:R-:W-:Y:S05]  /*1c50*/  @!P0 BRA P1, `(.L_x_45) ;  /* 0xfffffff000088947 */ /* 0x000fea000083ffff */
[----:B------:R-:W-:Y:S05]  /*1c60*/  EXIT ;  /* 0x000000000000794d */ /* 0x000fea0003800000 */
        .type           $_Z25multi_tensor_apply_kernelI18TensorListMetadataILi5EE27AdamCapturableMasterFunctorIffEJffPiifPf10adamMode_tfS5_EEvlPViT_T0_DpT1_$__internal_accurate_pow,@function
        .size           $_Z25multi_tensor_apply_kernelI18TensorListMetadataILi5EE27AdamCapturableMasterFunctorIffEJffPiifPf10adamMode_tfS5_EEvlPViT_T0_DpT1_$__internal_accurate_pow,(.L_x_190 - $_Z25multi_tensor_apply_kernelI18TensorListMetadataILi5EE27AdamCapturableMasterFunctorIffEJffPiifPf10adamMode_tfS5_EEvlPViT_T0_DpT1_$__internal_accurate_pow)
$_Z25multi_tensor_apply_kernelI18TensorListMetadataILi5EE27AdamCapturableMasterFunctorIffEJffPiifPf10adamMode_tfS5_EEvlPViT_T0_DpT1_$__internal_accurate_pow:
        /* <DEDUP_REMOVED lines=10> */
[----:B------:R-:W-:Y:S01]  /*1d10*/  @!P1 IMAD.MOV.U32 R10, RZ, RZ, R29 ;  /* 0x000000ffff0a9224 */ /* 0x000fe200078e001d */
[----:B------:R-:W-:-:S04]  /*1d20*/  @!P1 LEA.HI R9, R29, 0xffffffca, RZ, 0xc ;  /* 0xffffffca1d099811 */ /* 0x000fc800078f60ff */
[----:B------:R-:W-:-:S04]  /*1d30*/  LOP3.LUT R10, R10, 0x800fffff, RZ, 0xc0, !PT ;  /* 0x800fffff0a0a7812 */ /* 0x000fc800078ec0ff */
[----:B------:R-:W-:Y:S02]  /*1d40*/  LOP3.LUT R11, R10, 0x3ff00000, RZ, 0xfc, !PT ;  /* 0x3ff000000a0b7812 */ /* 0x000fe400078efcff */
[----:B------:R-:W-:Y:S01]  /*1d50*/  MOV R10, R12 ;  /* 0x0000000c000a7202 */ /* 0x000fe20000000f00 */
        /* <DEDUP_REMOVED lines=65> */
[C---:B------:R-:W-:Y:S01]  /*2170*/  VIADD R12, R9.reuse, 0xfffffc01 ;  /* 0xfffffc01090c7836 */ /* 0x040fe20000000000 */
[----:B------:R-:W-:Y:S01]  /*2180*/  @P2 IADD3 R12, R9, -0x3fe, RZ ;  /* 0xfffffc02090c2810 */ /* 0x000fe20007ffe0ff */
[----:B------:R-:W-:-:S03]  /*2190*/  IMAD.MOV.U32 R13, RZ, RZ, 0x43300000 ;  /* 0x43300000ff0d7424 */ /* 0x000fc600078e00ff */
[----:B------:R-:W-:Y:S01]  /*21a0*/  DADD R10, R16, R10 ;  /* 0x00000000100a7229 */ /* 0x000fe2000000000a */
[----:B------:R-:W-:Y:S01]  /*21b0*/  LOP3.LUT R12, R12, 0x80000000, RZ, 0x3c, !PT ;  /* 0x800000000c0c7812 */ /* 0x000fe200078e3cff */
[----:B------:R-:W-:-:S04]  /*21c0*/  IMAD.MOV.U32 R9, RZ, RZ, R7 ;  /* 0x000000ffff097224 */ /* 0x000fc800078e0007 */
[----:B------:R-:W-:Y:S02]  /*21d0*/  IMAD.SHL.U32 R7, R9, 0x2, RZ ;  /* 0x0000000209077824 */ /* 0x000fe400078e00ff */
[----:B------:R-:W-:-:S03]  /*21e0*/  DADD R10, R20, R10 ;  /* 0x00000000140a7229 */ /* 0x000fc6000000000a */
[----:B------:R-:W-:-:S05]  /*21f0*/  ISETP.GT.U32.AND P1, PT, R7, -0x2000001, PT ;  /* 0xfdffffff0700780c */ /* 0x000fca0003f24070 */
        /* <DEDUP_REMOVED lines=25> */
[----:B------:R-:W-:Y:S01]  /*2390*/  MOV R12, 0x652b82fe ;  /* 0x652b82fe000c7802 */ /* 0x000fe20000000f00 */
[----:B------:R-:W-:-:S06]  /*23a0*/  IMAD.MOV.U32 R13, RZ, RZ, 0x3ff71547 ;  /* 0x3ff71547ff0d7424 */ /* 0x000fcc00078e00ff */
        /* <DEDUP_REMOVED lines=40> */
[----:B------:R-:W-:Y:S01]  /*2630*/  LEA R15, R12, R17, 0x14 ;  /* 0x000000110c0f7211 */ /* 0x000fe200078ea0ff */
[----:B------:R-:W-:Y:S01]  /*2640*/  IMAD.MOV.U32 R14, RZ, RZ, R16 ;  /* 0x000000ffff0e7224 */ /* 0x000fe200078e0010 */
[----:B------:R-:W-:Y:S06]  /*2650*/  @!P1 BRA `(.L_x_46) ;  /* 0x0000000000389947 */ /* 0x000fec0003800000 */
[----:B------:R-:W-:Y:S01]  /*2660*/  FSETP.GEU.FTZ.AND P1, PT, |R19|, 4.2275390625, PT ;  /* 0x408748001300780b */ /* 0x000fe20003f3e200 */
[C---:B------:R-:W-:Y:S02]  /*2670*/  DADD R14, R18.reuse, +INF ;  /* 0x7ff00000120e7429 */ /* 0x040fe40000000000 */
[----:B------:R-:W-:-:S08]  /*2680*/  DSETP.GEU.AND P2, PT, R18, RZ, PT ;  /* 0x000000ff1200722a */ /* 0x000fd00003f4e000 */
[----:B------:R-:W-:Y:S02]  /*2690*/  FSEL R14, R14, RZ, P2 ;  /* 0x000000ff0e0e7208 */ /* 0x000fe40001000000 */
[----:B------:R-:W-:Y:S01]  /*26a0*/  FSEL R15, R15, RZ, P2 ;  /* 0x000000ff0f0f7208 */ /* 0x000fe20001000000 */
[----:B------:R-:W-:Y:S06]  /*26b0*/  @P1 BRA `(.L_x_46) ;  /* 0x0000000000201947 */ /* 0x000fec0003800000 */
[----:B------:R-:W-:Y:S02]  /*26c0*/  LEA.HI R7, R12, R12, RZ, 0x1 ;  /* 0x0000000c0c077211 */ /* 0x000fe400078f08ff */
[----:B------:R-:W-:Y:S02]  /*26d0*/  MOV R14, R16 ;  /* 0x00000010000e7202 */ /* 0x000fe40000000f00 */
[----:B------:R-:W-:-:S05]  /*26e0*/  SHF.R.S32.HI R7, RZ, 0x1, R7 ;  /* 0x00000001ff077819 */ /* 0x000fca0000011407 */
[----:B------:R-:W-:Y:S02]  /*26f0*/  IMAD.IADD R12, R12, 0x1, -R7 ;  /* 0x000000010c0c7824 */ /* 0x000fe400078e0a07 */
[----:B------:R-:W-:-:S03]  /*2700*/  IMAD R15, R7, 0x100000, R17 ;  /* 0x00100000070f7824 */ /* 0x000fc600078e0211 */
[----:B------:R-:W-:Y:S01]  /*2710*/  LEA R13, R12, 0x3ff00000, 0x14 ;  /* 0x3ff000000c0d7811 */ /* 0x000fe200078ea0ff */
[----:B------:R-:W-:-:S06]  /*2720*/  IMAD.MOV.U32 R12, RZ, RZ, RZ ;  /* 0x000000ffff0c7224 */ /* 0x000fcc00078e00ff */
[----:B------:R-:W-:-:S11]  /*2730*/  DMUL R14, R14, R12 ;  /* 0x0000000c0e0e7228 */ /* 0x000fd60000000000 */
.L_x_46:
[----:B------:R-:W-:Y:S01]  /*2740*/  DSETP.NEU.AND P1, PT, |R14|, +INF , PT ;  /* 0x7ff000000e00742a */ /* 0x000fe20003f2d200 */
[----:B------:R-:W-:Y:S01]  /*2750*/  IMAD.MOV.U32 R7, RZ, RZ, 0x0 ;  /* 0x00000000ff077424 */ /* 0x000fe200078e00ff */
[----:B------:R-:W-:-:S12]  /*2760*/  DADD R8, R10, R8 ;  /* 0x000000000a087229 */ /* 0x000fd80000000008 */
[----:B------:R-:W-:Y:S01]  /*2770*/  @P1 DFMA R14, R8, R14, R14 ;  /* 0x0000000e080e122b */ /* 0x000fe2000000000e */
[----:B------:R-:W-:Y:S10]  /*2780*/  RET.REL.NODEC R6 `(_Z25multi_tensor_apply_kernelI18TensorListMetadataILi5EE27AdamCapturableMasterFunctorIffEJffPiifPf10adamMode_tfS5_EEvlPViT_T0_DpT1_) ;  /* 0xffffffd8061c7950 */ /* 0x000ff40003c3ffff */
.L_x_47:
        /* <DEDUP_REMOVED lines=15> */
.L_x_190:


//--------------------- .text._Z25multi_tensor_apply_kernelI18TensorListMetadataILi5EE27AdamCapturableMasterFunctorIdfEJffPiifPf10adamMode_tfS5_EEvlPViT_T0_DpT1_ --------------------------
	.section	.text._Z25multi_tensor_apply_kernelI18TensorListMetadataILi5EE27AdamCapturableMasterFunctorIdfEJffPiifPf10adamMode_tfS5_EEvlPViT_T0_DpT1_,"ax",@progbits
	.align	128
        .global         _Z25multi_tensor_apply_kernelI18TensorListMetadataILi5EE27AdamCapturableMasterFunctorIdfEJffPiifPf10adamMode_tfS5_EEvlPViT_T0_DpT1_
        .type           _Z25multi_tensor_apply_kernelI18TensorListMetadataILi5EE27AdamCapturableMasterFunctorIdfEJffPiifPf10adamMode_tfS5_EEvlPViT_T0_DpT1_,@function
        .size           _Z25multi_tensor_apply_kernelI18TensorListMetadataILi5EE27AdamCapturableMasterFunctorIdfEJffPiifPf10adamMode_tfS5_EEvlPViT_T0_DpT1_,(.L_x_191 - _Z25multi_tensor_apply_kernelI18TensorListMetadataILi5EE27AdamCapturableMasterFunctorIdfEJffPiifPf10adamMode_tfS5_EEvlPViT_T0_DpT1_)
        .other          _Z25multi_tensor_apply_kernelI18TensorListMetadataILi5EE27AdamCapturableMasterFunctorIdfEJffPiifPf10adamMode_tfS5_EEvlPViT_T0_DpT1_,@"STO_CUDA_ENTRY STV_DEFAULT"
_Z25multi_tensor_apply_kernelI18TensorListMetadataILi5EE27AdamCapturableMasterFunctorIdfEJffPiifPf10adamMode_tfS5_EEvlPViT_T0_DpT1_:
.text._Z25multi_tensor_apply_kernelI18TensorListMetadataILi5EE27AdamCapturableMasterFunctorIdfEJffPiifPf10adamMode_tfS5_EEvlPViT_T0_DpT1_:
[----:B------:R-:W-:Y:S08]  /*0000*/  LDC R1, c[0x0][0x28] ;  /* 0x00000a00ff017b82 */ /* 0x000ff00000000800 */
[----:B------:R-:W0:Y:S01]  /*0010*/  LDC.64 R2, c[0x0][0x218] ;  /* 0x00008600ff027b82 */ /* 0x000e220000000a00 */
[----:B------:R-:W-:Y:S02]  /*0020*/  ULDC.64 UR10, c[0x0][0x208] ;  /* 0x00008200000a7ab9 */ /* 0x000fe40000000a00 */
[----:B0-----:R-:W2:Y:S02]  /*0030*/  LDG.E.STRONG.SYS R2, desc[UR10][R2.64] ;  /* 0x0000000a02027981 */ /* 0x001ea4000c1f5900 */
[----:B--2---:R-:W-:-:S13]  /*0040*/  ISETP.NE.AND P0, PT, R2, 0x1, PT ;  /* 0x000000010200780c */ /* 0x004fda0003f05270 */
[----:B------:R-:W-:Y:S05]  /*0050*/  @!P0 EXIT ;  /* 0x000000000000894d */ /* 0x000fea0003800000 */
[----:B------:R-:W0:Y:S01]  /*0060*/  LDC R0, c[0x0][0xe20] ;  /* 0x00038800ff007b82 */ /* 0x000e220000000800 */
[----:B------:R-:W-:Y:S01]  /*0070*/  IMAD.MOV.U32 R2, RZ, RZ, 0x3f800000 ;  /* 0x3f800000ff027424 */ /* 0x000fe200078e00ff */
[----:B0-----:R-:W-:Y:S01]  /*0080*/  ISETP.NE.AND P0, PT, R0, 0x1, PT ;  /* 0x000000010000780c */ /* 0x001fe20003f05270 */
[----:B------:R-:W-:-:S12]  /*0090*/  IMAD.MOV.U32 R0, RZ, RZ, 0x3f800000 ;  /* 0x3f800000ff007424 */ /* 0x000fd800078e00ff */
        /* <DEDUP_REMOVED lines=16> */
[----:B------:R-:W-:Y:S02]  /*01a0*/  ISETP.NE.AND.EX P0, PT, R11, -0x80000000, PT, P0 ;  /* 0x800000000b00780c */ /* 0x000fe40003f05300 */
[----:B------:R-:W-:Y:S01]  /*01b0*/  MOV R11, R7 ;  /* 0x00000007000b7202 */ /* 0x000fe20000000f00 */
[----:B------:R-:W-:Y:S01]  /*01c0*/  IMAD.MOV.U32 R7, RZ, RZ, R3 ;  /* 0x000000ffff077224 */ /* 0x000fe200078e0003 */
[----:B------:R-:W-:-:S09]  /*01d0*/  SEL R22, RZ, 0x1, P0 ;  /* 0x00000001ff167807 */ /* 0x000fd20000000000 */
[----:B------:R-:W-:Y:S05]  /*01e0*/  CALL.REL.NOINC `($_Z25multi_tensor_apply_kernelI18TensorListMetadataILi5EE27AdamCapturableMasterFunctorIdfEJffPiifPf10adamMode_tfS5_EEvlPViT_T0_DpT1_$__internal_accurate_pow) ;  /* 0x0000001c00847944 */ /* 0x000fea0003c00000 */
        /* <DEDUP_REMOVED lines=19> */
[----:B------:R-:W-:Y:S01]  /*0320*/  IMAD.MOV.U32 R4, RZ, RZ, 0x0 ;  /* 0x00000000ff047424 */ /* 0x000fe200078e00ff */
[----:B------:R-:W-:Y:S01]  /*0330*/  MOV R5, 0xfff80000 ;  /* 0xfff8000000057802 */ /* 0x000fe20000000f00 */
[----:B------:R-:W-:Y:S06]  /*0340*/  BRA `(.L_x_50) ;  /* 0x0000000000147947 */ /* 0x000fec0003800000 */
.L_x_49:
[----:B------:R-:W-:Y:S01]  /*0350*/  ISETP.GE.AND P2, PT, R3, RZ, PT ;  /* 0x000000ff0300720c */ /* 0x000fe20003f46270 */
[----:B------:R-:W-:Y:S01]  /*0360*/  DSETP.NEU.AND P1, PT, |R2|, 0.5, !P0 ;  /* 0x3fe000000200742a */ /* 0x000fe2000472d200 */
[----:B------:R-:W-:-:S05]  /*0370*/  IMAD.MOV.U32 R4, RZ, RZ, RZ ;  /* 0x000000ffff047224 */ /* 0x000fca00078e00ff */
[----:B0-----:R-:W-:-:S06]  /*0380*/  SEL R5, R9, RZ, P1 ;  /* 0x000000ff09057207 */ /* 0x001fcc0000800000 */
[----:B------:R-:W-:-:S07]  /*0390*/  @!P2 LOP3.LUT R5, R5, 0x7ff00000, RZ, 0xfc, !PT ;  /* 0x7ff000000505a812 */ /* 0x000fce00078efcff */
.L_x_50:
        /* <DEDUP_REMOVED lines=17> */
.L_x_53:
        /* <DEDUP_REMOVED lines=10> */
.L_x_52:
[----:B------:R-:W-:-:S11]  /*0550*/  DADD R4, R2, R8 ;  /* 0x0000000002047229 */ /* 0x000fd60000000008 */
.L_x_51:
[----:B------:R-:W0:Y:S01]  /*0560*/  LDC R9, c[0x0][0xe10] ;  /* 0x00038400ff097b82 */ /* 0x000e220000000800 */
[----:B------:R-:W-:Y:S02]  /*0570*/  IMAD.MOV.U32 R8, RZ, RZ, R2 ;  /* 0x000000ffff087224 */ /* 0x000fe400078e0002 */
[----:B0-----:R-:W-:-:S04]  /*0580*/  FMUL.FTZ R9, R9, 1 ;  /* 0x3f80000009097820 */ /* 0x001fc80000410000 */
[----:B------:R-:W0:Y:S02]  /*0590*/  F2F.F64.F32 R6, R9 ;  /* 0x0000000900067310 */ /* 0x000e240000201800 */
[----:B0-----:R-:W-:-:S10]  /*05a0*/  DADD R6, -RZ, |R6| ;  /* 0x00000000ff067229 */ /* 0x001fd40000000506 */
[----:B------:R-:W-:Y:S01]  /*05b0*/  IMAD.MOV.U32 R12, RZ, RZ, R6 ;  /* 0x000000ffff0c7224 */ /* 0x000fe200078e0006 */
[----:B------:R-:W-:Y:S01]  /*05c0*/  MOV R6, 0x600 ;  /* 0x0000060000067802 */ /* 0x000fe20000000f00 */
[----:B------:R-:W-:Y:S01]  /*05d0*/  IMAD.MOV.U32 R11, RZ, RZ, R7 ;  /* 0x000000ffff0b7224 */ /* 0x000fe200078e0007 */
[----:B------:R-:W-:-:S07]  /*05e0*/  MOV R7, R3 ;  /* 0x0000000300077202 */ /* 0x000fce0000000f00 */
[----:B------:R-:W-:Y:S05]  /*05f0*/  CALL.REL.NOINC `($_Z25multi_tensor_apply_kernelI18TensorListMetadataILi5EE27AdamCapturableMasterFunctorIdfEJffPiifPf10adamMode_tfS5_EEvlPViT_T0_DpT1_$__internal_accurate_pow) ;  /* 0x0000001800807944 */ /* 0x000fea0003c00000 */
        /* <DEDUP_REMOVED lines=19> */
.L_x_54:
[----:B------:R-:W-:Y:S01]  /*0730*/  ISETP.GE.AND P1, PT, R3, RZ, PT ;  /* 0x000000ff0300720c */ /* 0x000fe20003f26270 */
[----:B------:R-:W-:Y:S01]  /*0740*/  DSETP.NEU.AND P0, PT, |R2|, 0.5, !P0 ;  /* 0x3fe000000200742a */ /* 0x000fe2000470d200 */
[----:B------:R-:W-:-:S05]  /*0750*/  IMAD.MOV.U32 R6, RZ, RZ, RZ ;  /* 0x000000ffff067224 */ /* 0x000fca00078e00ff */
[----:B0-----:R-:W-:Y:S02]  /*0760*/  SEL R7, R11, RZ, P0 ;  /* 0x000000ff0b077207 */ /* 0x001fe40000000000 */
[----:B------:R-:W-:-:S04]  /*0770*/  SEL R22, RZ, 0x1, !P0 ;  /* 0x00000001ff167807 */ /* 0x000fc80004000000 */
[----:B------:R-:W-:-:S07]  /*0780*/  @!P1 LOP3.LUT R7, R7, 0x7ff00000, RZ, 0xfc, !PT ;  /* 0x7ff0000007079812 */ /* 0x000fce00078efcff */
.L_x_55:
        /* <DEDUP_REMOVED lines=17> */
.L_x_58:
[----:B------:R-:W-:-:S14]  /*08a0*/  DSETP.NEU.AND P0, PT, |R10|, +INF , PT ;  /* 0x7ff000000a00742a */ /* 0x000fdc0003f0d200 */
[----:B------:R-:W-:Y:S05]  /*08b0*/  @P0 BRA `(.L_x_56) ;  /* 0x0000000000280947 */ /* 0x000fea0003800000 */
[----:B------:R-:W-:Y:S02]  /*08c0*/  ISETP.NE.AND P0, PT, R22, RZ, PT ;  /* 0x000000ff1600720c */ /* 0x000fe40003f05270 */
[----:B------:R-:W-:Y:S02]  /*08d0*/  LOP3.LUT R2, R3, 0x7fffffff, RZ, 0xc0, !PT ;  /* 0x7fffffff03027812 */ /* 0x000fe400078ec0ff */
[----:B------:R-:W-:Y:S02]  /*08e0*/  ISETP.LT.AND P0, PT, R11, RZ, P0 ;  /* 0x000000ff0b00720c */ /* 0x000fe40000701270 */
[----:B------:R-:W-:Y:S02]  /*08f0*/  ISETP.GT.AND P1, PT, R3, -0x1, PT ;  /* 0xffffffff0300780c */ /* 0x000fe40003f24270 */
[----:B------:R-:W-:Y:S02]  /*0900*/  ISETP.NE.AND P0, PT, R2, 0x3fe00000, P0 ;  /* 0x3fe000000200780c */ /* 0x000fe40000705270 */
[----:B------:R-:W-:-:S02]  /*0910*/  SEL R7, RZ, 0x7ff00000, !P1 ;  /* 0x7ff00000ff077807 */ /* 0x000fc40004800000 */
[----:B------:R-:W-:-:S09]  /*0920*/  MOV R6, RZ ;  /* 0x000000ff00067202 */ /* 0x000fd20000000f00 */
[----:B------:R-:W-:Y:S01]  /*0930*/  @P0 VIADD R7, R7, 0x80000000 ;  /* 0x8000000007070836 */ /* 0x000fe20000000000 */
[----:B------:R-:W-:Y:S06]  /*0940*/  BRA `(.L_x_56) ;  /* 0x0000000000047947 */ /* 0x000fec0003800000 */
.L_x_57:
[----:B------:R-:W-:-:S11]  /*0950*/  DADD R6, R2, R10 ;  /* 0x0000000002067229 */ /* 0x000fd6000000000a */
.L_x_56:
        /* <DEDUP_REMOVED lines=17> */
.L_x_48:
        /* <DEDUP_REMOVED lines=33> */
.L_x_69:
[----:B0-----:R-:W-:-:S05]  /*0c80*/  VIADD R16, R3, UR4 ;  /* 0x0000000403107c36 */ /* 0x001fca0008000000 */
[C---:B------:R-:W-:Y:S02]  /*0c90*/  ISETP.GE.AND P1, PT, R16.reuse, UR24, PT ;  /* 0x0000001810007c0c */ /* 0x040fe4000bf26270 */
[C---:B------:R-:W-:Y:S02]  /*0ca0*/  IADD3 R6, P0, R16.reuse, UR8, RZ ;  /* 0x0000000810067c10 */ /* 0x040fe4000ff1e0ff */
[C---:B------:R-:W-:Y:S02]  /*0cb0*/  ISETP.LT.AND P1, PT, R16.reuse, UR9, !P1 ;  /* 0x0000000910007c0c */ /* 0x040fe4000cf21270 */
[----:B------:R-:W-:-:S11]  /*0cc0*/  LEA.HI.X.SX32 R7, R16, UR20, 0x1, P0 ;  /* 0x0000001410077c11 */ /* 0x000fd600080f0eff */
[C---:B------:R-:W-:Y:S01]  /*0cd0*/  @P1 LEA R12, P0, R6.reuse, UR12, 0x3 ;  /* 0x0000000c060c1c11 */ /* 0x040fe2000f8018ff */
[----:B------:R-:W0:Y:S03]  /*0ce0*/  @P1 LDC.64 R14, c[0x0][0xe38] ;  /* 0x00038e00ff0e1b82 */ /* 0x000e260000000a00 */
[----:B------:R-:W-:-:S05]  /*0cf0*/  @P1 LEA.HI.X R13, R6, UR13, R7, 0x3, P0 ;  /* 0x0000000d060d1c11 */ /* 0x000fca00080f1c07 */
[----:B------:R-:W2:Y:S04]  /*0d00*/  @P1 LDG.E.64 R10, desc[UR10][R12.64] ;  /* 0x0000000a0c0a1981 */ /* 0x000ea8000c1e1b00 */
[----:B0-----:R-:W3:Y:S01]  /*0d10*/  @P1 LDG.E R14, desc[UR10][R14.64] ;  /* 0x0000000a0e0e1981 */ /* 0x001ee2000c1e1900 */
[----:B------:R-:W-:Y:S01]  /*0d20*/  @P1 IMAD.MOV.U32 R8, RZ, RZ, -0x10000000 ;  /* 0xf0000000ff081424 */ /* 0x000fe200078e00ff */
[----:B------:R-:W-:Y:S01]  /*0d30*/  PLOP3.LUT P0, PT, PT, PT, PT, 0x80, 0x0 ;  /* 0x000000000000781c */ /* 0x000fe20003f0f070 */
[----:B------:R-:W-:Y:S01]  /*0d40*/  @P1 IMAD.MOV.U32 R9, RZ, RZ, 0x380fffff ;  /* 0x380fffffff091424 */ /* 0x000fe200078e00ff */
[----:B------:R-:W-:-:S05]  /*0d50*/  IADD3 R22, R16, UR5, RZ ;  /* 0x0000000510167c10 */ /* 0x000fca000fffe0ff */
[----:B--2---:R-:W-:Y:S01]  /*0d60*/  @P1 DSETP.GEU.AND P2, PT, |R10|, R8, PT ;  /* 0x000000080a00122a */ /* 0x004fe20003f4e200 */
[----:B------:R-:W0:Y:S01]  /*0d70*/  @P1 F2F.F32.F64 R9, R10 ;  /* 0x0000000a00091310 */ /* 0x000e220000301000 */
[----:B------:R-:W-:-:S04]  /*0d80*/  IMAD.MOV.U32 R8, RZ, RZ, RZ ;  /* 0x000000ffff087224 */ /* 0x000fc800078e00ff */
[----:B------:R-:W-:Y:S02]  /*0d90*/  @P1 PLOP3.LUT P0, PT, P2, PT, PT, 0x80, 0x0 ;  /* 0x000000000000181c */ /* 0x000fe4000170f070 */
[----:B------:R-:W-:-:S04]  /*0da0*/  ISETP.GE.AND P2, PT, R22, UR24, PT ;  /* 0x0000001816007c0c */ /* 0x000fc8000bf46270 */
[----:B------:R-:W-:-:S07]  /*0db0*/  ISETP.LT.AND P2, PT, R22, UR9, !P2 ;  /* 0x0000000916007c0c */ /* 0x000fce000d741270 */
[----:B0-----:R-:W-:-:S04]  /*0dc0*/  @!P0 FMUL R9, R9, 1.175494350822287508e-38 ;  /* 0x0080000009098820 */ /* 0x001fc80000400000 */
[----:B---3--:R-:W-:Y:S01]  /*0dd0*/  @P1 FMUL.FTZ R8, R9, R14 ;  /* 0x0000000e09081220 */ /* 0x008fe20000410000 */
[----:B------:R-:W-:Y:S01]  /*0de0*/  IADD3 R9, P0, R22, UR8, RZ ;  /* 0x0000000816097c10 */ /* 0x000fe2000ff1e0ff */
[----:B------:R-:W0:Y:S02]  /*0df0*/  @P2 LDC.64 R20, c[0x0][0xe38] ;  /* 0x00038e00ff142b82 */ /* 0x000e240000000a00 */
[----:B------:R-:W-:Y:S01]  /*0e00*/  @P1 FMUL.FTZ R14, R8, 1 ;  /* 0x3f800000080e1820 */ /* 0x000fe20000410000 */
[----:B------:R-:W-:Y:S02]  /*0e10*/  LEA.HI.X.SX32 R10, R22, UR20, 0x1, P0 ;  /* 0x00000014160a7c11 */ /* 0x000fe400080f0eff */
[----:B------:R-:W-:-:S03]  /*0e20*/  @P2 LEA R24, P0, R9, UR12, 0x3 ;  /* 0x0000000c09182c11 */ /* 0x000fc6000f8018ff */
[----:B------:R-:W1:Y:S01]  /*0e30*/  @P1 F2F.F64.F32 R14, R14 ;  /* 0x0000000e000e1310 */ /* 0x000e620000201800 */
[----:B------:R-:W-:Y:S01]  /*0e40*/  @P2 LEA.HI.X R25, R9, UR13, R10, 0x3, P0 ;  /* 0x0000000d09192c11 */ /* 0x000fe200080f1c0a */
[----:B-1----:R1:W-:Y:S04]  /*0e50*/  @P1 STG.E.64 desc[UR10][R12.64], R14 ;  /* 0x0000000e0c001986 */ /* 0x0023e8000c101b0a */
[----:B------:R-:W2:Y:S04]  /*0e60*/  @P2 LDG.E.64 R16, desc[UR10][R24.64] ;  /* 0x0000000a18102981 */ /* 0x000ea8000c1e1b00 */
[----:B0-----:R0:W3:Y:S01]  /*0e70*/  @P2 LDG.E R21, desc[UR10][R20.64] ;  /* 0x0000000a14152981 */ /* 0x0010e2000c1e1900 */
[----:B------:R-:W-:Y:S01]  /*0e80*/  @P2 IMAD.MOV.U32 R18, RZ, RZ, -0x10000000 ;  /* 0xf0000000ff122424 */ /* 0x000fe200078e00ff */
[----:B------:R-:W-:Y:S01]  /*0e90*/  PLOP3.LUT P0, PT, PT, PT, PT, 0x80, 0x0 ;  /* 0x000000000000781c */ /* 0x000fe20003f0f070 */
[----:B------:R-:W-:-:S02]  /*0ea0*/  @P2 IMAD.MOV.U32 R19, RZ, RZ, 0x380fffff ;  /* 0x380fffffff132424 */ /* 0x000fc400078e00ff */
[----:B------:R-:W-:Y:S01]  /*0eb0*/  IMAD.MOV.U32 R11, RZ, RZ, RZ ;  /* 0x000000ffff0b7224 */ /* 0x000fe200078e00ff */
[----:B-1----:R-:W-:-:S03]  /*0ec0*/  CS2R R12, SRZ ;  /* 0x00000000000c7805 */ /* 0x002fc6000001ff00 */
[----:B--2---:R-:W-:Y:S01]  /*0ed0*/  @P2 DSETP.GEU.AND P3, PT, |R16|, R18, PT ;  /* 0x000000121000222a */ /* 0x004fe20003f6e200 */
[----:B------:R1:W2:Y:S01]  /*0ee0*/  @P2 F2F.F32.F64 R18, R16 ;  /* 0x0000001000122310 */ /* 0x0002a20000301000 */
[----:B------:R-:W-:Y:S01]  /*0ef0*/  IADD3 R19, R22, UR5, RZ ;  /* 0x0000000516137c10 */ /* 0x000fe2000fffe0ff */
[----:B------:R-:W-:-:S03]  /*0f00*/  IMAD.SHL.U32 R22, R6, 0x4, RZ ;  /* 0x0000000406167824 */ /* 0x000fc600078e00ff */
[----:B------:R-:W-:Y:S02]  /*0f10*/  @P2 PLOP3.LUT P0, PT, P3, PT, PT, 0x80, 0x0 ;  /* 0x000000000000281c */ /* 0x000fe40001f0f070 */
[C---:B------:R-:W-:Y:S02]  /*0f20*/  ISETP.GE.AND P3, PT, R19.reuse, UR24, PT ;  /* 0x0000001813007c0c */ /* 0x040fe4000bf66270 */
[C---:B------:R-:W-:Y:S02]  /*0f30*/  IADD3 R14, P6, R19.reuse, UR8, RZ ;  /* 0x00000008130e7c10 */ /* 0x040fe4000ffde0ff */
[----:B------:R-:W-:Y:S02]  /*0f40*/  ISETP.LT.AND P3, PT, R19, UR9, !P3 ;  /* 0x0000000913007c0c */ /* 0x000fe4000df61270 */
[----:B-1----:R-:W-:Y:S02]  /*0f50*/  SHF.L.U64.HI R16, R6, 0x2, R7 ;  /* 0x0000000206107819 */ /* 0x002fe40000010207 */
[----:B0-----:R-:W-:-:S02]  /*0f60*/  IADD3 R20, P4, R22, UR16, RZ ;  /* 0x0000001016147c10 */ /* 0x001fc4000ff9e0ff */
[----:B------:R-:W-:Y:S01]  /*0f70*/  LEA.HI.X.SX32 R15, R19, UR20, 0x1, P6 ;  /* 0x00000014130f7c11 */ /* 0x000fe2000b0f0eff */
[----:B--2---:R-:W-:-:S04]  /*0f80*/  @!P0 FMUL R18, R18, 1.175494350822287508e-38 ;  /* 0x0080000012128820 */ /* 0x004fc80000400000 */
[----:B---3--:R-:W-:Y:S01]  /*0f90*/  @P2 FMUL.FTZ R11, R18, R21 ;  /* 0x00000015120b2220 */ /* 0x008fe20000410000 */
[C---:B------:R-:W-:Y:S01]  /*0fa0*/  IADD3 R18, P5, R22.reuse, UR6, RZ ;  /* 0x0000000616127c10 */ /* 0x040fe2000ffbe0ff */
[----:B------:R-:W0:Y:S01]  /*0fb0*/  @P3 LDC.64 R34, c[0x0][0xe38] ;  /* 0x00038e00ff223b82 */ /* 0x000e220000000a00 */
[----:B------:R-:W-:Y:S01]  /*0fc0*/  IADD3 R22, P0, R22, UR18, RZ ;  /* 0x0000001216167c10 */ /* 0x000fe2000ff1e0ff */
[----:B------:R-:W-:Y:S01]  /*0fd0*/  @P2 FMUL.FTZ R26, R11, 1 ;  /* 0x3f8000000b1a2820 */ /* 0x000fe20000410000 */
[----:B------:R-:W-:Y:S02]  /*0fe0*/  IADD3.X R19, R16, UR7, RZ, P5, !PT ;  /* 0x0000000710137c10 */ /* 0x000fe4000affe4ff */
[----:B------:R-:W-:Y:S02]  /*0ff0*/  @P3 LEA R30, P5, R14, UR12, 0x3 ;  /* 0x0000000c0e1e3c11 */ /* 0x000fe4000f8a18ff */
[C---:B------:R-:W-:Y:S01]  /*1000*/  IADD3.X R21, R16.reuse, UR17, RZ, P4, !PT ;  /* 0x0000001110157c10 */ /* 0x040fe2000a7fe4ff */
[----:B------:R-:W1:Y:S01]  /*1010*/  @P2 F2F.F64.F32 R26, R26 ;  /* 0x0000001a001a2310 */ /* 0x000e620000201800 */
[----:B------:R-:W-:Y:S01]  /*1020*/  IADD3.X R23, R16, UR19, RZ, P0, !PT ;  /* 0x0000001310177c10 */ /* 0x000fe200087fe4ff */
[----:B------:R-:W-:Y:S01]  /*1030*/  IMAD.MOV.U32 R16, RZ, RZ, RZ ;  /* 0x000000ffff107224 */ /* 0x000fe200078e00ff */
[----:B------:R-:W-:Y:S01]  /*1040*/  @P3 LEA.HI.X R31, R14, UR13, R15, 0x3, P5 ;  /* 0x0000000d0e1f3c11 */ /* 0x000fe2000a8f1c0f */
[----:B------:R-:W5:Y:S04]  /*1050*/  @P1 LDG.E R13, desc[UR10][R18.64] ;  /* 0x0000000a120d1981 */ /* 0x000f68000c1e1900 */
[----:B------:R-:W5:Y:S04]  /*1060*/  @P1 LDG.E R12, desc[UR10][R20.64] ;  /* 0x0000000a140c1981 */ /* 0x000f68000c1e1900 */
[----:B------:R-:W5:Y:S04]  /*1070*/  @P1 LDG.E R16, desc[UR10][R22.64] ;  /* 0x0000000a16101981 */ /* 0x000f68000c1e1900 */
[----:B-1----:R1:W-:Y:S04]  /*1080*/  @P2 STG.E.64 desc[UR10][R24.64], R26 ;  /* 0x0000001a18002986 */ /* 0x0023e8000c101b0a */
[----:B------:R-:W2:Y:S04]  /*1090*/  @P3 LDG.E.64 R28, desc[UR10][R30.64] ;  /* 0x0000000a1e1c3981 */ /* 0x000ea8000c1e1b00 */
[----:B0-----:R-:W3:Y:S01]  /*10a0*/  @P3 LDG.E R35, desc[UR10][R34.64] ;  /* 0x0000000a22233981 */ /* 0x001ee2000c1e1900 */
[----:B------:R-:W-:Y:S01]  /*10b0*/  @P3 MOV R32, 0xf0000000 ;  /* 0xf000000000203802 */ /* 0x000fe20000000f00 */
[----:B------:R-:W-:Y:S01]  /*10c0*/  @P3 IMAD.MOV.U32 R33, RZ, RZ, 0x380fffff ;  /* 0x380fffffff213424 */ /* 0x000fe200078e00ff */
[----:B------:R-:W-:Y:S01]  /*10d0*/  PLOP3.LUT P0, PT, PT, PT, PT, 0x80, 0x0 ;  /* 0x000000000000781c */ /* 0x000fe20003f0f070 */
[----:B------:R-:W-:Y:S01]  /*10e0*/  IMAD.U32 R36, RZ, RZ, UR5 ;  /* 0x00000005ff247e24 */ /* 0x000fe2000f8e00ff */
[----:B------:R-:W-:Y:S01]  /*10f0*/  CS2R R50, SRZ ;  /* 0x0000000000327805 */ /* 0x000fe2000001ff00 */
[----:B------:R-:W-:-:S02]  /*1100*/  IMAD.U32 R48, RZ, RZ, UR5 ;  /* 0x00000005ff307e24 */ /* 0x000fc4000f8e00ff */
[----:B-1----:R-:W-:Y:S01]  /*1110*/  IMAD.SHL.U32 R27, R9, 0x4, RZ ;  /* 0x00000004091b7824 */ /* 0x002fe200078e00ff */
[----:B------:R-:W-:Y:S01]  /*1120*/  IADD3 R17, R36, UR4, R3 ;  /* 0x0000000424117c10 */ /* 0x000fe2000fffe003 */
[----:B------:R-:W-:Y:S02]  /*1130*/  IMAD.MOV.U32 R44, RZ, RZ, RZ ;  /* 0x000000ffff2c7224 */ /* 0x000fe400078e00ff */
[----:B------:R-:W-:Y:S01]  /*1140*/  IMAD.MOV.U32 R49, RZ, RZ, RZ ;  /* 0x000000ffff317224 */ /* 0x000fe200078e00ff */
[----:B------:R-:W-:Y:S01]  /*1150*/  IADD3 R48, R48, UR5, R17 ;  /* 0x0000000530307c10 */ /* 0x000fe2000fffe011 */
[----:B------:R-:W-:Y:S01]  /*1160*/  HFMA2.MMA R17, -RZ, RZ, 0, 0 ;  /* 0x00000000ff117435 */ /* 0x000fe200000001ff */
[C---:B------:R-:W-:Y:S02]  /*1170*/  IADD3 R24, P6, R27.reuse, UR6, RZ ;  /* 0x000000061b187c10 */ /* 0x040fe4000ffde0ff */
[----:B------:R-:W-:Y:S01]  /*1180*/  IADD3 R26, P5, R27, UR16, RZ ;  /* 0x000000101b1a7c10 */ /* 0x000fe2000ffbe0ff */
[----:B--2---:R-:W-:Y:S01]  /*1190*/  @P3 DSETP.GEU.AND P4, PT, |R28|, R32, PT ;  /* 0x000000201c00322a */ /* 0x004fe20003f8e200 */
[----:B------:R0:W1:Y:S05]  /*11a0*/  @P3 F2F.F32.F64 R32, R28 ;  /* 0x0000001c00203310 */ /* 0x00006a0000301000 */
[----:B------:R-:W-:-:S02]  /*11b0*/  @P3 PLOP3.LUT P0, PT, P4, PT, PT, 0x80, 0x0 ;  /* 0x000000000000381c */ /* 0x000fc4000270f070 */
[----:B------:R-:W-:-:S04]  /*11c0*/  ISETP.GE.AND P4, PT, R48, UR24, PT ;  /* 0x0000001830007c0c */ /* 0x000fc8000bf86270 */
[----:B------:R-:W-:Y:S02]  /*11d0*/  ISETP.LT.AND P4, PT, R48, UR9, !P4 ;  /* 0x0000000930007c0c */ /* 0x000fe4000e781270 */
[----:B0-----:R-:W-:-:S04]  /*11e0*/  SHF.L.U64.HI R29, R9, 0x2, R10 ;  /* 0x00000002091d7819 */ /* 0x001fc8000001020a */
[----:B------:R-:W-:Y:S01]  /*11f0*/  IADD3.X R25, R29, UR7, RZ, P6, !PT ;  /* 0x000000071d197c10 */ /* 0x000fe2000b7fe4ff */
[----:B-1----:R-:W-:Y:S01]  /*1200*/  @!P0 FMUL R32, R32, 1.175494350822287508e-38 ;  /* 0x0080000020208820 */ /* 0x002fe20000400000 */
[----:B------:R-:W-:Y:S02]  /*1210*/  IADD3 R45, P0, R48, UR8, RZ ;  /* 0x00000008302d7c10 */ /* 0x000fe4000ff1e0ff */
[----:B------:R-:W-:Y:S01]  /*1220*/  IADD3 R28, P6, R27, UR18, RZ ;  /* 0x000000121b1c7c10 */ /* 0x000fe2000ffde0ff */
[----:B---3--:R-:W-:Y:S01]  /*1230*/  @P3 FMUL.FTZ R17, R32, R35 ;  /* 0x0000002320113220 */ /* 0x008fe20000410000 */
[----:B------:R-:W-:Y:S01]  /*1240*/  LEA.HI.X.SX32 R48, R48, UR20, 0x1, P0 ;  /* 0x0000001430307c11 */ /* 0x000fe200080f0eff */
[----:B------:R-:W5:Y:S01]  /*1250*/  @P2 LDG.E R44, desc[UR10][R24.64] ;  /* 0x0000000a182c2981 */ /* 0x000f62000c1e1900 */
[----:B------:R-:W-:Y:S01]  /*1260*/  @P4 LEA R42, P0, R45, UR12, 0x3 ;  /* 0x0000000c2d2a4c11 */ /* 0x000fe2000f8018ff */
[----:B------:R-:W-:Y:S01]  /*1270*/  @P3 FMUL.FTZ R32, R17, 1 ;  /* 0x3f80000011203820 */ /* 0x000fe20000410000 */
[C---:B------:R-:W-:Y:S01]  /*1280*/  IADD3.X R27, R29.reuse, UR17, RZ, P5, !PT ;  /* 0x000000111d1b7c10 */ /* 0x040fe2000affe4ff */
[----:B------:R-:W0:Y:S01]  /*1290*/  @P4 LDC.64 R34, c[0x0][0xe38] ;  /* 0x00038e00ff224b82 */ /* 0x000e220000000a00 */
[----:B------:R-:W-:-:S02]  /*12a0*/  IADD3.X R29, R29, UR19, RZ, P6, !PT ;  /* 0x000000131d1d7c10 */ /* 0x000fc4000b7fe4ff */
[----:B------:R-:W-:Y:S01]  /*12b0*/  @P4 LEA.HI.X R43, R45, UR13, R48, 0x3, P0 ;  /* 0x0000000d2d2b4c11 */ /* 0x000fe200080f1c30 */
[----:B------:R-:W1:Y:S01]  /*12c0*/  @P3 F2F.F64.F32 R32, R32 ;  /* 0x0000002000203310 */ /* 0x000e620000201800 */
[----:B------:R-:W5:Y:S04]  /*12d0*/  @P2 LDG.E R49, desc[UR10][R26.64] ;  /* 0x0000000a1a312981 */ /* 0x000f68000c1e1900 */
[----:B------:R-:W5:Y:S04]  /*12e0*/  @P2 LDG.E R50, desc[UR10][R28.64] ;  /* 0x0000000a1c322981 */ /* 0x000f68000c1e1900 */
[----:B-1----:R1:W-:Y:S04]  /*12f0*/  @P3 STG.E.64 desc[UR10][R30.64], R32 ;  /* 0x000000201e003986 */ /* 0x0023e8000c101b0a */
[----:B------:R-:W2:Y:S04]  /*1300*/  @P4 LDG.E.64 R36, desc[UR10][R42.64] ;  /* 0x0000000a2a244981 */ /* 0x000ea8000c1e1b00 */
[----:B0-----:R0:W3:Y:S01]  /*1310*/  @P4 LDG.E R35, desc[UR10][R34.64] ;  /* 0x0000000a22234981 */ /* 0x0010e2000c1e1900 */
[----:B------:R-:W-:Y:S01]  /*1320*/  @P4 MOV R38, 0xf0000000 ;  /* 0xf000000000264802 */ /* 0x000fe20000000f00 */
[----:B------:R-:W-:Y:S01]  /*1330*/  @P4 IMAD.MOV.U32 R39, RZ, RZ, 0x380fffff ;  /* 0x380fffffff274424 */ /* 0x000fe200078e00ff */
[----:B------:R-:W-:-:S02]  /*1340*/  PLOP3.LUT P0, PT, PT, PT, PT, 0x80, 0x0 ;  /* 0x000000000000781c */ /* 0x000fc40003f0f070 */
[----:B------:R-:W-:Y:S01]  /*1350*/  CS2R R56, SRZ ;  /* 0x0000000000387805 */ /* 0x000fe2000001ff00 */
[C---:B------:R-:W-:Y:S02]  /*1360*/  IMAD.SHL.U32 R40, R45.reuse, 0x4, RZ ;  /* 0x000000042d287824 */ /* 0x040fe400078e00ff */
[----:B0-----:R-:W-:Y:S01]  /*1370*/  IMAD.SHL.U32 R34, R14, 0x4, RZ ;  /* 0x000000040e227824 */ /* 0x001fe200078e00ff */
[----:B------:R-:W-:Y:S02]  /*1380*/  SHF.L.U64.HI R41, R45, 0x2, R48 ;  /* 0x000000022d297819 */ /* 0x000fe40000010230 */
[----:B------:R-:W-:Y:S02]  /*1390*/  CS2R R54, SRZ ;  /* 0x0000000000367805 */ /* 0x000fe4000001ff00 */
[----:B------:R-:W-:Y:S01]  /*13a0*/  CS2R R52, SRZ ;  /* 0x0000000000347805 */ /* 0x000fe2000001ff00 */
[----:B--2---:R-:W-:Y:S01]  /*13b0*/  @P4 DSETP.GEU.AND P5, PT, |R36|, R38, PT ;  /* 0x000000262400422a */ /* 0x004fe20003fae200 */
[----:B------:R-:W0:Y:S05]  /*13c0*/  @P4 F2F.F32.F64 R38, R36 ;  /* 0x0000002400264310 */ /* 0x000e2a0000301000 */
[----:B------:R-:W-:-:S13]  /*13d0*/  @P4 PLOP3.LUT P0, PT, P5, PT, PT, 0x80, 0x0 ;  /* 0x000000000000481c */ /* 0x000fda0002f0f070 */
[----:B0-----:R-:W-:-:S04]  /*13e0*/  @!P0 FMUL R38, R38, 1.175494350822287508e-38 ;  /* 0x0080000026268820 */ /* 0x001fc80000400000 */
[----:B---3--:R-:W-:-:S04]  /*13f0*/  @P4 FMUL.FTZ R56, R38, R35 ;  /* 0x0000002326384220 */ /* 0x008fc80000410000 */
[----:B------:R-:W-:Y:S01]  /*1400*/  @P4 FMUL.FTZ R46, R56, 1 ;  /* 0x3f800000382e4820 */ /* 0x000fe20000410000 */
[----:B------:R-:W-:Y:S02]  /*1410*/  SHF.L.U64.HI R35, R14, 0x2, R15 ;  /* 0x000000020e237819 */ /* 0x000fe4000001020f */
[C---:B-1----:R-:W-:Y:S02]  /*1420*/  IADD3 R30, P0, R34.reuse, UR6, RZ ;  /* 0x00000006221e7c10 */ /* 0x042fe4000ff1e0ff */
[C---:B------:R-:W-:Y:S01]  /*1430*/  IADD3 R32, P5, R34.reuse, UR16, RZ ;  /* 0x0000001022207c10 */ /* 0x040fe2000ffbe0ff */
[----:B------:R-:W0:Y:S01]  /*1440*/  @P4 F2F.F64.F32 R46, R46 ;  /* 0x0000002e002e4310 */ /* 0x000e220000201800 */
[----:B------:R-:W-:Y:S02]  /*1450*/  IADD3 R34, P6, R34, UR18, RZ ;  /* 0x0000001222227c10 */ /* 0x000fe4000ffde0ff */
[C---:B------:R-:W-:Y:S02]  /*1460*/  IADD3.X R31, R35.reuse, UR7, RZ, P0, !PT ;  /* 0x00000007231f7c10 */ /* 0x040fe400087fe4ff */
[----:B------:R-:W-:-:S02]  /*1470*/  IADD3.X R33, R35, UR17, RZ, P5, !PT ;  /* 0x0000001123217c10 */ /* 0x000fc4000affe4ff */
[----:B------:R-:W-:Y:S01]  /*1480*/  IADD3.X R35, R35, UR19, RZ, P6, !PT ;  /* 0x0000001323237c10 */ /* 0x000fe2000b7fe4ff */
[----:B------:R1:W5:Y:S01]  /*1490*/  @P3 LDG.E R54, desc[UR10][R30.64] ;  /* 0x0000000a1e363981 */ /* 0x000362000c1e1900 */
[C---:B------:R-:W-:Y:S02]  /*14a0*/  IADD3 R36, P0, R40.reuse, UR6, RZ ;  /* 0x0000000628247c10 */ /* 0x040fe4000ff1e0ff */
[C---:B------:R-:W-:Y:S01]  /*14b0*/  IADD3 R38, P5, R40.reuse, UR16, RZ ;  /* 0x0000001028267c10 */ /* 0x040fe2000ffbe0ff */
[----:B------:R1:W5:Y:S01]  /*14c0*/  @P3 LDG.E R53, desc[UR10][R32.64] ;  /* 0x0000000a20353981 */ /* 0x000362000c1e1900 */
[----:B------:R-:W-:Y:S02]  /*14d0*/  IADD3 R40, P6, R40, UR18, RZ ;  /* 0x0000001228287c10 */ /* 0x000fe4000ffde0ff */
[C---:B------:R-:W-:Y:S01]  /*14e0*/  IADD3.X R37, R41.reuse, UR7, RZ, P0, !PT ;  /* 0x0000000729257c10 */ /* 0x040fe200087fe4ff */
[----:B------:R1:W5:Y:S01]  /*14f0*/  @P3 LDG.E R52, desc[UR10][R34.64] ;  /* 0x0000000a22343981 */ /* 0x000362000c1e1900 */
[----:B------:R-:W-:-:S02]  /*1500*/  IADD3.X R39, R41, UR17, RZ, P5, !PT ;  /* 0x0000001129277c10 */ /* 0x000fc4000affe4ff */
[----:B------:R-:W-:Y:S01]  /*1510*/  IADD3.X R41, R41, UR19, RZ, P6, !PT ;  /* 0x0000001329297c10 */ /* 0x000fe2000b7fe4ff */
[----:B0-----:R1:W-:Y:S04]  /*1520*/  @P4 STG.E.64 desc[UR10][R42.64], R46 ;  /* 0x0000002e2a004986 */ /* 0x0013e8000c101b0a */
[----:B------:R1:W5:Y:S04]  /*1530*/  @P4 LDG.E R51, desc[UR10][R36.64] ;  /* 0x0000000a24334981 */ /* 0x000368000c1e1900 */
[----:B------:R1:W5:Y:S04]  /*1540*/  @P4 LDG.E R55, desc[UR10][R38.64] ;  /* 0x0000000a26374981 */ /* 0x000368000c1e1900 */
[----:B------:R1:W5:Y:S01]  /*1550*/  @P4 LDG.E R57, desc[UR10][R40.64] ;  /* 0x0000000a28394981 */ /* 0x000362000c1e1900 */
[----:B------:R-:W-:-:S13]  /*1560*/  ISETP.NE.AND P0, PT, RZ, UR21, PT ;  /* 0x00000015ff007c0c */ /* 0x000fda000bf05270 */
[----:B-1----:R-:W-:Y:S05]  /*1570*/  @!P0 BRA `(.L_x_59) ;  /* 0x0000000000e48947 */ /* 0x002fea0003800000 */
[----:B------:R-:W0:Y:S02]  /*1580*/  LDC.64 R42, c[0x0][0xe28] ;  /* 0x00038a00ff2a7b82 */ /* 0x000e240000000a00 */
[----:B0-----:R0:W2:Y:S01]  /*1590*/  LDG.E R42, desc[UR10][R42.64] ;  /* 0x0000000a2a2a7981 */ /* 0x0010a2000c1e1900 */
[----:B------:R-:W-:-:S04]  /*15a0*/  FMUL.FTZ R47, R5, R8 ;  /* 0x00000008052f7220 */ /* 0x000fc80000410000 */
[-C--:B------:R-:W-:Y:S01]  /*15b0*/  FMUL.FTZ R59, R47, R8.reuse ;  /* 0x000000082f3b7220 */ /* 0x080fe20000410000 */
[----:B------:R-:W-:Y:S02]  /*15c0*/  FMUL.FTZ R47, R4, R8 ;  /* 0x00000008042f7220 */ /* 0x000fe40000410000 */
[----:B------:R-:W1:Y:S01]  /*15d0*/  MUFU.RCP R8, R2 ;  /* 0x0000000200087308 */ /* 0x000e620000001000 */
[----:B-----5:R-:W-:Y:S01]  /*15e0*/  FFMA.FTZ R59, R16, UR26, R59 ;  /* 0x0000001a103b7c23 */ /* 0x020fe2000801003b */
[----:B------:R-:W-:Y:S01]  /*15f0*/  FFMA.FTZ R47, R12, UR25, R47 ;  /* 0x000000190c2f7c23 */ /* 0x000fe2000801002f */
[C---:B------:R-:W-:Y:S01]  /*1600*/  FMUL.FTZ R12, R5.reuse, R11 ;  /* 0x0000000b050c7220 */ /* 0x040fe20000410000 */
[----:B------:R-:W-:-:S03]  /*1610*/  FMUL.FTZ R16, R5, R17 ;  /* 0x0000001105107220 */ /* 0x000fc60000410000 */
[----:B------:R-:W-:Y:S01]  /*1620*/  FMUL.FTZ R61, R12, R11 ;  /* 0x0000000b0c3d7220 */ /* 0x000fe20000410000 */
[----:B------:R-:W-:Y:S01]  /*1630*/  FMUL.FTZ R16, R16, R17 ;  /* 0x0000001110107220 */ /* 0x000fe20000410000 */
[-C--:B------:R-:W-:Y:S02]  /*1640*/  FMUL.FTZ R12, R5, R56.reuse ;  /* 0x00000038050c7220 */ /* 0x080fe40000410000 */
[----:B0-----:R-:W-:Y:S01]  /*1650*/  FFMA.FTZ R43, R50, UR26, R61 ;  /* 0x0000001a322b7c23 */ /* 0x001fe2000801003d */
[----:B------:R-:W-:Y:S01]  /*1660*/  FFMA.FTZ R61, R52, UR26, R16 ;  /* 0x0000001a343d7c23 */ /* 0x000fe20008010010 */
[-C--:B------:R-:W-:Y:S01]  /*1670*/  FMUL.FTZ R16, R12, R56.reuse ;  /* 0x000000380c107220 */ /* 0x080fe20000410000 */
[----:B------:R-:W-:Y:S01]  /*1680*/  FMUL.FTZ R56, R4, R56 ;  /* 0x0000003804387220 */ /* 0x000fe20000410000 */
[-C--:B-1----:R-:W-:Y:S01]  /*1690*/  FMUL.FTZ R50, R59, R8.reuse ;  /* 0x000000083b327220 */ /* 0x082fe20000410000 */
[-C--:B------:R-:W-:Y:S01]  /*16a0*/  FMUL.FTZ R52, R43, R8.reuse ;  /* 0x000000082b347220 */ /* 0x080fe20000410000 */
[----:B------:R-:W-:Y:S01]  /*16b0*/  FFMA.FTZ R57, R57, UR26, R16 ;  /* 0x0000001a39397c23 */ /* 0x000fe20008010010 */
[-C--:B------:R-:W-:Y:S01]  /*16c0*/  FMUL.FTZ R46, R61, R8.reuse ;  /* 0x000000083d2e7220 */ /* 0x080fe20000410000 */
[----:B------:R-:W-:Y:S01]  /*16d0*/  FFMA.FTZ R55, R55, UR25, R56 ;  /* 0x0000001937377c23 */ /* 0x000fe20008010038 */
[----:B------:R0:W1:Y:S01]  /*16e0*/  MUFU.SQRT R12, R52 ;  /* 0x00000034000c7308 */ /* 0x0000620000002000 */
[----:B------:R-:W-:-:S07]  /*16f0*/  FMUL.FTZ R16, R57, R8 ;  /* 0x0000000839107220 */ /* 0x000fce0000410000 */
[----:B------:R-:W3:Y:S01]  /*1700*/  MUFU.SQRT R50, R50 ;  /* 0x0000003200327308 */ /* 0x000ee20000002000 */
[----:B0-----:R-:W-:-:S04]  /*1710*/  FMUL.FTZ R52, R4, R17 ;  /* 0x0000001104347220 */ /* 0x001fc80000410000 */
[----:B------:R-:W-:-:S03]  /*1720*/  FFMA.FTZ R53, R53, UR25, R52 ;  /* 0x0000001935357c23 */ /* 0x000fc60008010034 */
[----:B------:R-:W0:Y:S01]  /*1730*/  MUFU.SQRT R46, R46 ;  /* 0x0000002e002e7308 */ /* 0x000e220000002000 */
[----:B-1----:R-:W-:-:S07]  /*1740*/  FADD.FTZ R12, R12, UR22 ;  /* 0x000000160c0c7e21 */ /* 0x002fce0008010000 */
[----:B------:R-:W1:Y:S01]  /*1750*/  MUFU.SQRT R16, R16 ;  /* 0x0000001000107308 */ /* 0x000e620000002000 */
[----:B---3--:R-:W-:Y:S01]  /*1760*/  FADD.FTZ R8, R50, UR22 ;  /* 0x0000001632087e21 */ /* 0x008fe20008010000 */
[----:B------:R-:W-:-:S04]  /*1770*/  FMUL.FTZ R50, R4, R11 ;  /* 0x0000000b04327220 */ /* 0x000fc80000410000 */
[----:B------:R-:W-:Y:S02]  /*1780*/  FFMA.FTZ R49, R49, UR25, R50 ;  /* 0x0000001931317c23 */ /* 0x000fe40008010032 */
[----:B------:R-:W3:Y:S01]  /*1790*/  MUFU.RCP R50, R0 ;  /* 0x0000000000327308 */ /* 0x000ee20000001000 */
[----:B0-----:R-:W-:-:S07]  /*17a0*/  FADD.FTZ R11, R46, UR22 ;  /* 0x000000162e0b7e21 */ /* 0x001fce0008010000 */
[----:B------:R-:W0:Y:S01]  /*17b0*/  MUFU.RCP R8, R8 ;  /* 0x0000000800087308 */ /* 0x000e220000001000 */
[----:B-1----:R-:W-:-:S07]  /*17c0*/  FADD.FTZ R16, R16, UR22 ;  /* 0x0000001610107e21 */ /* 0x002fce0008010000 */
[----:B------:R-:W1:Y:S01]  /*17d0*/  MUFU.RCP R12, R12 ;  /* 0x0000000c000c7308 */ /* 0x000e620000001000 */
[----:B---3--:R-:W-:-:S07]  /*17e0*/  FMUL.FTZ R17, R47, R50 ;  /* 0x000000322f117220 */ /* 0x008fce0000410000 */
[----:B------:R-:W3:Y:S01]  /*17f0*/  MUFU.RCP R11, R11 ;  /* 0x0000000b000b7308 */ /* 0x000ee20000001000 */
[----:B0-----:R-:W-:Y:S01]  /*1800*/  FMUL.FTZ R8, R17, R8 ;  /* 0x0000000811087220 */ /* 0x001fe20000410000 */
[----:B------:R-:W-:-:S06]  /*1810*/  FMUL.FTZ R17, R49, R50 ;  /* 0x0000003231117220 */ /* 0x000fcc0000410000 */
[----:B------:R-:W0:Y:S01]  /*1820*/  MUFU.RCP R16, R16 ;  /* 0x0000001000107308 */ /* 0x000e220000001000 */
[----:B-1----:R-:W-:Y:S01]  /*1830*/  FMUL.FTZ R17, R17, R12 ;  /* 0x0000000c11117220 */ /* 0x002fe20000410000 */
[-C--:B------:R-:W-:Y:S01]  /*1840*/  FMUL.FTZ R12, R53, R50.reuse ;  /* 0x00000032350c7220 */ /* 0x080fe20000410000 */
[----:B------:R-:W-:Y:S02]  /*1850*/  FMUL.FTZ R50, R55, R50 ;  /* 0x0000003237327220 */ /* 0x000fe40000410000 */
[----:B------:R-:W-:Y:S01]  /*1860*/  FFMA.FTZ R17, R44, UR23, R17 ;  /* 0x000000172c117c23 */ /* 0x000fe20008010011 */
[----:B---3--:R-:W-:Y:S01]  /*1870*/  FMUL.FTZ R12, R12, R11 ;  /* 0x0000000b0c0c7220 */ /* 0x008fe20000410000 */
[----:B------:R-:W-:-:S03]  /*1880*/  FFMA.FTZ R11, R13, UR23, R8 ;  /* 0x000000170d0b7c23 */ /* 0x000fc60008010008 */
[----:B------:R-:W-:Y:S01]  /*1890*/  FFMA.FTZ R12, R54, UR23, R12 ;  /* 0x00000017360c7c23 */ /* 0x000fe2000801000c */
[----:B0-----:R-:W-:-:S04]  /*18a0*/  FMUL.FTZ R50, R50, R16 ;  /* 0x0000001032327220 */ /* 0x001fc80000410000 */
[----:B------:R-:W-:Y:S01]  /*18b0*/  FFMA.FTZ R50, R51, UR23, R50 ;  /* 0x0000001733327c23 */ /* 0x000fe20008010032 */
[----:B--2---:R-:W-:Y:S01]  /*18c0*/  FMUL.FTZ R8, R11, R42 ;  /* 0x0000002a0b087220 */ /* 0x004fe20000410000 */
[C---:B------:R-:W-:Y:S01]  /*18d0*/  FMUL.FTZ R17, R42.reuse, R17 ;  /* 0x000000112a117220 */ /* 0x040fe20000410000 */
[C---:B------:R-:W-:Y:S01]  /*18e0*/  FMUL.FTZ R11, R42.reuse, R12 ;  /* 0x0000000c2a0b7220 */ /* 0x040fe20000410000 */
[----:B------:R-:W-:Y:S01]  /*18f0*/  FMUL.FTZ R42, R42, R50 ;  /* 0x000000322a2a7220 */ /* 0x000fe20000410000 */
[----:B------:R-:W-:Y:S06]  /*1900*/  BRA `(.L_x_60) ;  /* 0x0000000000e07947 */ /* 0x000fec0003800000 */
.L_x_59:
[----:B------:R-:W0:Y:S02]  /*1910*/  LDC.64 R42, c[0x0][0xe28] ;  /* 0x00038a00ff2a7b82 */ /* 0x000e240000000a00 */
[----:B0-----:R0:W2:Y:S01]  /*1920*/  LDG.E R42, desc[UR10][R42.64] ;  /* 0x0000000a2a2a7981 */ /* 0x0010a2000c1e1900 */
[----:B-----5:R-:W-:Y:S01]  /*1930*/  FFMA.FTZ R8, R13, UR23, R8 ;  /* 0x000000170d087c23 */ /* 0x020fe20008010008 */
[----:B------:R-:W-:Y:S01]  /*1940*/  FFMA.FTZ R11, R44, UR23, R11 ;  /* 0x000000172c0b7c23 */ /* 0x000fe2000801000b */
[----:B------:R-:W-:Y:S01]  /*1950*/  FFMA.FTZ R17, R54, UR23, R17 ;  /* 0x0000001736117c23 */ /* 0x000fe20008010011 */
[----:B------:R-:W-:Y:S01]  /*1960*/  FFMA.FTZ R56, R51, UR23, R56 ;  /* 0x0000001733387c23 */ /* 0x000fe20008010038 */
[-C--:B------:R-:W-:Y:S01]  /*1970*/  FMUL.FTZ R59, R5, R8.reuse ;  /* 0x00000008053b7220 */ /* 0x080fe20000410000 */
[----:B------:R-:W-:-:S03]  /*1980*/  FMUL.FTZ R47, R4, R8 ;  /* 0x00000008042f7220 */ /* 0x000fc60000410000 */
[----:B------:R-:W-:Y:S01]  /*1990*/  FMUL.FTZ R59, R8, R59 ;  /* 0x0000003b083b7220 */ /* 0x000fe20000410000 */
[----:B------:R-:W-:Y:S01]  /*19a0*/  FFMA.FTZ R47, R12, UR25, R47 ;  /* 0x000000190c2f7c23 */ /* 0x000fe2000801002f */
[----:B------:R-:W1:Y:S01]  /*19b0*/  MUFU.RCP R8, R2 ;  /* 0x0000000200087308 */ /* 0x000e620000001000 */
[C---:B------:R-:W-:Y:S01]  /*19c0*/  FMUL.FTZ R12, R5.reuse, R11 ;  /* 0x0000000b050c7220 */ /* 0x040fe20000410000 */
[----:B------:R-:W-:Y:S01]  /*19d0*/  FFMA.FTZ R59, R16, UR26, R59 ;  /* 0x0000001a103b7c23 */ /* 0x000fe2000801003b */
[----:B------:R-:W-:Y:S02]  /*19e0*/  FMUL.FTZ R16, R5, R17 ;  /* 0x0000001105107220 */ /* 0x000fe40000410000 */
[----:B0-----:R-:W-:Y:S01]  /*19f0*/  FMUL.FTZ R43, R11, R12 ;  /* 0x0000000c0b2b7220 */ /* 0x001fe20000410000 */
[----:B------:R-:W-:Y:S01]  /*1a00*/  FMUL.FTZ R12, R5, R56 ;  /* 0x00000038050c7220 */ /* 0x000fe20000410000 */
[----:B------:R-:W-:Y:S02]  /*1a10*/  FMUL.FTZ R61, R17, R16 ;  /* 0x00000010113d7220 */ /* 0x000fe40000410000 */
[----:B------:R-:W-:Y:S01]  /*1a20*/  FFMA.FTZ R43, R50, UR26, R43 ;  /* 0x0000001a322b7c23 */ /* 0x000fe2000801002b */
[----:B------:R-:W-:Y:S01]  /*1a30*/  FMUL.FTZ R16, R56, R12 ;  /* 0x0000000c38107220 */ /* 0x000fe20000410000 */
[----:B------:R-:W-:Y:S01]  /*1a40*/  FFMA.FTZ R61, R52, UR26, R61 ;  /* 0x0000001a343d7c23 */ /* 0x000fe2000801003d */
[----:B------:R-:W-:-:S02]  /*1a50*/  FMUL.FTZ R56, R4, R56 ;  /* 0x0000003804387220 */ /* 0x000fc40000410000 */
[----:B------:R-:W-:Y:S02]  /*1a60*/  FFMA.FTZ R57, R57, UR26, R16 ;  /* 0x0000001a39397c23 */ /* 0x000fe40008010010 */
[----:B------:R-:W-:Y:S01]  /*1a70*/  FFMA.FTZ R55, R55, UR25, R56 ;  /* 0x0000001937377c23 */ /* 0x000fe20008010038 */
[-C--:B-1----:R-:W-:Y:S01]  /*1a80*/  FMUL.FTZ R50, R59, R8.reuse ;  /* 0x000000083b327220 */ /* 0x082fe20000410000 */
[-C--:B------:R-:W-:Y:S01]  /*1a90*/  FMUL.FTZ R52, R43, R8.reuse ;  /* 0x000000082b347220 */ /* 0x080fe20000410000 */
[-C--:B------:R-:W-:Y:S01]  /*1aa0*/  FMUL.FTZ R46, R61, R8.reuse ;  /* 0x000000083d2e7220 */ /* 0x080fe20000410000 */
[----:B------:R-:W-:Y:S02]  /*1ab0*/  FMUL.FTZ R16, R57, R8 ;  /* 0x0000000839107220 */ /* 0x000fe40000410000 */
[----:B------:R0:W1:Y:S08]  /*1ac0*/  MUFU.SQRT R12, R52 ;  /* 0x00000034000c7308 */ /* 0x0000700000002000 */
        /* <DEDUP_REMOVED lines=21> */
[----:B------:R-:W-:-:S03]  /*1c20*/  FMUL.FTZ R50, R55, R50 ;  /* 0x0000003237327220 */ /* 0x000fc60000410000 */
[----:B---3--:R-:W-:Y:S01]  /*1c30*/  FMUL.FTZ R11, R8, R11 ;  /* 0x0000000b080b7220 */ /* 0x008fe20000410000 */
[----:B0-----:R-:W-:Y:S01]  /*1c40*/  FMUL.FTZ R50, R50, R16 ;  /* 0x0000001032327220 */ /* 0x001fe20000410000 */
[C---:B--2---:R-:W-:Y:S01]  /*1c50*/  FMUL.FTZ R8, R42.reuse, R17 ;  /* 0x000000112a087220 */ /* 0x044fe20000410000 */
[C---:B------:R-:W-:Y:S01]  /*1c60*/  FMUL.FTZ R17, R42.reuse, R12 ;  /* 0x0000000c2a117220 */ /* 0x040fe20000410000 */
[C---:B------:R-:W-:Y:S01]  /*1c70*/  FMUL.FTZ R11, R42.reuse, R11 ;  /* 0x0000000b2a0b7220 */ /* 0x040fe20000410000 */
[----:B------:R-:W-:-:S07]  /*1c80*/  FMUL.FTZ R42, R42, R50 ;  /* 0x000000322a2a7220 */ /* 0x000fce0000410000 */
.L_x_60:
[----:B------:R-:W-:Y:S01]  /*1c90*/  BSSY B0, `(.L_x_61) ;  /* 0x000000d000007945 */ /* 0x000fe20003800000 */
[----:B------:R-:W-:Y:S01]  /*1ca0*/  FADD.FTZ R44, -R17, R44 ;  /* 0x0000002c112c7221 */ /* 0x000fe20000010100 */
[----:B------:R-:W-:Y:S01]  /*1cb0*/  FADD.FTZ R11, -R11, R54 ;  /* 0x000000360b0b7221 */ /* 0x000fe20000010100 */
[----:B------:R-:W-:Y:S01]  /*1cc0*/  FADD.FTZ R8, -R8, R13 ;  /* 0x0000000d08087221 */ /* 0x000fe20000010100 */
[----:B------:R-:W-:Y:S06]  /*1cd0*/  @!P1 BRA `(.L_x_62) ;  /* 0x0000000000209947 */ /* 0x000fec0003800000 */
[----:B------:R-:W-:Y:S01]  /*1ce0*/  FMUL.FTZ R12, R8, 1 ;  /* 0x3f800000080c7820 */ /* 0x000fe20000410000 */
[----:B------:R-:W-:-:S04]  /*1cf0*/  LEA R16, P0, R6, UR14, 0x3 ;  /* 0x0000000e06107c11 */ /* 0x000fc8000f8018ff */
[----:B------:R-:W-:Y:S01]  /*1d00*/  LEA.HI.X R17, R6, UR15, R7, 0x3, P0 ;  /* 0x0000000f06117c11 */ /* 0x000fe200080f1c07 */
[----:B------:R-:W0:Y:S04]  /*1d10*/  F2F.F64.F32 R12, R12 ;  /* 0x0000000c000c7310 */ /* 0x000e280000201800 */
[----:B0-----:R0:W-:Y:S04]  /*1d20*/  STG.E.64 desc[UR10][R16.64], R12 ;  /* 0x0000000c10007986 */ /* 0x0011e8000c101b0a */
[----:B------:R0:W-:Y:S04]  /*1d30*/  STG.E desc[UR10][R18.64], R8 ;  /* 0x0000000812007986 */ /* 0x0001e8000c10190a */
[----:B------:R0:W-:Y:S04]  /*1d40*/  STG.E desc[UR10][R20.64], R47 ;  /* 0x0000002f14007986 */ /* 0x0001e8000c10190a */
[----:B------:R0:W-:Y:S02]  /*1d50*/  STG.E desc[UR10][R22.64], R59 ;  /* 0x0000003b16007986 */ /* 0x0001e4000c10190a */
.L_x_62:
[----:B------:R-:W-:Y:S05]  /*1d60*/  BSYNC B0 ;  /* 0x0000000000007941 */ /* 0x000fea0003800000 */
.L_x_61:
[----:B------:R-:W-:Y:S04]  /*1d70*/  BSSY B0, `(.L_x_63) ;  /* 0x000000a000007945 */ /* 0x000fe80003800000 */
[----:B------:R-:W-:Y:S05]  /*1d80*/  @!P2 BRA `(.L_x_64) ;  /* 0x000000000020a947 */ /* 0x000fea0003800000 */
[----:B------:R-:W-:Y:S01]  /*1d90*/  FMUL.FTZ R6, R44, 1 ;  /* 0x3f8000002c067820 */ /* 0x000fe20000410000 */
[----:B0-----:R-:W-:-:S04]  /*1da0*/  LEA R8, P0, R9, UR14, 0x3 ;  /* 0x0000000e09087c11 */ /* 0x001fc8000f8018ff */
[----:B------:R-:W-:Y:S01]  /*1db0*/  LEA.HI.X R9, R9, UR15, R10, 0x3, P0 ;  /* 0x0000000f09097c11 */ /* 0x000fe200080f1c0a */
[----:B------:R-:W0:Y:S04]  /*1dc0*/  F2F.F64.F32 R6, R6 ;  /* 0x0000000600067310 */ /* 0x000e280000201800 */
[----:B0-----:R1:W-:Y:S04]  /*1dd0*/  STG.E.64 desc[UR10][R8.64], R6 ;  /* 0x0000000608007986 */ /* 0x0013e8000c101b0a */
[----:B------:R1:W-:Y:S04]  /*1de0*/  STG.E desc[UR10][R24.64], R44 ;  /* 0x0000002c18007986 */ /* 0x0003e8000c10190a */
[----:B------:R1:W-:Y:S04]  /*1df0*/  STG.E desc[UR10][R26.64], R49 ;  /* 0x000000311a007986 */ /* 0x0003e8000c10190a */
[----:B------:R1:W-:Y:S02]  /*1e00*/  STG.E desc[UR10][R28.64], R43 ;  /* 0x0000002b1c007986 */ /* 0x0003e4000c10190a */
.L_x_64:
[----:B------:R-:W-:Y:S05]  /*1e10*/  BSYNC B0 ;  /* 0x0000000000007941 */ /* 0x000fea0003800000 */
.L_x_63:
[----:B------:R-:W-:Y:S04]  /*1e20*/  BSSY B0, `(.L_x_65) ;  /* 0x000000a000007945 */ /* 0x000fe80003800000 */
[----:B------:R-:W-:Y:S05]  /*1e30*/  @!P3 BRA `(.L_x_66) ;  /* 0x000000000020b947 */ /* 0x000fea0003800000 */
[----:B-1----:R-:W-:Y:S01]  /*1e40*/  FMUL.FTZ R6, R11, 1 ;  /* 0x3f8000000b067820 */ /* 0x002fe20000410000 */
[----:B0-----:R-:W-:-:S04]  /*1e50*/  LEA R8, P0, R14, UR14, 0x3 ;  /* 0x0000000e0e087c11 */ /* 0x001fc8000f8018ff */
[----:B------:R-:W-:Y:S01]  /*1e60*/  LEA.HI.X R9, R14, UR15, R15, 0x3, P0 ;  /* 0x0000000f0e097c11 */ /* 0x000fe200080f1c0f */
[----:B------:R-:W0:Y:S04]  /*1e70*/  F2F.F64.F32 R6, R6 ;  /* 0x0000000600067310 */ /* 0x000e280000201800 */
[----:B0-----:R2:W-:Y:S04]  /*1e80*/  STG.E.64 desc[UR10][R8.64], R6 ;  /* 0x0000000608007986 */ /* 0x0015e8000c101b0a */
[----:B------:R2:W-:Y:S04]  /*1e90*/  STG.E desc[UR10][R30.64], R11 ;  /* 0x0000000b1e007986 */ /* 0x0005e8000c10190a */
[----:B------:R2:W-:Y:S04]  /*1ea0*/  STG.E desc[UR10][R32.64], R53 ;  /* 0x0000003520007986 */ /* 0x0005e8000c10190a */
[----:B------:R2:W-:Y:S02]  /*1eb0*/  STG.E desc[UR10][R34.64], R61 ;  /* 0x0000003d22007986 */ /* 0x0005e4000c10190a */
.L_x_66:
[----:B------:R-:W-:Y:S05]  /*1ec0*/  BSYNC B0 ;  /* 0x0000000000007941 */ /* 0x000fea0003800000 */
.L_x_65:
[----:B------:R-:W-:Y:S01]  /*1ed0*/  BSSY B0, `(.L_x_67) ;  /* 0x000000b000007945 */ /* 0x000fe20003800000 */
[----:B------:R-:W-:-:S03]  /*1ee0*/  FADD.FTZ R51, -R42, R51 ;  /* 0x000000332a337221 */ /* 0x000fc60000010100 */
[----:B------:R-:W-:Y:S05]  /*1ef0*/  @!P4 BRA `(.L_x_68) ;  /* 0x000000000020c947 */ /* 0x000fea0003800000 */
[----:B-12---:R-:W-:Y:S01]  /*1f00*/  FMUL.FTZ R6, R51, 1 ;  /* 0x3f80000033067820 */ /* 0x006fe20000410000 */
[----:B0-----:R-:W-:-:S04]  /*1f10*/  LEA R8, P0, R45, UR14, 0x3 ;  /* 0x0000000e2d087c11 */ /* 0x001fc8000f8018ff */
[----:B------:R-:W-:Y:S01]  /*1f20*/  LEA.HI.X R9, R45, UR15, R48, 0x3, P0 ;  /* 0x0000000f2d097c11 */ /* 0x000fe200080f1c30 */
[----:B------:R-:W0:Y:S04]  /*1f30*/  F2F.F64.F32 R6, R6 ;  /* 0x0000000600067310 */ /* 0x000e280000201800 */
[----:B0-----:R3:W-:Y:S04]  /*1f40*/  STG.E.64 desc[UR10][R8.64], R6 ;  /* 0x0000000608007986 */ /* 0x0017e8000c101b0a */
[----:B------:R3:W-:Y:S04]  /*1f50*/  STG.E desc[UR10][R36.64], R51 ;  /* 0x0000003324007986 */ /* 0x0007e8000c10190a */
[----:B------:R3:W-:Y:S04]  /*1f60*/  STG.E desc[UR10][R38.64], R55 ;  /* 0x0000003726007986 */ /* 0x0007e8000c10190a */
[----:B------:R3:W-:Y:S02]  /*1f70*/  STG.E desc[UR10][R40.64], R57 ;  /* 0x0000003928007986 */ /* 0x0007e4000c10190a */
.L_x_68:
[----:B------:R-:W-:Y:S05]  /*1f80*/  BSYNC B0 ;  /* 0x0000000000007941 */ /* 0x000fea0003800000 */
.L_x_67:
[----:B------:R-:W-:-:S04]  /*1f90*/  ULEA UR4, UR5, UR4, 0x2 ;  /* 0x0000000405047291 */ /* 0x000fc8000f8e103f */
[----:B------:R-:W-:Y:S02]  /*1fa0*/  UISETP.GE.AND UP0, UPT, UR4, UR24, UPT ;  /* 0x000000180400728c */ /* 0x000fe4000bf06270 */
[----:B-123--:R-:W-:-:S04]  /*1fb0*/  MOV R6, UR4 ;  /* 0x0000000400067c02 */ /* 0x00efc80008000f00 */
[----:B------:R-:W-:Y:S02]  /*1fc0*/  ISETP.LT.AND P1, PT, R6, UR9, PT ;  /* 0x0000000906007c0c */ /* 0x000fe4000bf21270 */
[----:B------:R-:W-:-:S13]  /*1fd0*/  PLOP3.LUT P0, PT, PT, PT, UP0, 0x80, 0x0 ;  /* 0x000000000000781c */ /* 0x000fda0003f0f008 */
[----:B------:R-:W-:Y:S05]  /*1fe0*/  @!P0 BRA P1, `(.L_x_69) ;  /* 0xffffffec00248947 */ /* 0x000fea000083ffff */
[----:B------:R-:W-:Y:S05]  /*1ff0*/  EXIT ;  /* 0x000000000000794d */ /* 0x000fea0003800000 */
        .type           $_Z25multi_tensor_apply_kernelI18TensorListMetadataILi5EE27AdamCapturableMasterFunctorIdfEJffPiifPf10adamMode_tfS5_EEvlPViT_T0_DpT1_$__internal_accurate_pow,@function
        .size           $_Z25multi_tensor_apply_kernelI18TensorListMetadataILi5EE27AdamCapturableMasterFunctorIdfEJffPiifPf10adamMode_tfS5_EEvlPViT_T0_DpT1_$__internal_accurate_pow,(.L_x_191 - $_Z25multi_tensor_apply_kernelI18TensorListMetadataILi5EE27AdamCapturableMasterFunctorIdfEJffPiifPf10adamMode_tfS5_EEvlPViT_T0_DpT1_$__internal_accurate_pow)
$_Z25multi_tensor_apply_kernelI18TensorListMetadataILi5EE27AdamCapturableMasterFunctorIdfEJffPiifPf10adamMode_tfS5_EEvlPViT_T0_DpT1_$__internal_accurate_pow:
        /* <DEDUP_REMOVED lines=17> */
[----:B------:R-:W-:-:S05]  /*2110*/  @P2 VIADD R13, R11, 0xfff00000 ;  /* 0xfff000000b0d2836 */ /* 0x000fca0000000000 */
[----:B------:R-:W-:-:S06]  /*2120*/  @P2 MOV R11, R13 ;  /* 0x0000000d000b2202 */ /* 0x000fcc0000000f00 */
        /* <DEDUP_REMOVED lines=61> */
[C---:B------:R-:W-:Y:S01]  /*2500*/  IADD3 R12, R9.reuse, -0x3ff, RZ ;  /* 0xfffffc01090c7810 */ /* 0x040fe20007ffe0ff */
[----:B------:R-:W-:Y:S01]  /*2510*/  @P2 VIADD R12, R9, 0xfffffc02 ;  /* 0xfffffc02090c2836 */ /* 0x000fe20000000000 */
[----:B------:R-:W-:Y:S01]  /*2520*/  MOV R9, R7 ;  /* 0x0000000700097202 */ /* 0x000fe20000000f00 */
[----:B------:R-:W-:Y:S02]  /*2530*/  IMAD.MOV.U32 R13, RZ, RZ, 0x43300000 ;  /* 0x43300000ff0d7424 */ /* 0x000fe400078e00ff */
[----:B------:R-:W-:Y:S01]  /*2540*/  DADD R10, R16, R10 ;  /* 0x00000000100a7229 */ /* 0x000fe2000000000a */
[----:B------:R-:W-:Y:S01]  /*2550*/  LOP3.LUT R12, R12, 0x80000000, RZ, 0x3c, !PT ;  /* 0x800000000c0c7812 */ /* 0x000fe200078e3cff */
[----:B------:R-:W-:-:S06]  /*2560*/  IMAD.SHL.U32 R7, R9, 0x2, RZ ;  /* 0x0000000209077824 */ /* 0x000fcc00078e00ff */
[----:B------:R-:W-:Y:S01]  /*2570*/  DADD R10, R20, R10 ;  /* 0x00000000140a7229 */ /* 0x000fe2000000000a */
[----:B------:R-:W-:-:S07]  /*2580*/  ISETP.GT.U32.AND P1, PT, R7, -0x2000001, PT ;  /* 0xfdffffff0700780c */ /* 0x000fce0003f24070 */
        /* <DEDUP_REMOVED lines=38> */
[----:B------:R-:W-:Y:S01]  /*27f0*/  MOV R15, 0x3e928af3 ;  /* 0x3e928af3000f7802 */ /* 0x000fe20000000f00 */
[----:B------:R-:W-:-:S05]  /*2800*/  UMOV UR5, 0x3e5ade15 ;  /* 0x3e5ade1500057882 */ /* 0x000fca0000000000 */
        /* <DEDUP_REMOVED lines=27> */
[----:B------:R-:W-:Y:S02]  /*29c0*/  IMAD R15, R12, 0x100000, R17 ;  /* 0x001000000c0f7824 */ /* 0x000fe400078e0211 */
        /* <DEDUP_REMOVED lines=10> */
[----:B------:R-:W-:-:S04]  /*2a70*/  SHF.R.S32.HI R7, RZ, 0x1, R7 ;  /* 0x00000001ff077819 */ /* 0x000fc80000011407 */
[----:B------:R-:W-:Y:S01]  /*2a80*/  IADD3 R12, R12, -R7, RZ ;  /* 0x800000070c0c7210 */ /* 0x000fe20007ffe0ff */
[----:B------:R-:W-:-:S03]  /*2a90*/  IMAD R15, R7, 0x100000, R17 ;  /* 0x00100000070f7824 */ /* 0x000fc600078e0211 */
[----:B------:R-:W-:Y:S02]  /*2aa0*/  LEA R13, R12, 0x3ff00000, 0x14 ;  /* 0x3ff000000c0d7811 */ /* 0x000fe400078ea0ff */
[----:B------:R-:W-:-:S06]  /*2ab0*/  MOV R12, RZ ;  /* 0x000000ff000c7202 */ /* 0x000fcc0000000f00 */
[----:B------:R-:W-:-:S11]  /*2ac0*/  DMUL R14, R14, R12 ;  /* 0x0000000c0e0e7228 */ /* 0x000fd60000000000 */
.L_x_70:
[----:B------:R-:W-:Y:S01]  /*2ad0*/  DSETP.NEU.AND P1, PT, |R14|, +INF , PT ;  /* 0x7ff000000e00742a */ /* 0x000fe20003f2d200 */
[----:B------:R-:W-:Y:S01]  /*2ae0*/  IMAD.MOV.U32 R7, RZ, RZ, 0x0 ;  /* 0x00000000ff077424 */ /* 0x000fe200078e00ff */
[----:B------:R-:W-:-:S12]  /*2af0*/  DADD R8, R10, R8 ;  /* 0x000000000a087229 */ /* 0x000fd80000000008 */
[----:B------:R-:W-:Y:S01]  /*2b00*/  @P1 DFMA R14, R8, R14, R14 ;  /* 0x0000000e080e122b */ /* 0x000fe2000000000e */
[----:B------:R-:W-:Y:S10]  /*2b10*/  RET.REL.NODEC R6 `(_Z25multi_tensor_apply_kernelI18TensorListMetadataILi5EE27AdamCapturableMasterFunctorIdfEJffPiifPf10adamMode_tfS5_EEvlPViT_T0_DpT1_) ;  /* 0xffffffd406387950 */ /* 0x000ff40003c3ffff */
.L_x_71:
        /* <DEDUP_REMOVED lines=14> */
.L_x_191:


//--------------------- .text._Z25multi_tensor_apply_kernelI18TensorListMetadataILi4EE21AdamCapturableFunctorIN3c108BFloat16EfEJffPiifPf10adamMode_tfS7_EEvlPViT_T0_DpT1_ --------------------------
	.section	.text._Z25multi_tensor_apply_kernelI18TensorListMetadataILi4EE21AdamCapturableFunctorIN3c108BFloat16EfEJffPiifPf10adamMode_tfS7_EEvlPViT_T0_DpT1_,"ax",@progbits
	.align	128
        .global         _Z25multi_tensor_apply_kernelI18TensorListMetadataILi4EE21AdamCapturableFunctorIN3c108BFloat16EfEJffPiifPf10adamMode_tfS7_EEvlPViT_T0_DpT1_
        .type           _Z25multi_tensor_apply_kernelI18TensorListMetadataILi4EE21AdamCapturableFunctorIN3c108BFloat16EfEJffPiifPf10adamMode_tfS7_EEvlPViT_T0_DpT1_,@function
        .size           _Z25multi_tensor_apply_kernelI18TensorListMetadataILi4EE21AdamCapturableFunctorIN3c108BFloat16EfEJffPiifPf10adamMode_tfS7_EEvlPViT_T0_DpT1_,(.L_x_192 - _Z25multi_tensor_apply_kernelI18TensorListMetadataILi4EE21AdamCapturableFunctorIN3c108BFloat16EfEJffPiifPf10adamMode_tfS7_EEvlPViT_T0_DpT1_)
        .other          _Z25multi_tensor_apply_kernelI18TensorListMetadataILi4EE21AdamCapturableFunctorIN3c108BFloat16EfEJffPiifPf10adamMode_tfS7_EEvlPViT_T0_DpT1_,@"STO_CUDA_ENTRY STV_DEFAULT"
_Z25multi_tensor_apply_kernelI18TensorListMetadataILi4EE21AdamCapturableFunctorIN3c108BFloat16EfEJffPiifPf10adamMode_tfS7_EEvlPViT_T0_DpT1_:
.text._Z25multi_tensor_apply_kernelI18TensorListMetadataILi4EE21AdamCapturableFunctorIN3c108BFloat16EfEJffPiifPf10adamMode_tfS7_EEvlPViT_T0_DpT1_:
        /* <DEDUP_REMOVED lines=24> */
[----:B------:R-:W-:Y:S02]  /*0180*/  ISETP.NE.U32.AND P0, PT, R8, RZ, PT ;  /* 0x000000ff0800720c */ /* 0x000fe40003f05070 */
[----:B------:R-:W-:Y:S02]  /*0190*/  MOV R8, R2 ;  /* 0x0000000200087202 */ /* 0x000fe40000000f00 */
[----:B------:R-:W-:Y:S01]  /*01a0*/  ISETP.NE.AND.EX P0, PT, R11, -0x80000000, PT, P0 ;  /* 0x800000000b00780c */ /* 0x000fe20003f05300 */
[----:B------:R-:W-:Y:S02]  /*01b0*/  IMAD.MOV.U32 R11, RZ, RZ, R7 ;  /* 0x000000ffff0b7224 */ /* 0x000fe400078e0007 */
[----:B------:R-:W-:Y:S01]  /*01c0*/  IMAD.MOV.U32 R7, RZ, RZ, R3 ;  /* 0x000000ffff077224 */ /* 0x000fe200078e0003 */
[----:B------:R-:W-:-:S09]  /*01d0*/  SEL R18, RZ, 0x1, P0 ;  /* 0x00000001ff127807 */ /* 0x000fd20000000000 */
[----:B------:R-:W-:Y:S05]  /*01e0*/  CALL.REL.NOINC `($_Z25multi_tensor_apply_kernelI18TensorListMetadataILi4EE21AdamCapturableFunctorIN3c108BFloat16EfEJffPiifPf10adamMode_tfS7_EEvlPViT_T0_DpT1_$__internal_accurate_pow) ;  /* 0x0000001c00487944 */ /* 0x000fea0003c00000 */
        /* <DEDUP_REMOVED lines=16> */
[----:B------:R-:W-:Y:S01]  /*02f0*/  IMAD.MOV.U32 R4, RZ, RZ, R6 ;  /* 0x000000ffff047224 */ /* 0x000fe200078e0006 */
[----:B------:R-:W-:-:S12]  /*0300*/  MOV R5, R7 ;  /* 0x0000000700057202 */ /* 0x000fd80000000f00 */
[----:B------:R-:W-:Y:S05]  /*0310*/  @!P2 BRA `(.L_x_74) ;  /* 0x000000000020a947 */ /* 0x000fea0003800000 */
[----:B------:R-:W-:Y:S02]  /*0320*/  IMAD.MOV.U32 R4, RZ, RZ, 0x0 ;  /* 0x00000000ff047424 */ /* 0x000fe400078e00ff */
[----:B------:R-:W-:Y:S01]  /*0330*/  IMAD.MOV.U32 R5, RZ, RZ, -0x80000 ;  /* 0xfff80000ff057424 */ /* 0x000fe200078e00ff */
[----:B------:R-:W-:Y:S06]  /*0340*/  BRA `(.L_x_74) ;  /* 0x0000000000147947 */ /* 0x000fec0003800000 */
.L_x_73:
[----:B------:R-:W-:Y:S01]  /*0350*/  ISETP.GE.AND P2, PT, R3, RZ, PT ;  /* 0x000000ff0300720c */ /* 0x000fe20003f46270 */
[----:B------:R-:W-:Y:S01]  /*0360*/  DSETP.NEU.AND P1, PT, |R2|, 0.5, !P0 ;  /* 0x3fe000000200742a */ /* 0x000fe2000472d200 */
[----:B------:R-:W-:-:S05]  /*0370*/  IMAD.MOV.U32 R4, RZ, RZ, RZ ;  /* 0x000000ffff047224 */ /* 0x000fca00078e00ff */
[----:B0-----:R-:W-:-:S06]  /*0380*/  SEL R5, R9, RZ, P1 ;  /* 0x000000ff09057207 */ /* 0x001fcc0000800000 */
[----:B------:R-:W-:-:S07]  /*0390*/  @!P2 LOP3.LUT R5, R5, 0x7ff00000, RZ, 0xfc, !PT ;  /* 0x7ff000000505a812 */ /* 0x000fce00078efcff */
.L_x_74:
        /* <DEDUP_REMOVED lines=17> */
.L_x_77:
        /* <DEDUP_REMOVED lines=8> */
[----:B------:R-:W-:Y:S01]  /*0530*/  @P1 IADD3 R5, R5, -0x80000000, RZ ;  /* 0x8000000005051810 */ /* 0x000fe20007ffe0ff */
[----:B------:R-:W-:Y:S06]  /*0540*/  BRA `(.L_x_75) ;  /* 0x0000000000047947 */ /* 0x000fec0003800000 */
.L_x_76:
[----:B------:R-:W-:-:S11]  /*0550*/  DADD R4, R2, R8 ;  /* 0x0000000002047229 */ /* 0x000fd60000000008 */
.L_x_75:
        /* <DEDUP_REMOVED lines=29> */
.L_x_78:
[----:B------:R-:W-:Y:S01]  /*0730*/  ISETP.GE.AND P1, PT, R3, RZ, PT ;  /* 0x000000ff0300720c */ /* 0x000fe20003f26270 */
[----:B------:R-:W-:Y:S01]  /*0740*/  DSETP.NEU.AND P0, PT, |R2|, 0.5, !P0 ;  /* 0x3fe000000200742a */ /* 0x000fe2000470d200 */
[----:B------:R-:W-:-:S05]  /*0750*/  MOV R6, RZ ;  /* 0x000000ff00067202 */ /* 0x000fca0000000f00 */
[----:B0-----:R-:W-:Y:S02]  /*0760*/  SEL R7, R11, RZ, P0 ;  /* 0x000000ff0b077207 */ /* 0x001fe40000000000 */
[----:B------:R-:W-:-:S04]  /*0770*/  SEL R18, RZ, 0x1, !P0 ;  /* 0x00000001ff127807 */ /* 0x000fc80004000000 */
[----:B------:R-:W-:-:S07]  /*0780*/  @!P1 LOP3.LUT R7, R7, 0x7ff00000, RZ, 0xfc, !PT ;  /* 0x7ff0000007079812 */ /* 0x000fce00078efcff */
.L_x_79:
        /* <DEDUP_REMOVED lines=17> */
.L_x_82:
        /* <DEDUP_REMOVED lines=11> */
.L_x_81:
[----:B------:R-:W-:-:S11]  /*0950*/  DADD R6, R2, R10 ;  /* 0x0000000002067229 */ /* 0x000fd6000000000a */
.L_x_80:
        /* <DEDUP_REMOVED lines=17> */
.L_x_72:
        /* <DEDUP_REMOVED lines=20> */
[----:B------:R-:W-:Y:S02]  /*0bb0*/  USHF.R.S32.HI UR18, URZ, 0x1f, UR8 ;  /* 0x0000001f3f127899 */ /* 0x000fe40008011408 */
        /* <DEDUP_REMOVED lines=11> */
.L_x_89:
[----:B------:R-:W-:-:S05]  /*0c70*/  VIADD R0, R34, UR4 ;  /* 0x0000000422007c36 */ /* 0x000fca0008000000 */
[C---:B------:R-:W-:Y:S02]  /*0c80*/  ISETP.GE.AND P0, PT, R0.reuse, UR22, PT ;  /* 0x0000001600007c0c */ /* 0x040fe4000bf06270 */
[C---:B--2---:R-:W-:Y:S02]  /*0c90*/  IADD3 R10, P1, R0.reuse, UR8, RZ ;  /* 0x00000008000a7c10 */ /* 0x044fe4000ff3e0ff */
[C---:B------:R-:W-:Y:S02]  /*0ca0*/  ISETP.LT.AND P0, PT, R0.reuse, UR9, !P0 ;  /* 0x0000000900007c0c */ /* 0x040fe4000c701270 */
[----:B------:R-:W-:Y:S02]  /*0cb0*/  LEA.HI.X.SX32 R17, R0, UR18, 0x1, P1 ;  /* 0x0000001200117c11 */ /* 0x000fe400088f0eff */
[C---:B------:R-:W-:Y:S02]  /*0cc0*/  SHF.L.U32 R11, R10.reuse, 0x1, RZ ;  /* 0x000000010a0b7819 */ /* 0x040fe400000006ff */
[----:B------:R-:W-:-:S07]  /*0cd0*/  SHF.L.U64.HI R16, R10, 0x1, R17 ;  /* 0x000000010a107819 */ /* 0x000fce0000010211 */
[----:B------:R-:W0:Y:S01]  /*0ce0*/  @P0 LDC.64 R4, c[0x0][0xe38] ;  /* 0x00038e00ff040b82 */ /* 0x000e220000000a00 */
[----:B------:R-:W-:-:S04]  /*0cf0*/  @P0 IADD3 R2, P1, R11, UR12, RZ ;  /* 0x0000000c0b020c10 */ /* 0x000fc8000ff3e0ff */
[----:B------:R-:W-:-:S05]  /*0d00*/  @P0 IADD3.X R3, R16, UR13, RZ, P1, !PT ;  /* 0x0000000d10030c10 */ /* 0x000fca0008ffe4ff */
[----:B------:R-:W2:Y:S04]  /*0d10*/  @P0 LDG.E.U16 R6, desc[UR10][R2.64] ;  /* 0x0000000a02060981 */ /* 0x000ea8000c1e1500 */
[----:B0-----:R-:W3:Y:S01]  /*0d20*/  @P0 LDG.E R5, desc[UR10][R4.64] ;  /* 0x0000000a04050981 */ /* 0x001ee2000c1e1900 */
[----:B------:R-:W-:Y:S01]  /*0d30*/  VIADD R14, R0, UR5 ;  /* 0x00000005000e7c36 */ /* 0x000fe20008000000 */
[----:B------:R-:W-:-:S04]  /*0d40*/  CS2R R32, SRZ ;  /* 0x0000000000207805 */ /* 0x000fc8000001ff00 */
[C---:B------:R-:W-:Y:S02]  /*0d50*/  ISETP.GE.AND P1, PT, R14.reuse, UR22, PT ;  /* 0x000000160e007c0c */ /* 0x040fe4000bf26270 */
[C---:B------:R-:W-:Y:S02]  /*0d60*/  IADD3 R0, P2, R14.reuse, UR8, RZ ;  /* 0x000000080e007c10 */ /* 0x040fe4000ff5e0ff */
[C---:B------:R-:W-:Y:S02]  /*0d70*/  ISETP.LT.AND P1, PT, R14.reuse, UR9, !P1 ;  /* 0x000000090e007c0c */ /* 0x040fe4000cf21270 */
[----:B------:R-:W-:Y:S01]  /*0d80*/  LEA.HI.X.SX32 R13, R14, UR18, 0x1, P2 ;  /* 0x000000120e0d7c11 */ /* 0x000fe200090f0eff */
[----:B------:R-:W-:-:S03]  /*0d90*/  IMAD.SHL.U32 R12, R0, 0x2, RZ ;  /* 0x00000002000c7824 */ /* 0x000fc600078e00ff */
[----:B------:R-:W-:Y:S01]  /*0da0*/  SHF.L.U64.HI R15, R0, 0x1, R13 ;  /* 0x00000001000f7819 */ /* 0x000fe2000001020d */
[----:B--2---:R-:W-:-:S06]  /*0db0*/  @P0 IMAD.U32 R8, R6, 0x10000, RZ ;  /* 0x0001000006080824 */ /* 0x004fcc00078e00ff */
[----:B------:R-:W0:Y:S01]  /*0dc0*/  @P1 LDC.64 R6, c[0x0][0xe38] ;  /* 0x00038e00ff061b82 */ /* 0x000e220000000a00 */
[----:B---3--:R-:W-:Y:S01]  /*0dd0*/  @P0 FMUL.FTZ R33, R8, R5 ;  /* 0x0000000508210220 */ /* 0x008fe20000410000 */
[----:B------:R-:W-:-:S04]  /*0de0*/  @P1 IADD3 R8, P2, R12, UR12, RZ ;  /* 0x0000000c0c081c10 */ /* 0x000fc8000ff5e0ff */
[----:B------:R-:W-:Y:S02]  /*0df0*/  @P0 F2FP.BF16.F32.PACK_AB R4, RZ, R33 ;  /* 0x00000021ff04023e */ /* 0x000fe400000010ff */
[----:B------:R-:W-:Y:S02]  /*0e00*/  @P1 IADD3.X R9, R15, UR13, RZ, P2, !PT ;  /* 0x0000000d0f091c10 */ /* 0x000fe400097fe4ff */
[----:B------:R-:W-:-:S05]  /*0e10*/  PRMT R5, R4, 0x7610, R5 ;  /* 0x0000761004057816 */ /* 0x000fca0000000005 */
[----:B------:R1:W-:Y:S04]  /*0e20*/  @P0 STG.E.U16 desc[UR10][R2.64], R5 ;  /* 0x0000000502000986 */ /* 0x0003e8000c10150a */
[----:B------:R-:W2:Y:S04]  /*0e30*/  @P1 LDG.E.U16 R4, desc[UR10][R8.64] ;  /* 0x0000000a08041981 */ /* 0x000ea8000c1e1500 */
[----:B0-----:R0:W3:Y:S01]  /*0e40*/  @P1 LDG.E R7, desc[UR10][R6.64] ;  /* 0x0000000a06071981 */ /* 0x0010e2000c1e1900 */
[----:B------:R-:W-:Y:S01]  /*0e50*/  VIADD R23, R14, UR5 ;  /* 0x000000050e177c36 */ /* 0x000fe20008000000 */
[C---:B------:R-:W-:Y:S01]  /*0e60*/  SHF.L.U64.HI R17, R10.reuse, 0x2, R17 ;  /* 0x000000020a117819 */ /* 0x040fe20000010211 */
[----:B------:R-:W-:Y:S01]  /*0e70*/  IMAD.MOV.U32 R31, RZ, RZ, RZ ;  /* 0x000000ffff1f7224 */ /* 0x000fe200078e00ff */
[----:B-1----:R-:W-:Y:S01]  /*0e80*/  IADD3 R2, P4, R11, UR14, RZ ;  /* 0x0000000e0b027c10 */ /* 0x002fe2000ff9e0ff */
[----:B------:R-:W-:Y:S01]  /*0e90*/  IMAD.SHL.U32 R3, R10, 0x4, RZ ;  /* 0x000000040a037824 */ /* 0x000fe200078e00ff */
[----:B------:R-:W-:-:S02]  /*0ea0*/  ISETP.GE.AND P2, PT, R23, UR22, PT ;  /* 0x0000001617007c0c */ /* 0x000fc4000bf46270 */
[----:B------:R-:W-:Y:S02]  /*0eb0*/  CS2R R28, SRZ ;  /* 0x00000000001c7805 */ /* 0x000fe4000001ff00 */
[C---:B------:R-:W-:Y:S02]  /*0ec0*/  IADD3 R22, P5, R23.reuse, UR8, RZ ;  /* 0x0000000817167c10 */ /* 0x040fe4000ffbe0ff */
[C---:B------:R-:W-:Y:S02]  /*0ed0*/  ISETP.LT.AND P2, PT, R23.reuse, UR9, !P2 ;  /* 0x0000000917007c0c */ /* 0x040fe4000d741270 */
[----:B------:R-:W-:Y:S01]  /*0ee0*/  LEA.HI.X.SX32 R23, R23, UR18, 0x1, P5 ;  /* 0x0000001217177c11 */ /* 0x000fe2000a8f0eff */
[C---:B------:R-:W-:Y:S01]  /*0ef0*/  IMAD.SHL.U32 R30, R22.reuse, 0x2, RZ ;  /* 0x00000002161e7824 */ /* 0x040fe200078e00ff */
[----:B0-----:R-:W-:Y:S02]  /*0f00*/  IADD3 R6, P5, R3, UR6, RZ ;  /* 0x0000000603067c10 */ /* 0x001fe4000ffbe0ff */
[----:B------:R-:W-:-:S07]  /*0f10*/  SHF.L.U64.HI R43, R22, 0x1, R23 ;  /* 0x00000001162b7819 */ /* 0x000fce0000010217 */
[----:B------:R-:W0:Y:S01]  /*0f20*/  @P2 LDC.64 R10, c[0x0][0xe38] ;  /* 0x00038e00ff0a2b82 */ /* 0x000e220000000a00 */
[----:B--2---:R-:W-:-:S05]  /*0f30*/  @P1 SHF.L.U32 R4, R4, 0x10, RZ ;  /* 0x0000001004041819 */ /* 0x004fca00000006ff */
[----:B---3--:R-:W-:Y:S01]  /*0f40*/  @P1 FMUL.FTZ R32, R4, R7 ;  /* 0x0000000704201220 */ /* 0x008fe20000410000 */
[----:B------:R-:W-:Y:S02]  /*0f50*/  IADD3 R4, P3, R3, UR16, RZ ;  /* 0x0000001003047c10 */ /* 0x000fe4000ff7e0ff */
[----:B------:R-:W-:Y:S02]  /*0f60*/  IADD3.X R3, R16, UR15, RZ, P4, !PT ;  /* 0x0000000f10037c10 */ /* 0x000fe4000a7fe4ff */
[----:B------:R-:W-:Y:S02]  /*0f70*/  @P1 F2FP.BF16.F32.PACK_AB R14, RZ, R32 ;  /* 0x00000020ff0e123e */ /* 0x000fe400000010ff */
[----:B------:R-:W-:Y:S01]  /*0f80*/  @P2 IADD3 R16, P4, R30, UR12, RZ ;  /* 0x0000000c1e102c10 */ /* 0x000fe2000ff9e0ff */
[----:B------:R-:W2:Y:S01]  /*0f90*/  @P0 LDG.E.U16 R39, desc[UR10][R2.64] ;  /* 0x0000000a02270981 */ /* 0x000ea2000c1e1500 */
[C---:B------:R-:W-:Y:S02]  /*0fa0*/  IADD3.X R5, R17.reuse, UR17, RZ, P3, !PT ;  /* 0x0000001111057c10 */ /* 0x040fe40009ffe4ff */
[----:B------:R-:W-:-:S02]  /*0fb0*/  IADD3.X R7, R17, UR7, RZ, P5, !PT ;  /* 0x0000000711077c10 */ /* 0x000fc4000affe4ff */
[----:B------:R-:W-:Y:S01]  /*0fc0*/  PRMT R20, R14, 0x7610, R20 ;  /* 0x000076100e147816 */ /* 0x000fe20000000014 */
[----:B------:R-:W5:Y:S01]  /*0fd0*/  @P0 LDG.E R31, desc[UR10][R4.64] ;  /* 0x0000000a041f0981 */ /* 0x000f62000c1e1900 */
[----:B------:R-:W-:-:S03]  /*0fe0*/  @P2 IADD3.X R17, R43, UR13, RZ, P4, !PT ;  /* 0x0000000d2b112c10 */ /* 0x000fc6000a7fe4ff */
[----:B------:R-:W5:Y:S04]  /*0ff0*/  @P0 LDG.E R29, desc[UR10][R6.64] ;  /* 0x0000000a061d0981 */ /* 0x000f68000c1e1900 */
[----:B------:R1:W-:Y:S04]  /*1000*/  @P1 STG.E.U16 desc[UR10][R8.64], R20 ;  /* 0x0000001408001986 */ /* 0x0003e8000c10150a */
[----:B------:R-:W3:Y:S04]  /*1010*/  @P2 LDG.E.U16 R14, desc[UR10][R16.64] ;  /* 0x0000000a100e2981 */ /* 0x000ee8000c1e1500 */
[----:B0-----:R0:W4:Y:S01]  /*1020*/  @P2 LDG.E R11, desc[UR10][R10.64] ;  /* 0x0000000a0a0b2981 */ /* 0x001122000c1e1900 */
[----:B------:R-:W-:Y:S01]  /*1030*/  IMAD.U32 R19, RZ, RZ, UR5 ;  /* 0x00000005ff137e24 */ /* 0x000fe2000f8e00ff */
[----:B------:R-:W-:-:S04]  /*1040*/  MOV R21, UR5 ;  /* 0x0000000500157c02 */ /* 0x000fc80008000f00 */
[----:B------:R-:W-:-:S04]  /*1050*/  IADD3 R18, R19, UR4, R34 ;  /* 0x0000000413127c10 */ /* 0x000fc8000fffe022 */
[----:B------:R-:W-:-:S04]  /*1060*/  IADD3 R18, R21, UR5, R18 ;  /* 0x0000000515127c10 */ /* 0x000fc8000fffe012 */
[----:B------:R-:W-:-:S04]  /*1070*/  ISETP.GE.AND P3, PT, R18, UR22, PT ;  /* 0x0000001612007c0c */ /* 0x000fc8000bf66270 */
[C---:B------:R-:W-:Y:S02]  /*1080*/  ISETP.LT.AND P3, PT, R18.reuse, UR9, !P3 ;  /* 0x0000000912007c0c */ /* 0x040fe4000df61270 */
[----:B------:R-:W-:Y:S02]  /*1090*/  IADD3 R24, P4, R18, UR8, RZ ;  /* 0x0000000812187c10 */ /* 0x000fe4000ff9e0ff */
[----:B------:R-:W-:Y:S02]  /*10a0*/  SHF.L.U64.HI R13, R0, 0x2, R13 ;  /* 0x00000002000d7819 */ /* 0x000fe4000001020d */
[----:B------:R-:W-:Y:S01]  /*10b0*/  LEA.HI.X.SX32 R25, R18, UR18, 0x1, P4 ;  /* 0x0000001212197c11 */ /* 0x000fe2000a0f0eff */
[----:B------:R-:W-:Y:S01]  /*10c0*/  IMAD.SHL.U32 R0, R0, 0x4, RZ ;  /* 0x0000000400007824 */ /* 0x000fe200078e00ff */
[----:B-1----:R-:W-:-:S05]  /*10d0*/  IADD3 R8, P5, R12, UR14, RZ ;  /* 0x0000000e0c087c10 */ /* 0x002fca000ffbe0ff */
[----:B------:R-:W1:Y:S01]  /*10e0*/  @P3 LDC.64 R18, c[0x0][0xe38] ;  /* 0x00038e00ff123b82 */ /* 0x000e620000000a00 */
[----:B------:R-:W-:Y:S01]  /*10f0*/  IMAD.SHL.U32 R26, R24, 0x2, RZ ;  /* 0x00000002181a7824 */ /* 0x000fe200078e00ff */
[----:B------:R-:W-:Y:S02]  /*1100*/  IADD3.X R9, R15, UR15, RZ, P5, !PT ;  /* 0x0000000f0f097c10 */ /* 0x000fe4000affe4ff */
[C---:B0-----:R-:W-:Y:S02]  /*1110*/  IADD3 R10, P4, R0.reuse, UR16, RZ ;  /* 0x00000010000a7c10 */ /* 0x041fe4000ff9e0ff */
[----:B------:R-:W-:Y:S01]  /*1120*/  IADD3 R12, P5, R0, UR6, RZ ;  /* 0x00000006000c7c10 */ /* 0x000fe2000ffbe0ff */
[----:B------:R-:W-:Y:S01]  /*1130*/  HFMA2.MMA R0, -RZ, RZ, 0, 0 ;  /* 0x00000000ff007435 */ /* 0x000fe200000001ff */
[----:B------:R-:W-:Y:S01]  /*1140*/  SHF.L.U64.HI R42, R24, 0x1, R25 ;  /* 0x00000001182a7819 */ /* 0x000fe20000010219 */
[----:B------:R-:W-:Y:S01]  /*1150*/  IMAD.MOV.U32 R27, RZ, RZ, RZ ;  /* 0x000000ffff1b7224 */ /* 0x000fe200078e00ff */
[----:B------:R-:W2:Y:S01]  /*1160*/  @P1 LDG.E.U16 R41, desc[UR10][R8.64] ;  /* 0x0000000a08291981 */ /* 0x000ea2000c1e1500 */
[----:B---3--:R-:W-:-:S04]  /*1170*/  @P2 IMAD.U32 R14, R14, 0x10000, RZ ;  /* 0x000100000e0e2824 */ /* 0x008fc800078e00ff */
[----:B----4-:R-:W-:Y:S01]  /*1180*/  @P2 FMUL.FTZ R28, R14, R11 ;  /* 0x0000000b0e1c2220 */ /* 0x010fe20000410000 */
[----:B------:R-:W-:Y:S02]  /*1190*/  @P3 IADD3 R14, P6, R26, UR12, RZ ;  /* 0x0000000c1a0e3c10 */ /* 0x000fe4000ffde0ff */
[C---:B------:R-:W-:Y:S02]  /*11a0*/  IADD3.X R11, R13.reuse, UR17, RZ, P4, !PT ;  /* 0x000000110d0b7c10 */ /* 0x040fe4000a7fe4ff */
[----:B------:R-:W-:Y:S02]  /*11b0*/  @P2 F2FP.BF16.F32.PACK_AB R20, RZ, R28 ;  /* 0x0000001cff14223e */ /* 0x000fe400000010ff */
[----:B------:R-:W-:Y:S01]  /*11c0*/  IADD3.X R13, R13, UR7, RZ, P5, !PT ;  /* 0x000000070d0d7c10 */ /* 0x000fe2000affe4ff */
[----:B------:R-:W5:Y:S01]  /*11d0*/  @P1 LDG.E R27, desc[UR10][R10.64] ;  /* 0x0000000a0a1b1981 */ /* 0x000f62000c1e1900 */
[----:B------:R-:W-:Y:S02]  /*11e0*/  PRMT R45, R20, 0x7610, R45 ;  /* 0x00007610142d7816 */ /* 0x000fe4000000002d */
[----:B------:R-:W-:Y:S01]  /*11f0*/  @P3 IADD3.X R15, R42, UR13, RZ, P6, !PT ;  /* 0x0000000d2a0f3c10 */ /* 0x000fe2000b7fe4ff */
[----:B------:R-:W5:Y:S04]  /*1200*/  @P1 LDG.E R0, desc[UR10][R12.64] ;  /* 0x0000000a0c001981 */ /* 0x000f68000c1e1900 */
[----:B------:R0:W-:Y:S04]  /*1210*/  @P2 STG.E.U16 desc[UR10][R16.64], R45 ;  /* 0x0000002d10002986 */ /* 0x0001e8000c10150a */
[----:B------:R-:W3:Y:S04]  /*1220*/  @P3 LDG.E.U16 R21, desc[UR10][R14.64] ;  /* 0x0000000a0e153981 */ /* 0x000ee8000c1e1500 */
[----:B-1----:R1:W4:Y:S01]  /*1230*/  @P3 LDG.E R19, desc[UR10][R18.64] ;  /* 0x0000000a12133981 */ /* 0x002322000c1e1900 */
[----:B------:R-:W-:Y:S01]  /*1240*/  @P2 IADD3 R20, P4, R30, UR14, RZ ;  /* 0x0000000e1e142c10 */ /* 0x000fe2000ff9e0ff */
[C---:B0-----:R-:W-:Y:S01]  /*1250*/  IMAD.SHL.U32 R17, R22.reuse, 0x4, RZ ;  /* 0x0000000416117824 */ /* 0x041fe200078e00ff */
[----:B------:R-:W-:Y:S01]  /*1260*/  SHF.L.U64.HI R23, R22, 0x2, R23 ;  /* 0x0000000216177819 */ /* 0x000fe20000010217 */
[----:B------:R-:W-:Y:S01]  /*1270*/  IMAD.MOV.U32 R40, RZ, RZ, RZ ;  /* 0x000000ffff287224 */ /* 0x000fe200078e00ff */
[C---:B------:R-:W-:Y:S01]  /*1280*/  SHF.L.U64.HI R46, R24.reuse, 0x2, R25 ;  /* 0x00000002182e7819 */ /* 0x040fe20000010219 */
[----:B------:R-:W-:Y:S01]  /*1290*/  IMAD.SHL.U32 R22, R24, 0x4, RZ ;  /* 0x0000000418167824 */ /* 0x000fe200078e00ff */
[----:B------:R-:W-:-:S02]  /*12a0*/  IADD3 R16, P6, R17, UR16, RZ ;  /* 0x0000001011107c10 */ /* 0x000fc4000ffde0ff */
[----:B------:R-:W-:Y:S02]  /*12b0*/  @P3 IADD3 R24, P5, R26, UR14, RZ ;  /* 0x0000000e1a183c10 */ /* 0x000fe4000ffbe0ff */
[----:B------:R-:W-:Y:S02]  /*12c0*/  CS2R R48, SRZ ;  /* 0x0000000000307805 */ /* 0x000fe4000001ff00 */
[----:B------:R-:W-:Y:S01]  /*12d0*/  @P3 IADD3.X R25, R42, UR15, RZ, P5, !PT ;  /* 0x0000000f2a193c10 */ /* 0x000fe2000affe4ff */
[----:B---3--:R-:W-:Y:S01]  /*12e0*/  @P3 IMAD.U32 R44, R21, 0x10000, RZ ;  /* 0x00010000152c3824 */ /* 0x008fe200078e00ff */
[----:B------:R-:W-:Y:S02]  /*12f0*/  @P2 IADD3.X R21, R43, UR15, RZ, P4, !PT ;  /* 0x0000000f2b152c10 */ /* 0x000fe4000a7fe4ff */
[----:B-1----:R-:W-:Y:S01]  /*1300*/  IADD3 R18, P4, R17, UR6, RZ ;  /* 0x0000000611127c10 */ /* 0x002fe2000ff9e0ff */
[----:B----4-:R-:W-:Y:S01]  /*1310*/  @P3 FMUL.FTZ R40, R44, R19 ;  /* 0x000000132c283220 */ /* 0x010fe20000410000 */
[----:B------:R-:W-:Y:S01]  /*1320*/  CS2R R44, SRZ ;  /* 0x00000000002c7805 */ /* 0x000fe2000001ff00 */
[----:B------:R0:W3:Y:S01]  /*1330*/  @P2 LDG.E.U16 R50, desc[UR10][R20.64] ;  /* 0x0000000a14322981 */ /* 0x0000e2000c1e1500 */
[----:B------:R-:W-:-:S02]  /*1340*/  IADD3.X R17, R23, UR17, RZ, P6, !PT ;  /* 0x0000001117117c10 */ /* 0x000fc4000b7fe4ff */
[----:B------:R-:W-:-:S03]  /*1350*/  IADD3.X R19, R23, UR7, RZ, P4, !PT ;  /* 0x0000000717137c10 */ /* 0x000fc6000a7fe4ff */
[----:B------:R-:W5:Y:S01]  /*1360*/  @P2 LDG.E R45, desc[UR10][R16.64] ;  /* 0x0000000a102d2981 */ /* 0x000f62000c1e1900 */
[----:B0-----:R-:W-:-:S03]  /*1370*/  @P3 F2FP.BF16.F32.PACK_AB R21, RZ, R40 ;  /* 0x00000028ff15323e */ /* 0x001fc600000010ff */
[----:B------:R-:W5:Y:S01]  /*1380*/  @P2 LDG.E R44, desc[UR10][R18.64] ;  /* 0x0000000a122c2981 */ /* 0x000f62000c1e1900 */
[C---:B------:R-:W-:Y:S02]  /*1390*/  IADD3 R20, P6, R22.reuse, UR16, RZ ;  /* 0x0000001016147c10 */ /* 0x040fe4000ffde0ff */
[----:B------:R-:W-:Y:S01]  /*13a0*/  IADD3 R22, P4, R22, UR6, RZ ;  /* 0x0000000616167c10 */ /* 0x000fe2000ff9e0ff */
[----:B------:R0:W-:Y:S03]  /*13b0*/  @P3 STG.E.U16 desc[UR10][R14.64], R21 ;  /* 0x000000150e003986 */ /* 0x0001e6000c10150a */
[C---:B------:R-:W-:Y:S01]  /*13c0*/  IADD3.X R23, R46.reuse, UR7, RZ, P4, !PT ;  /* 0x000000072e177c10 */ /* 0x040fe2000a7fe4ff */
[----:B------:R1:W4:Y:S04]  /*13d0*/  @P3 LDG.E.U16 R24, desc[UR10][R24.64] ;  /* 0x0000000a18183981 */ /* 0x000328000c1e1500 */
[----:B------:R1:W5:Y:S01]  /*13e0*/  @P3 LDG.E R48, desc[UR10][R22.64] ;  /* 0x0000000a16303981 */ /* 0x000362000c1e1900 */
[----:B0-----:R-:W-:-:S05]  /*13f0*/  IADD3.X R21, R46, UR17, RZ, P6, !PT ;  /* 0x000000112e157c10 */ /* 0x001fca000b7fe4ff */
[----:B------:R0:W5:Y:S01]  /*1400*/  @P3 LDG.E R49, desc[UR10][R20.64] ;  /* 0x0000000a14313981 */ /* 0x000162000c1e1900 */
[----:B------:R-:W-:Y:S02]  /*1410*/  ISETP.NE.AND P4, PT, RZ, UR19, PT ;  /* 0x00000013ff007c0c */ /* 0x000fe4000bf85270 */
[----:B------:R-:W-:Y:S01]  /*1420*/  CS2R R46, SRZ ;  /* 0x00000000002e7805 */ /* 0x000fe2000001ff00 */
[----:B-1----:R-:W-:Y:S01]  /*1430*/  IMAD.MOV.U32 R25, RZ, RZ, RZ ;  /* 0x000000ffff197224 */ /* 0x002fe200078e00ff */
[----:B--2---:R-:W-:Y:S01]  /*1440*/  @P0 SHF.L.U32 R46, R39, 0x10, RZ ;  /* 0x00000010272e0819 */ /* 0x004fe200000006ff */
[----:B------:R-:W-:Y:S02]  /*1450*/  IMAD.MOV.U32 R39, RZ, RZ, RZ ;  /* 0x000000ffff277224 */ /* 0x000fe400078e00ff */
[----:B------:R-:W-:Y:S02]  /*1460*/  @P1 IMAD.U32 R47, R41, 0x10000, RZ ;  /* 0x00010000292f1824 */ /* 0x000fe400078e00ff */
[----:B---3--:R-:W-:Y:S01]  /*1470*/  @P2 IMAD.U32 R39, R50, 0x10000, RZ ;  /* 0x0001000032272824 */ /* 0x008fe200078e00ff */
[----:B----4-:R-:W-:-:S03]  /*1480*/  @P3 SHF.L.U32 R25, R24, 0x10, RZ ;  /* 0x0000001018193819 */ /* 0x010fc600000006ff */
[----:B0-----:R-:W-:Y:S05]  /*1490*/  @!P4 BRA `(.L_x_83) ;  /* 0x0000000000e4c947 */ /* 0x001fea0003800000 */
[----:B------:R-:W0:Y:S02]  /*14a0*/  LDC.64 R14, c[0x0][0xe28] ;  /* 0x00038a00ff0e7b82 */ /* 0x000e240000000a00 */
[----:B0-----:R0:W2:Y:S01]  /*14b0*/  LDG.E R14, desc[UR10][R14.64] ;  /* 0x0000000a0e0e7981 */ /* 0x0010a2000c1e1900 */
[CC--:B------:R-:W-:Y:S01]  /*14c0*/  FMUL.FTZ R24, R35.reuse, R33.reuse ;  /* 0x0000002123187220 */ /* 0x0c0fe20000410000 */
[C---:B------:R-:W-:Y:S01]  /*14d0*/  FMUL.FTZ R41, R35.reuse, R32 ;  /* 0x0000002023297220 */ /* 0x040fe20000410000 */
[----:B------:R-:W-:Y:S02]  /*14e0*/  FMUL.FTZ R51, R35, R28 ;  /* 0x0000001c23337220 */ /* 0x000fe40000410000 */
[-C--:B------:R-:W-:Y:S01]  /*14f0*/  FMUL.FTZ R50, R24, R33.reuse ;  /* 0x0000002118327220 */ /* 0x080fe20000410000 */
[----:B------:R-:W-:Y:S01]  /*1500*/  FMUL.FTZ R24, R37, R33 ;  /* 0x0000002125187220 */ /* 0x000fe20000410000 */
[----:B------:R-:W-:Y:S01]  /*1510*/  FMUL.FTZ R41, R41, R32 ;  /* 0x0000002029297220 */ /* 0x000fe20000410000 */
[----:B------:R-:W1:Y:S01]  /*1520*/  MUFU.RCP R33, R36 ;  /* 0x0000002400217308 */ /* 0x000e620000001000 */
[----:B------:R-:W-:Y:S01]  /*1530*/  FMUL.FTZ R51, R51, R28 ;  /* 0x0000001c33337220 */ /* 0x000fe20000410000 */
[----:B-----5:R-:W-:Y:S01]  /*1540*/  FFMA.FTZ R29, R29, UR24, R50 ;  /* 0x000000181d1d7c23 */ /* 0x020fe20008010032 */
[----:B------:R-:W-:Y:S01]  /*1550*/  FFMA.FTZ R0, R0, UR24, R41 ;  /* 0x0000001800007c23 */ /* 0x000fe20008010029 */
[----:B------:R-:W-:Y:S01]  /*1560*/  FMUL.FTZ R41, R35, R40 ;  /* 0x0000002823297220 */ /* 0x000fe20000410000 */
[----:B------:R-:W-:Y:S01]  /*1570*/  FFMA.FTZ R44, R44, UR24, R51 ;  /* 0x000000182c2c7c23 */ /* 0x000fe20008010033 */
[----:B------:R-:W-:Y:S01]  /*1580*/  FFMA.FTZ R31, R31, UR23, R24 ;  /* 0x000000171f1f7c23 */ /* 0x000fe20008010018 */
[----:B------:R-:W-:Y:S01]  /*1590*/  FMUL.FTZ R32, R37, R32 ;  /* 0x0000002025207220 */ /* 0x000fe20000410000 */
[----:B------:R-:W-:Y:S01]  /*15a0*/  FMUL.FTZ R41, R41, R40 ;  /* 0x0000002829297220 */ /* 0x000fe20000410000 */
[C---:B------:R-:W-:Y:S01]  /*15b0*/  FMUL.FTZ R28, R37.reuse, R28 ;  /* 0x0000001c251c7220 */ /* 0x040fe20000410000 */
[----:B------:R-:W-:Y:S01]  /*15c0*/  FMUL.FTZ R40, R37, R40 ;  /* 0x0000002825287220 */ /* 0x000fe20000410000 */
[----:B------:R-:W-:Y:S01]  /*15d0*/  FFMA.FTZ R27, R27, UR23, R32 ;  /* 0x000000171b1b7c23 */ /* 0x000fe20008010020 */
[----:B------:R-:W-:Y:S01]  /*15e0*/  FFMA.FTZ R48, R48, UR24, R41 ;  /* 0x0000001830307c23 */ /* 0x000fe20008010029 */
[----:B------:R-:W3:Y:S01]  /*15f0*/  MUFU.RCP R32, R38 ;  /* 0x0000002600207308 */ /* 0x000ee20000001000 */
[----:B------:R-:W-:Y:S01]  /*1600*/  FFMA.FTZ R45, R45, UR23, R28 ;  /* 0x000000172d2d7c23 */ /* 0x000fe2000801001c */
[----:B------:R-:W-:Y:S01]  /*1610*/  FFMA.FTZ R49, R49, UR23, R40 ;  /* 0x0000001731317c23 */ /* 0x000fe20008010028 */
[-C--:B-1----:R-:W-:Y:S01]  /*1620*/  FMUL.FTZ R51, R0, R33.reuse ;  /* 0x0000002100337220 */ /* 0x082fe20000410000 */
[-C--:B0-----:R-:W-:Y:S01]  /*1630*/  FMUL.FTZ R15, R29, R33.reuse ;  /* 0x000000211d0f7220 */ /* 0x081fe20000410000 */
[-C--:B------:R-:W-:Y:S01]  /*1640*/  FMUL.FTZ R41, R44, R33.reuse ;  /* 0x000000212c297220 */ /* 0x080fe20000410000 */
[----:B------:R-:W-:-:S02]  /*1650*/  FMUL.FTZ R33, R48, R33 ;  /* 0x0000002130217220 */ /* 0x000fc40000410000 */
[----:B------:R-:W0:Y:S08]  /*1660*/  MUFU.SQRT R24, R51 ;  /* 0x0000003300187308 */ /* 0x000e300000002000 */
[----:B------:R-:W1:Y:S01]  /*1670*/  MUFU.SQRT R15, R15 ;  /* 0x0000000f000f7308 */ /* 0x000e620000002000 */
[----:B---3--:R-:W-:-:S07]  /*1680*/  FMUL.FTZ R40, R31, R32 ;  /* 0x000000201f287220 */ /* 0x008fce0000410000 */
[----:B------:R-:W3:Y:S01]  /*1690*/  MUFU.SQRT R41, R41 ;  /* 0x0000002900297308 */ /* 0x000ee20000002000 */
[----:B0-----:R-:W-:-:S07]  /*16a0*/  FADD.FTZ R24, R24, UR20 ;  /* 0x0000001418187e21 */ /* 0x001fce0008010000 */
[----:B------:R-:W0:Y:S01]  /*16b0*/  MUFU.SQRT R33, R33 ;  /* 0x0000002100217308 */ /* 0x000e220000002000 */
[----:B-1----:R-:W-:-:S07]  /*16c0*/  FADD.FTZ R50, R15, UR20 ;  /* 0x000000140f327e21 */ /* 0x002fce0008010000 */
[----:B------:R-:W1:Y:S01]  /*16d0*/  MUFU.RCP R24, R24 ;  /* 0x0000001800187308 */ /* 0x000e620000001000 */
[----:B---3--:R-:W-:Y:S01]  /*16e0*/  FADD.FTZ R51, R41, UR20 ;  /* 0x0000001429337e21 */ /* 0x008fe20008010000 */
[----:B------:R-:W-:-:S06]  /*16f0*/  FMUL.FTZ R41, R27, R32 ;  /* 0x000000201b297220 */ /* 0x000fcc0000410000 */
[----:B------:R0:W3:Y:S08]  /*1700*/  MUFU.RCP R15, R50 ;  /* 0x00000032000f7308 */ /* 0x0000f00000001000 */
[----:B------:R-:W4:Y:S01]  /*1710*/  MUFU.RCP R28, R51 ;  /* 0x00000033001c7308 */ /* 0x000f220000001000 */
[----:B0-----:R-:W-:Y:S01]  /*1720*/  FADD.FTZ R50, R33, UR20 ;  /* 0x0000001421327e21 */ /* 0x001fe20008010000 */
[----:B-1----:R-:W-:Y:S01]  /*1730*/  FMUL.FTZ R24, R41, R24 ;  /* 0x0000001829187220 */ /* 0x002fe20000410000 */
[-C--:B------:R-:W-:Y:S01]  /*1740*/  FMUL.FTZ R41, R45, R32.reuse ;  /* 0x000000202d297220 */ /* 0x080fe20000410000 */
[----:B------:R-:W-:-:S04]  /*1750*/  FMUL.FTZ R32, R49, R32 ;  /* 0x0000002031207220 */ /* 0x000fc80000410000 */
[----:B------:R-:W0:Y:S01]  /*1760*/  MUFU.RCP R33, R50 ;  /* 0x0000003200217308 */ /* 0x000e220000001000 */
[----:B---3--:R-:W-:-:S04]  /*1770*/  FMUL.FTZ R15, R40, R15 ;  /* 0x0000000f280f7220 */ /* 0x008fc80000410000 */
[----:B------:R-:W-:Y:S01]  /*1780*/  FFMA.FTZ R15, R46, UR21, R15 ;  /* 0x000000152e0f7c23 */ /* 0x000fe2000801000f */
[----:B----4-:R-:W-:-:S04]  /*1790*/  FMUL.FTZ R28, R41, R28 ;  /* 0x0000001c291c7220 */ /* 0x010fc80000410000 */
[----:B------:R-:W-:Y:S01]  /*17a0*/  FFMA.FTZ R41, R39, UR21, R28 ;  /* 0x0000001527297c23 */ /* 0x000fe2000801001c */
[----:B0-----:R-:W-:Y:S01]  /*17b0*/  FMUL.FTZ R32, R32, R33 ;  /* 0x0000002120207220 */ /* 0x001fe20000410000 */
[----:B------:R-:W-:-:S03]  /*17c0*/  FFMA.FTZ R33, R47, UR21, R24 ;  /* 0x000000152f217c23 */ /* 0x000fc60008010018 */
[----:B------:R-:W-:Y:S01]  /*17d0*/  FFMA.FTZ R51, R25, UR21, R32 ;  /* 0x0000001519337c23 */ /* 0x000fe20008010020 */
[----:B--2---:R-:W-:Y:S01]  /*17e0*/  FMUL.FTZ R15, R15, R14 ;  /* 0x0000000e0f0f7220 */ /* 0x004fe20000410000 */
[C---:B------:R-:W-:Y:S01]  /*17f0*/  FMUL.FTZ R24, R14.reuse, R33 ;  /* 0x000000210e187220 */ /* 0x040fe20000410000 */
[C---:B------:R-:W-:Y:S01]  /*1800*/  FMUL.FTZ R28, R14.reuse, R41 ;  /* 0x000000290e1c7220 */ /* 0x040fe20000410000 */
[----:B------:R-:W-:Y:S01]  /*1810*/  FMUL.FTZ R14, R14, R51 ;  /* 0x000000330e0e7220 */ /* 0x000fe20000410000 */
[----:B------:R-:W-:Y:S06]  /*1820*/  BRA `(.L_x_84) ;  /* 0x0000000000e07947 */ /* 0x000fec0003800000 */
.L_x_83:
[----:B------:R-:W0:Y:S02]  /*1830*/  LDC.64 R14, c[0x0][0xe28] ;  /* 0x00038a00ff0e7b82 */ /* 0x000e240000000a00 */
[----:B0-----:R0:W2:Y:S01]  /*1840*/  LDG.E R14, desc[UR10][R14.64] ;  /* 0x0000000a0e0e7981 */ /* 0x0010a2000c1e1900 */
[----:B------:R-:W-:Y:S01]  /*1850*/  FFMA.FTZ R24, R46, UR21, R33 ;  /* 0x000000152e187c23 */ /* 0x000fe20008010021 */
[----:B------:R-:W-:Y:S01]  /*1860*/  FFMA.FTZ R32, R47, UR21, R32 ;  /* 0x000000152f207c23 */ /* 0x000fe20008010020 */
[----:B------:R-:W-:Y:S01]  /*1870*/  FFMA.FTZ R28, R39, UR21, R28 ;  /* 0x00000015271c7c23 */ /* 0x000fe2000801001c */
[----:B------:R-:W-:Y:S01]  /*1880*/  FFMA.FTZ R40, R25, UR21, R40 ;  /* 0x0000001519287c23 */ /* 0x000fe20008010028 */
[C---:B------:R-:W-:Y:S01]  /*1890*/  FMUL.FTZ R33, R35.reuse, R24 ;  /* 0x0000001823217220 */ /* 0x040fe20000410000 */
[----:B------:R-:W-:Y:S01]  /*18a0*/  FMUL.FTZ R41, R35, R32 ;  /* 0x0000002023297220 */ /* 0x000fe20000410000 */
[----:B------:R-:W-:Y:S02]  /*18b0*/  FMUL.FTZ R50, R37, R24 ;  /* 0x0000001825327220 */ /* 0x000fe40000410000 */
[----:B------:R-:W-:Y:S01]  /*18c0*/  FMUL.FTZ R24, R24, R33 ;  /* 0x0000002118187220 */ /* 0x000fe20000410000 */
[----:B------:R-:W-:Y:S01]  /*18d0*/  FMUL.FTZ R41, R32, R41 ;  /* 0x0000002920297220 */ /* 0x000fe20000410000 */
[----:B------:R-:W1:Y:S01]  /*18e0*/  MUFU.RCP R33, R36 ;  /* 0x0000002400217308 */ /* 0x000e620000001000 */
[----:B0-----:R-:W-:Y:S01]  /*18f0*/  FMUL.FTZ R15, R35, R28 ;  /* 0x0000001c230f7220 */ /* 0x001fe20000410000 */
[----:B-----5:R-:W-:Y:S01]  /*1900*/  FFMA.FTZ R29, R29, UR24, R24 ;  /* 0x000000181d1d7c23 */ /* 0x020fe20008010018 */
[----:B------:R-:W-:Y:S01]  /*1910*/  FFMA.FTZ R0, R0, UR24, R41 ;  /* 0x0000001800007c23 */ /* 0x000fe20008010029 */
[----:B------:R-:W-:Y:S01]  /*1920*/  FMUL.FTZ R41, R35, R40 ;  /* 0x0000002823297220 */ /* 0x000fe20000410000 */
[----:B------:R-:W-:Y:S01]  /*1930*/  FMUL.FTZ R15, R28, R15 ;  /* 0x0000000f1c0f7220 */ /* 0x000fe20000410000 */
[C---:B------:R-:W-:Y:S01]  /*1940*/  FMUL.FTZ R32, R37.reuse, R32 ;  /* 0x0000002025207220 */ /* 0x040fe20000410000 */
[----:B------:R-:W-:Y:S01]  /*1950*/  FMUL.FTZ R28, R37, R28 ;  /* 0x0000001c251c7220 */ /* 0x000fe20000410000 */
[----:B------:R-:W-:Y:S01]  /*1960*/  FMUL.FTZ R41, R40, R41 ;  /* 0x0000002928297220 */ /* 0x000fe20000410000 */
[----:B------:R-:W-:Y:S01]  /*1970*/  FFMA.FTZ R44, R44, UR24, R15 ;  /* 0x000000182c2c7c23 */ /* 0x000fe2000801000f */
[----:B------:R-:W-:Y:S01]  /*1980*/  FFMA.FTZ R31, R31, UR23, R50 ;  /* 0x000000171f1f7c23 */ /* 0x000fe20008010032 */
[----:B------:R-:W-:Y:S01]  /*1990*/  FFMA.FTZ R27, R27, UR23, R32 ;  /* 0x000000171b1b7c23 */ /* 0x000fe20008010020 */
[----:B------:R-:W-:Y:S01]  /*19a0*/  FFMA.FTZ R48, R48, UR24, R41 ;  /* 0x0000001830307c23 */ /* 0x000fe20008010029 */
[----:B------:R-:W0:Y:S01]  /*19b0*/  MUFU.RCP R32, R38 ;  /* 0x0000002600207308 */ /* 0x000e220000001000 */
[----:B------:R-:W-:Y:S01]  /*19c0*/  FFMA.FTZ R45, R45, UR23, R28 ;  /* 0x000000172d2d7c23 */ /* 0x000fe2000801001c */
[----:B------:R-:W-:Y:S01]  /*19d0*/  FMUL.FTZ R40, R37, R40 ;  /* 0x0000002825287220 */ /* 0x000fe20000410000 */
[-C--:B-1----:R-:W-:Y:S01]  /*19e0*/  FMUL.FTZ R15, R29, R33.reuse ;  /* 0x000000211d0f7220 */ /* 0x082fe20000410000 */
[-C--:B------:R-:W-:Y:S01]  /*19f0*/  FMUL.FTZ R51, R0, R33.reuse ;  /* 0x0000002100337220 */ /* 0x080fe20000410000 */
[-C--:B------:R-:W-:Y:S01]  /*1a00*/  FMUL.FTZ R41, R44, R33.reuse ;  /* 0x000000212c297220 */ /* 0x080fe20000410000 */
[----:B------:R-:W-:Y:S01]  /*1a10*/  FMUL.FTZ R33, R48, R33 ;  /* 0x0000002130217220 */ /* 0x000fe20000410000 */
[----:B------:R-:W-:Y:S01]  /*1a20*/  FFMA.FTZ R49, R49, UR23, R40 ;  /* 0x0000001731317c23 */ /* 0x000fe20008010028 */
[----:B------:R1:W3:Y:S08]  /*1a30*/  MUFU.SQRT R24, R51 ;  /* 0x0000003300187308 */ /* 0x0002f00000002000 */
[----:B------:R-:W4:Y:S01]  /*1a40*/  MUFU.SQRT R33, R33 ;  /* 0x0000002100217308 */ /* 0x000f220000002000 */
[-C--:B0-----:R-:W-:Y:S01]  /*1a50*/  FMUL.FTZ R40, R31, R32.reuse ;  /* 0x000000201f287220 */ /* 0x081fe20000410000 */
[----:B-1----:R-:W-:-:S06]  /*1a60*/  FMUL.FTZ R51, R45, R32 ;  /* 0x000000202d337220 */ /* 0x002fcc0000410000 */
[----:B------:R-:W0:Y:S01]  /*1a70*/  MUFU.SQRT R15, R15 ;  /* 0x0000000f000f7308 */ /* 0x000e220000002000 */
[----:B---3--:R-:W-:-:S07]  /*1a80*/  FADD.FTZ R24, R24, UR20 ;  /* 0x0000001418187e21 */ /* 0x008fce0008010000 */
[----:B------:R-:W1:Y:S01]  /*1a90*/  MUFU.SQRT R41, R41 ;  /* 0x0000002900297308 */ /* 0x000e620000002000 */
[----:B----4-:R-:W-:-:S07]  /*1aa0*/  FADD.FTZ R33, R33, UR20 ;  /* 0x0000001421217e21 */ /* 0x010fce0008010000 */
[----:B------:R-:W3:Y:S01]  /*1ab0*/  MUFU.RCP R24, R24 ;  /* 0x0000001800187308 */ /* 0x000ee20000001000 */
[----:B0-----:R-:W-:-:S07]  /*1ac0*/  FADD.FTZ R50, R15, UR20 ;  /* 0x000000140f327e21 */ /* 0x001fce0008010000 */
[----:B------:R-:W0:Y:S01]  /*1ad0*/  MUFU.RCP R15, R50 ;  /* 0x00000032000f7308 */ /* 0x000e220000001000 */
[----:B-1----:R-:W-:Y:S01]  /*1ae0*/  FADD.FTZ R52, R41, UR20 ;  /* 0x0000001429347e21 */ /* 0x002fe20008010000 */
[-C--:B------:R-:W-:Y:S01]  /*1af0*/  FMUL.FTZ R41, R27, R32.reuse ;  /* 0x000000201b297220 */ /* 0x080fe20000410000 */
[----:B------:R-:W-:-:S05]  /*1b00*/  FMUL.FTZ R32, R49, R32 ;  /* 0x0000002031207220 */ /* 0x000fca0000410000 */
[----:B------:R-:W1:Y:S01]  /*1b10*/  MUFU.RCP R28, R52 ;  /* 0x00000034001c7308 */ /* 0x000e620000001000 */
[----:B---3--:R-:W-:-:S07]  /*1b20*/  FMUL.FTZ R41, R41, R24 ;  /* 0x0000001829297220 */ /* 0x008fce0000410000 */
[----:B------:R-:W3:Y:S01]  /*1b30*/  MUFU.RCP R33, R33 ;  /* 0x0000002100217308 */ /* 0x000ee20000001000 */
[----:B0-----:R-:W-:Y:S01]  /*1b40*/  FMUL.FTZ R15, R40, R15 ;  /* 0x0000000f280f7220 */ /* 0x001fe20000410000 */
[----:B-1----:R-:W-:Y:S01]  /*1b50*/  FMUL.FTZ R51, R51, R28 ;  /* 0x0000001c33337220 */ /* 0x002fe20000410000 */
[----:B---3--:R-:W-:Y:S02]  /*1b60*/  FMUL.FTZ R53, R32, R33 ;  /* 0x0000002120357220 */ /* 0x008fe40000410000 */
[C---:B--2---:R-:W-:Y:S01]  /*1b70*/  FMUL.FTZ R15, R14.reuse, R15 ;  /* 0x0000000f0e0f7220 */ /* 0x044fe20000410000 */
[C---:B------:R-:W-:Y:S01]  /*1b80*/  FMUL.FTZ R24, R14.reuse, R41 ;  /* 0x000000290e187220 */ /* 0x040fe20000410000 */
[C---:B------:R-:W-:Y:S01]  /*1b90*/  FMUL.FTZ R28, R14.reuse, R51 ;  /* 0x000000330e1c7220 */ /* 0x040fe20000410000 */
[----:B------:R-:W-:-:S07]  /*1ba0*/  FMUL.FTZ R14, R14, R53 ;  /* 0x000000350e0e7220 */ /* 0x000fce0000410000 */
.L_x_84:
[----:B------:R-:W0:Y:S01]  /*1bb0*/  @P0 F2F.BF16.F32 R31, R31 ;  /* 0x0000001f001f0304 */ /* 0x000e220000202000 */
[----:B------:R-:W-:Y:S01]  /*1bc0*/  FADD.FTZ R15, -R15, R46 ;  /* 0x0000002e0f0f7221 */ /* 0x000fe20000010100 */
[----:B------:R-:W-:Y:S01]  /*1bd0*/  FADD.FTZ R24, -R24, R47 ;  /* 0x0000002f18187221 */ /* 0x000fe20000010100 */
[----:B------:R-:W-:Y:S03]  /*1be0*/  BSSY B0, `(.L_x_85) ;  /* 0x000001d000007945 */ /* 0x000fe60003800000 */
[----:B------:R-:W-:Y:S02]  /*1bf0*/  @P0 F2FP.BF16.F32.PACK_AB R15, RZ, R15 ;  /* 0x0000000fff0f023e */ /* 0x000fe400000010ff */
[----:B------:R-:W1:Y:S01]  /*1c00*/  @P0 F2F.BF16.F32 R29, R29 ;  /* 0x0000001d001d0304 */ /* 0x000e620000202000 */
[----:B------:R-:W-:Y:S02]  /*1c10*/  @P1 F2FP.BF16.F32.PACK_AB R24, RZ, R24 ;  /* 0x00000018ff18123e */ /* 0x000fe400000010ff */
[----:B------:R-:W-:Y:S01]  /*1c20*/  PRMT R32, R15, 0x7610, R32 ;  /* 0x000076100f207816 */ /* 0x000fe20000000020 */
[----:B0-----:R-:W-:-:S04]  /*1c30*/  @P0 IMAD.U32 R15, R31, 0x10000, RZ ;  /* 0x000100001f0f0824 */ /* 0x001fc800078e00ff */
[----:B------:R-:W0:Y:S01]  /*1c40*/  @P1 F2F.BF16.F32 R27, R27 ;  /* 0x0000001b001b1304 */ /* 0x000e220000202000 */
[----:B------:R2:W-:Y:S04]  /*1c50*/  @P0 STG.E.U16 desc[UR10][R2.64], R32 ;  /* 0x0000002002000986 */ /* 0x0005e8000c10150a */
[----:B------:R2:W-:Y:S01]  /*1c60*/  @P0 STG.E desc[UR10][R4.64], R15 ;  /* 0x0000000f04000986 */ /* 0x0005e2000c10190a */
[----:B-1----:R-:W-:Y:S02]  /*1c70*/  @P0 IMAD.U32 R31, R29, 0x10000, RZ ;  /* 0x000100001d1f0824 */ /* 0x002fe400078e00ff */
[----:B------:R-:W1:Y:S03]  /*1c80*/  @P1 F2F.BF16.F32 R0, R0 ;  /* 0x0000000000001304 */ /* 0x000e660000202000 */
[----:B------:R2:W-:Y:S01]  /*1c90*/  @P0 STG.E desc[UR10][R6.64], R31 ;  /* 0x0000001f06000986 */ /* 0x0005e2000c10190a */
[----:B0-----:R-:W-:-:S03]  /*1ca0*/  @P1 IMAD.U32 R27, R27, 0x10000, RZ ;  /* 0x000100001b1b1824 */ /* 0x001fc600078e00ff */
[----:B------:R2:W-:Y:S04]  /*1cb0*/  @P1 STG.E.U16 desc[UR10][R8.64], R24 ;  /* 0x0000001808001986 */ /* 0x0005e8000c10150a */
[----:B------:R2:W-:Y:S01]  /*1cc0*/  @P1 STG.E desc[UR10][R10.64], R27 ;  /* 0x0000001b0a001986 */ /* 0x0005e2000c10190a */
[----:B-1----:R-:W-:Y:S02]  /*1cd0*/  @P1 IMAD.U32 R29, R0, 0x10000, RZ ;  /* 0x00010000001d1824 */ /* 0x002fe400078e00ff */
[----:B------:R-:W-:-:S03]  /*1ce0*/  FADD.FTZ R0, -R28, R39 ;  /* 0x000000271c007221 */ /* 0x000fc60000010100 */
[----:B------:R2:W-:Y:S01]  /*1cf0*/  @P1 STG.E desc[UR10][R12.64], R29 ;  /* 0x0000001d0c001986 */ /* 0x0005e2000c10190a */
[----:B------:R-:W-:Y:S05]  /*1d00*/  @!P2 BRA `(.L_x_86) ;  /* 0x000000000028a947 */ /* 0x000fea0003800000 */
[----:B------:R-:W0:Y:S01]  /*1d10*/  F2F.BF16.F32 R45, R45 ;  /* 0x0000002d002d7304 */ /* 0x000e220000202000 */
[----:B------:R-:W-:Y:S02]  /*1d20*/  IADD3 R30, P0, R30, UR14, RZ ;  /* 0x0000000e1e1e7c10 */ /* 0x000fe4000ff1e0ff */
[----:B------:R-:W-:Y:S02]  /*1d30*/  F2FP.BF16.F32.PACK_AB R0, RZ, R0 ;  /* 0x00000000ff00723e */ /* 0x000fe400000010ff */
[----:B--2---:R-:W-:-:S03]  /*1d40*/  IADD3.X R31, R43, UR15, RZ, P0, !PT ;  /* 0x0000000f2b1f7c10 */ /* 0x004fc600087fe4ff */
[----:B------:R-:W1:Y:S02]  /*1d50*/  F2F.BF16.F32 R44, R44 ;  /* 0x0000002c002c7304 */ /* 0x000e640000202000 */
[----:B------:R3:W-:Y:S01]  /*1d60*/  STG.E.U16 desc[UR10][R30.64], R0 ;  /* 0x000000001e007986 */ /* 0x0007e2000c10150a */
[----:B0-----:R-:W-:-:S05]  /*1d70*/  SHF.L.U32 R3, R45, 0x10, RZ ;  /* 0x000000102d037819 */ /* 0x001fca00000006ff */
[----:B------:R3:W-:Y:S01]  /*1d80*/  STG.E desc[UR10][R16.64], R3 ;  /* 0x0000000310007986 */ /* 0x0007e2000c10190a */
[----:B-1----:R-:W-:-:S05]  /*1d90*/  IMAD.U32 R5, R44, 0x10000, RZ ;  /* 0x000100002c057824 */ /* 0x002fca00078e00ff */
[----:B------:R3:W-:Y:S02]  /*1da0*/  STG.E desc[UR10][R18.64], R5 ;  /* 0x0000000512007986 */ /* 0x0007e4000c10190a */
.L_x_86:
[----:B------:R-:W-:Y:S05]  /*1db0*/  BSYNC B0 ;  /* 0x0000000000007941 */ /* 0x000fea0003800000 */
.L_x_85:
[----:B------:R-:W-:Y:S01]  /*1dc0*/  BSSY B0, `(.L_x_87) ;  /* 0x000000d000007945 */ /* 0x000fe20003800000 */
[----:B---3--:R-:W-:-:S03]  /*1dd0*/  FADD.FTZ R0, -R14, R25 ;  /* 0x000000190e007221 */ /* 0x008fc60000010100 */
[----:B------:R-:W-:Y:S05]  /*1de0*/  @!P3 BRA `(.L_x_88) ;  /* 0x000000000028b947 */ /* 0x000fea0003800000 */
[----:B------:R-:W0:Y:S01]  /*1df0*/  F2F.BF16.F32 R49, R49 ;  /* 0x0000003100317304 */ /* 0x000e220000202000 */
[----:B------:R-:W-:Y:S02]  /*1e00*/  IADD3 R26, P0, R26, UR14, RZ ;  /* 0x0000000e1a1a7c10 */ /* 0x000fe4000ff1e0ff */
[----:B------:R-:W-:Y:S02]  /*1e10*/  F2FP.BF16.F32.PACK_AB R0, RZ, R0 ;  /* 0x00000000ff00723e */ /* 0x000fe400000010ff */
[----:B--2---:R-:W-:-:S03]  /*1e20*/  IADD3.X R27, R42, UR15, RZ, P0, !PT ;  /* 0x0000000f2a1b7c10 */ /* 0x004fc600087fe4ff */
[----:B------:R-:W1:Y:S02]  /*1e30*/  F2F.BF16.F32 R48, R48 ;  /* 0x0000003000307304 */ /* 0x000e640000202000 */
[----:B------:R3:W-:Y:S01]  /*1e40*/  STG.E.U16 desc[UR10][R26.64], R0 ;  /* 0x000000001a007986 */ /* 0x0007e2000c10150a */
[----:B0-----:R-:W-:-:S05]  /*1e50*/  IMAD.U32 R3, R49, 0x10000, RZ ;  /* 0x0001000031037824 */ /* 0x001fca00078e00ff */
[----:B------:R3:W-:Y:S01]  /*1e60*/  STG.E desc[UR10][R20.64], R3 ;  /* 0x0000000314007986 */ /* 0x0007e2000c10190a */
[----:B-1----:R-:W-:-:S05]  /*1e70*/  IMAD.U32 R5, R48, 0x10000, RZ ;  /* 0x0001000030057824 */ /* 0x002fca00078e00ff */
[----:B------:R3:W-:Y:S02]  /*1e80*/  STG.E desc[UR10][R22.64], R5 ;  /* 0x0000000516007986 */ /* 0x0007e4000c10190a */
.L_x_88:
[----:B------:R-:W-:Y:S05]  /*1e90*/  BSYNC B0 ;  /* 0x0000000000007941 */ /* 0x000fea0003800000 */
.L_x_87:
[----:B------:R-:W-:-:S04]  /*1ea0*/  ULEA UR4, UR5, UR4, 0x2 ;  /* 0x0000000405047291 */ /* 0x000fc8000f8e103f */
[----:B------:R-:W-:Y:S02]  /*1eb0*/  UISETP.GE.AND UP0, UPT, UR4, UR22, UPT ;  /* 0x000000160400728c */ /* 0x000fe4000bf06270 */
[----:B---3--:R-:W-:-:S04]  /*1ec0*/  IMAD.U32 R0, RZ, RZ, UR4 ;  /* 0x00000004ff007e24 */ /* 0x008fc8000f8e00ff */
[----:B------:R-:W-:Y:S02]  /*1ed0*/  PLOP3.LUT P0, PT, PT, PT, UP0, 0x80, 0x0 ;  /* 0x000000000000781c */ /* 0x000fe40003f0f008 */
[----:B------:R-:W-:-:S13]  /*1ee0*/  ISETP.LT.AND P1, PT, R0, UR9, PT ;  /* 0x0000000900007c0c */ /* 0x000fda000bf21270 */
[----:B------:R-:W-:Y:S05]  /*1ef0*/  @!P0 BRA P1, `(.L_x_89) ;  /* 0xffffffec005c8947 */ /* 0x000fea000083ffff */
[----:B------:R-:W-:Y:S05]  /*1f00*/  EXIT ;  /* 0x000000000000794d */ /* 0x000fea0003800000 */
        .type           $_Z25multi_tensor_apply_kernelI18TensorListMetadataILi4EE21AdamCapturableFunctorIN3c108BFloat16EfEJffPiifPf10adamMode_tfS7_EEvlPViT_T0_DpT1_$__internal_accurate_pow,@function
        .size           $_Z25multi_tensor_apply_kernelI18TensorListMetadataILi4EE21AdamCapturableFunctorIN3c108BFloat16EfEJffPiifPf10adamMode_tfS7_EEvlPViT_T0_DpT1_$__internal_accurate_pow,(.L_x_192 - $_Z25multi_tensor_apply_kernelI18TensorListMetadataILi4EE21AdamCapturableFunctorIN3c108BFloat16EfEJffPiifPf10adamMode_tfS7_EEvlPViT_T0_DpT1_$__internal_accurate_pow)
$_Z25multi_tensor_apply_kernelI18TensorListMetadataILi4EE21AdamCapturableFunctorIN3c108BFloat16EfEJffPiifPf10adamMode_tfS7_EEvlPViT_T0_DpT1_$__internal_accurate_pow:
[----:B------:R-:W-:Y:S01]  /*1f10*/  SHF.R.U32.HI R9, RZ, 0x14, R11 ;  /* 0x00000014ff097819 */ /* 0x000fe2000001160b */
[----:B------:R-:W-:Y:S01]  /*1f20*/  IMAD.MOV.U32 R24, RZ, RZ, 0x41ad3b5a ;  /* 0x41ad3b5aff187424 */ /* 0x000fe200078e00ff */
[----:B------:R-:W-:Y:S01]  /*1f30*/  MOV R10, R14 ;  /* 0x0000000e000a7202 */ /* 0x000fe20000000f00 */
[----:B------:R-:W-:Y:S01]  /*1f40*/  IMAD.MOV.U32 R25, RZ, RZ, 0x3ed0f5d2 ;  /* 0x3ed0f5d2ff197424 */ /* 0x000fe200078e00ff */
[----:B------:R-:W-:Y:S01]  /*1f50*/  ISETP.NE.AND P1, PT, R9, RZ, PT ;  /* 0x000000ff0900720c */ /* 0x000fe20003f25270 */
[----:B------:R-:W-:Y:S01]  /*1f60*/  UMOV UR4, 0x7d2cafe2 ;  /* 0x7d2cafe200047882 */ /* 0x000fe20000000000 */
[----:B------:R-:W-:-:S11]  /*1f70*/  UMOV UR5, 0x3eb0f5ff ;  /* 0x3eb0f5ff00057882 */ /* 0x000fd60000000000 */
[----:B------:R-:W-:Y:S01]  /*1f80*/  @!P1 DMUL R22, R10, 1.80143985094819840000e+16 ;  /* 0x435000000a169828 */ /* 0x000fe20000000000 */
[----:B------:R-:W-:-:S09]  /*1f90*/  IMAD.MOV.U32 R10, RZ, RZ, R11 ;  /* 0x000000ffff0a7224 */ /* 0x000fd200078e000b */
[----:B------:R-:W-:Y:S01]  /*1fa0*/  @!P1 IMAD.MOV.U32 R10, RZ, RZ, R23 ;  /* 0x000000ffff0a9224 */ /* 0x000fe200078e0017 */
[----:B------:R-:W-:Y:S01]  /*1fb0*/  @!P1 LEA.HI R9, R23, 0xffffffca, RZ, 0xc ;  /* 0xffffffca17099811 */ /* 0x000fe200078f60ff */
[----:B------:R-:W-:-:S03]  /*1fc0*/  @!P1 IMAD.MOV.U32 R14, RZ, RZ, R22 ;  /* 0x000000ffff0e9224 */ /* 0x000fc600078e0016 */
[----:B------:R-:W-:-:S04]  /*1fd0*/  LOP3.LUT R10, R10, 0x800fffff, RZ, 0xc0, !PT ;  /* 0x800fffff0a0a7812 */ /* 0x000fc800078ec0ff */
[----:B------:R-:W-:Y:S01]  /*1fe0*/  LOP3.LUT R15, R10, 0x3ff00000, RZ, 0xfc, !PT ;  /* 0x3ff000000a0f7812 */ /* 0x000fe200078efcff */
[----:B------:R-:W-:-:S03]  /*1ff0*/  IMAD.MOV.U32 R10, RZ, RZ, RZ ;  /* 0x000000ffff0a7224 */ /* 0x000fc600078e00ff */
        /* <DEDUP_REMOVED lines=28> */
[----:B------:R-:W-:Y:S01]  /*21c0*/  IADD3 R31, R11, 0x100000, RZ ;  /* 0x001000000b1f7810 */ /* 0x000fe20007ffe0ff */
[----:B------:R-:W-:Y:S02]  /*21d0*/  IMAD.MOV.U32 R30, RZ, RZ, R10 ;  /* 0x000000ffff1e7224 */ /* 0x000fe400078e000a */
        /* <DEDUP_REMOVED lines=33> */
[----:B------:R-:W-:-:S06]  /*23f0*/  DADD R24, R16, R24 ;  /* 0x0000000010187229 */ /* 0x000fcc0000000018 */
[----:B------:R-:W-:Y:S01]  /*2400*/  DADD R12, R14, R12 ;  /* 0x000000000e0c7229 */ /* 0x000fe2000000000c */
[C---:B------:R-:W-:Y:S02]  /*2410*/  VIADD R14, R9.reuse, 0xfffffc01 ;  /* 0xfffffc01090e7836 */ /* 0x040fe40000000000 */
[----:B------:R-:W-:Y:S02]  /*2420*/  @P2 VIADD R14, R9, 0xfffffc02 ;  /* 0xfffffc02090e2836 */ /* 0x000fe40000000000 */
[----:B------:R-:W-:-:S03]  /*2430*/  IMAD.MOV.U32 R9, RZ, RZ, R7 ;  /* 0x000000ffff097224 */ /* 0x000fc600078e0007 */
[----:B------:R-:W-:Y:S01]  /*2440*/  DADD R12, R24, R12 ;  /* 0x00000000180c7229 */ /* 0x000fe2000000000c */
[----:B------:R-:W-:-:S05]  /*2450*/  IMAD.SHL.U32 R7, R9, 0x2, RZ ;  /* 0x0000000209077824 */ /* 0x000fca00078e00ff */
[----:B------:R-:W-:Y:S02]  /*2460*/  ISETP.GT.U32.AND P1, PT, R7, -0x2000001, PT ;  /* 0xfdffffff0700780c */ /* 0x000fe40003f24070 */
[----:B------:R-:W-:Y:S02]  /*2470*/  DADD R12, R10, R12 ;  /* 0x000000000a0c7229 */ /* 0x000fe4000000000c */
[----:B------:R-:W-:Y:S01]  /*2480*/  HFMA2.MMA R11, -RZ, RZ, 3.59375, 0 ;  /* 0x43300000ff0b7435 */ /* 0x000fe200000001ff */
[----:B------:R-:W-:-:S07]  /*2490*/  LOP3.LUT R10, R14, 0x80000000, RZ, 0x3c, !PT ;  /* 0x800000000e0a7812 */ /* 0x000fce00078e3cff */
[----:B------:R-:W-:Y:S01]  /*24a0*/  DADD R14, R10, -UR4 ;  /* 0x800000040a0e7e29 */ /* 0x000fe20008000000 */
[----:B------:R-:W-:Y:S01]  /*24b0*/  UMOV UR4, 0xfefa39ef ;  /* 0xfefa39ef00047882 */ /* 0x000fe20000000000 */
[----:B------:R-:W-:Y:S01]  /*24c0*/  DADD R10, R20, R12 ;  /* 0x00000000140a7229 */ /* 0x000fe2000000000c */
[----:B------:R-:W-:-:S07]  /*24d0*/  UMOV UR5, 0x3fe62e42 ;  /* 0x3fe62e4200057882 */ /* 0x000fce0000000000 */
[--C-:B------:R-:W-:Y:S02]  /*24e0*/  DFMA R16, R14, UR4, R10.reuse ;  /* 0x000000040e107c2b */ /* 0x100fe4000800000a */
[----:B------:R-:W-:-:S06]  /*24f0*/  DADD R20, R20, -R10 ;  /* 0x0000000014147229 */ /* 0x000fcc000000080a */
[----:B------:R-:W-:Y:S01]  /*2500*/  DFMA R22, -R14, UR4, R16 ;  /* 0x000000040e167c2b */ /* 0x000fe20008000110 */
[----:B------:R-:W-:Y:S01]  /*2510*/  UMOV UR4, 0x3b39803f ;  /* 0x3b39803f00047882 */ /* 0x000fe20000000000 */
[----:B------:R-:W-:Y:S01]  /*2520*/  DADD R20, R12, R20 ;  /* 0x000000000c147229 */ /* 0x000fe20000000014 */
[----:B------:R-:W-:Y:S01]  /*2530*/  UMOV UR5, 0x3c7abc9e ;  /* 0x3c7abc9e00057882 */ /* 0x000fe20000000000 */
[----:B------:R-:W-:Y:S01]  /*2540*/  LOP3.LUT R13, R9, 0xff0fffff, RZ, 0xc0, !PT ;  /* 0xff0fffff090d7812 */ /* 0x000fe200078ec0ff */
[----:B------:R-:W-:-:S03]  /*2550*/  IMAD.MOV.U32 R12, RZ, RZ, R8 ;  /* 0x000000ffff0c7224 */ /* 0x000fc600078e0008 */
[----:B------:R-:W-:Y:S01]  /*2560*/  DADD R22, -R10, R22 ;  /* 0x000000000a167229 */ /* 0x000fe20000000116 */
[----:B------:R-:W-:-:S07]  /*2570*/  SEL R13, R13, R9, P1 ;  /* 0x000000090d0d7207 */ /* 0x000fce0000800000 */
[----:B------:R-:W-:-:S08]  /*2580*/  DADD R20, R20, -R22 ;  /* 0x0000000014147229 */ /* 0x000fd00000000816 */
[----:B------:R-:W-:Y:S01]  /*2590*/  DFMA R20, R14, UR4, R20 ;  /* 0x000000040e147c2b */ /* 0x000fe20008000014 */
[----:B------:R-:W-:Y:S01]  /*25a0*/  UMOV UR4, 0xfefa39ef ;  /* 0xfefa39ef00047882 */ /* 0x000fe20000000000 */
[----:B------:R-:W-:Y:S01]  /*25b0*/  MOV R14, 0x652b82fe ;  /* 0x652b82fe000e7802 */ /* 0x000fe20000000f00 */
[----:B------:R-:W-:Y:S01]  /*25c0*/  IMAD.MOV.U32 R15, RZ, RZ, 0x3ff71547 ;  /* 0x3ff71547ff0f7424 */ /* 0x000fe200078e00ff */
[----:B------:R-:W-:-:S04]  /*25d0*/  UMOV UR5, 0x3fe62e42 ;  /* 0x3fe62e4200057882 */ /* 0x000fc80000000000 */
[----:B------:R-:W-:-:S08]  /*25e0*/  DADD R10, R16, R20 ;  /* 0x00000000100a7229 */ /* 0x000fd00000000014 */
[----:B------:R-:W-:Y:S02]  /*25f0*/  DADD R16, R16, -R10 ;  /* 0x0000000010107229 */ /* 0x000fe4000000080a */
[----:B------:R-:W-:-:S06]  /*2600*/  DMUL R8, R10, R12 ;  /* 0x0000000c0a087228 */ /* 0x000fcc0000000000 */
[----:B------:R-:W-:Y:S02]  /*2610*/  DADD R16, R20, R16 ;  /* 0x0000000014107229 */ /* 0x000fe40000000010 */
[----:B------:R-:W-:-:S08]  /*2620*/  DFMA R10, R10, R12, -R8 ;  /* 0x0000000c0a0a722b */ /* 0x000fd00000000808 */
[----:B------:R-:W-:-:S08]  /*2630*/  DFMA R10, R16, R12, R10 ;  /* 0x0000000c100a722b */ /* 0x000fd0000000000a */
        /* <DEDUP_REMOVED lines=57> */
.L_x_90:
[----:B------:R-:W-:Y:S01]  /*29d0*/  DSETP.NEU.AND P1, PT, |R16|, +INF , PT ;  /* 0x7ff000001000742a */ /* 0x000fe20003f2d200 */
[----:B------:R-:W-:Y:S01]  /*29e0*/  IMAD.MOV.U32 R7, RZ, RZ, 0x0 ;  /* 0x00000000ff077424 */ /* 0x000fe200078e00ff */
[----:B------:R-:W-:-:S12]  /*29f0*/  DADD R8, R10, R8 ;  /* 0x000000000a087229 */ /* 0x000fd80000000008 */
[----:B------:R-:W-:Y:S01]  /*2a00*/  @P1 DFMA R16, R8, R16, R16 ;  /* 0x000000100810122b */ /* 0x000fe20000000010 */
[----:B------:R-:W-:Y:S10]  /*2a10*/  RET.REL.NODEC R6 `(_Z25multi_tensor_apply_kernelI18TensorListMetadataILi4EE21AdamCapturableFunctorIN3c108BFloat16EfEJffPiifPf10adamMode_tfS7_EEvlPViT_T0_DpT1_) ;  /* 0xffffffd406787950 */ /* 0x000ff40003c3ffff */
.L_x_91:
        /* <DEDUP_REMOVED lines=14> */
.L_x_192:


//--------------------- .text._Z25multi_tensor_apply_kernelI18TensorListMetadataILi4EE21AdamCapturableFunctorIN3c104HalfEfEJffPiifPf10adamMode_tfS7_EEvlPViT_T0_DpT1_ --------------------------
	.section	.text._Z25multi_tensor_apply_kernelI18TensorListMetadataILi4EE21AdamCapturableFunctorIN3c104HalfEfEJffPiifPf10adamMode_tfS7_EEvlPViT_T0_DpT1_,"ax",@progbits
	.align	128
        .global         _Z25multi_tensor_apply_kernelI18TensorListMetadataILi4EE21AdamCapturableFunctorIN3c104HalfEfEJffPiifPf10adamMode_tfS7_EEvlPViT_T0_DpT1_
        .type           _Z25multi_tensor_apply_kernelI18TensorListMetadataILi4EE21AdamCapturableFunctorIN3c104HalfEfEJffPiifPf10adamMode_tfS7_EEvlPViT_T0_DpT1_,@function
        .size           _Z25multi_tensor_apply_kernelI18TensorListMetadataILi4EE21AdamCapturableFunctorIN3c104HalfEfEJffPiifPf10adamMode_tfS7_EEvlPViT_T0_DpT1_,(.L_x_193 - _Z25multi_tensor_apply_kernelI18TensorListMetadataILi4EE21AdamCapturableFunctorIN3c104HalfEfEJffPiifPf10adamMode_tfS7_EEvlPViT_T0_DpT1_)
        .other          _Z25multi_tensor_apply_kernelI18TensorListMetadataILi4EE21AdamCapturableFunctorIN3c104HalfEfEJffPiifPf10adamMode_tfS7_EEvlPViT_T0_DpT1_,@"STO_CUDA_ENTRY STV_DEFAULT"
_Z25multi_tensor_apply_kernelI18TensorListMetadataILi4EE21AdamCapturableFunctorIN3c104HalfEfEJffPiifPf10adamMode_tfS7_EEvlPViT_T0_DpT1_:
.text._Z25multi_tensor_apply_kernelI18TensorListMetadataILi4EE21AdamCapturableFunctorIN3c104HalfEfEJffPiifPf10adamMode_tfS7_EEvlPViT_T0_DpT1_:
        /* <DEDUP_REMOVED lines=30> */
[----:B------:R-:W-:Y:S05]  /*01e0*/  CALL.REL.NOINC `($_Z25multi_tensor_apply_kernelI18TensorListMetadataILi4EE21AdamCapturableFunctorIN3c104HalfEfEJffPiifPf10adamMode_tfS7_EEvlPViT_T0_DpT1_$__internal_accurate_pow) ;  /* 0x0000001c00487944 */ /* 0x000fea0003c00000 */
        /* <DEDUP_REMOVED lines=22> */
.L_x_93:
[----:B------:R-:W-:Y:S01]  /*0350*/  ISETP.GE.AND P2, PT, R3, RZ, PT ;  /* 0x000000ff0300720c */ /* 0x000fe20003f46270 */
[----:B------:R-:W-:Y:S01]  /*0360*/  DSETP.NEU.AND P1, PT, |R2|, 0.5, !P0 ;  /* 0x3fe000000200742a */ /* 0x000fe2000472d200 */
[----:B------:R-:W-:-:S05]  /*0370*/  IMAD.MOV.U32 R4, RZ, RZ, RZ ;  /* 0x000000ffff047224 */ /* 0x000fca00078e00ff */
[----:B0-----:R-:W-:-:S06]  /*0380*/  SEL R5, R9, RZ, P1 ;  /* 0x000000ff09057207 */ /* 0x001fcc0000800000 */
[----:B------:R-:W-:-:S07]  /*0390*/  @!P2 LOP3.LUT R5, R5, 0x7ff00000, RZ, 0xfc, !PT ;  /* 0x7ff000000505a812 */ /* 0x000fce00078efcff */
.L_x_94:
        /* <DEDUP_REMOVED lines=17> */
.L_x_97:
        /* <DEDUP_REMOVED lines=10> */
.L_x_96:
[----:B------:R-:W-:-:S11]  /*0550*/  DADD R4, R2, R8 ;  /* 0x0000000002047229 */ /* 0x000fd60000000008 */
.L_x_95:
        /* <DEDUP_REMOVED lines=9> */
[----:B------:R-:W-:Y:S05]  /*05f0*/  CALL.REL.NOINC `($_Z25multi_tensor_apply_kernelI18TensorListMetadataILi4EE21AdamCapturableFunctorIN3c104HalfEfEJffPiifPf10adamMode_tfS7_EEvlPViT_T0_DpT1_$__internal_accurate_pow) ;  /* 0x0000001800447944 */ /* 0x000fea0003c00000 */
        /* <DEDUP_REMOVED lines=19> */
.L_x_98:
[----:B------:R-:W-:Y:S01]  /*0730*/  ISETP.GE.AND P1, PT, R3, RZ, PT ;  /* 0x000000ff0300720c */ /* 0x000fe20003f26270 */
[----:B------:R-:W-:Y:S01]  /*0740*/  DSETP.NEU.AND P0, PT, |R2|, 0.5, !P0 ;  /* 0x3fe000000200742a */ /* 0x000fe2000470d200 */
[----:B------:R-:W-:-:S05]  /*0750*/  IMAD.MOV.U32 R6, RZ, RZ, RZ ;  /* 0x000000ffff067224 */ /* 0x000fca00078e00ff */
[----:B0-----:R-:W-:Y:S02]  /*0760*/  SEL R7, R11, RZ, P0 ;  /* 0x000000ff0b077207 */ /* 0x001fe40000000000 */
[----:B------:R-:W-:-:S04]  /*0770*/  SEL R18, RZ, 0x1, !P0 ;  /* 0x00000001ff127807 */ /* 0x000fc80004000000 */
[----:B------:R-:W-:-:S07]  /*0780*/  @!P1 LOP3.LUT R7, R7, 0x7ff00000, RZ, 0xfc, !PT ;  /* 0x7ff0000007079812 */ /* 0x000fce00078efcff */
.L_x_99:
        /* <DEDUP_REMOVED lines=17> */
.L_x_102:
        /* <DEDUP_REMOVED lines=11> */
.L_x_101:
[----:B------:R-:W-:-:S11]  /*0950*/  DADD R6, R2, R10 ;  /* 0x0000000002067229 */ /* 0x000fd6000000000a */
.L_x_100:
        /* <DEDUP_REMOVED lines=17> */
.L_x_92:
        /* <DEDUP_REMOVED lines=32> */
.L_x_109:
[----:B------:R-:W-:-:S05]  /*0c70*/  VIADD R0, R34, UR4 ;  /* 0x0000000422007c36 */ /* 0x000fca0008000000 */
[C---:B------:R-:W-:Y:S02]  /*0c80*/  ISETP.GE.AND P0, PT, R0.reuse, UR22, PT ;  /* 0x0000001600007c0c */ /* 0x040fe4000bf06270 */
[C---:B-1----:R-:W-:Y:S02]  /*0c90*/  IADD3 R10, P1, R0.reuse, UR8, RZ ;  /* 0x00000008000a7c10 */ /* 0x042fe4000ff3e0ff */
[C---:B------:R-:W-:Y:S02]  /*0ca0*/  ISETP.LT.AND P0, PT, R0.reuse, UR9, !P0 ;  /* 0x0000000900007c0c */ /* 0x040fe4000c701270 */
[----:B0-----:R-:W-:Y:S01]  /*0cb0*/  LEA.HI.X.SX32 R17, R0, UR18, 0x1, P1 ;  /* 0x0000001200117c11 */ /* 0x001fe200088f0eff */
[----:B------:R-:W-:-:S03]  /*0cc0*/  IMAD.SHL.U32 R11, R10, 0x2, RZ ;  /* 0x000000020a0b7824 */ /* 0x000fc600078e00ff */
[----:B------:R-:W-:-:S07]  /*0cd0*/  SHF.L.U64.HI R16, R10, 0x1, R17 ;  /* 0x000000010a107819 */ /* 0x000fce0000010211 */
[----:B------:R-:W0:Y:S01]  /*0ce0*/  @P0 LDC.64 R4, c[0x0][0xe38] ;  /* 0x00038e00ff040b82 */ /* 0x000e220000000a00 */
[----:B------:R-:W-:-:S04]  /*0cf0*/  @P0 IADD3 R2, P1, R11, UR12, RZ ;  /* 0x0000000c0b020c10 */ /* 0x000fc8000ff3e0ff */
[----:B--2---:R-:W-:-:S05]  /*0d00*/  @P0 IADD3.X R3, R16, UR13, RZ, P1, !PT ;  /* 0x0000000d10030c10 */ /* 0x004fca0008ffe4ff */
[----:B------:R-:W2:Y:S04]  /*0d10*/  @P0 LDG.E.U16 R6, desc[UR10][R2.64] ;  /* 0x0000000a02060981 */ /* 0x000ea8000c1e1500 */
[----:B0-----:R-:W3:Y:S01]  /*0d20*/  @P0 LDG.E R5, desc[UR10][R4.64] ;  /* 0x0000000a04050981 */ /* 0x001ee2000c1e1900 */
[----:B------:R-:W-:Y:S02]  /*0d30*/  IADD3 R14, R0, UR5, RZ ;  /* 0x00000005000e7c10 */ /* 0x000fe4000fffe0ff */
[----:B------:R-:W-:Y:S02]  /*0d40*/  CS2R R32, SRZ ;  /* 0x0000000000207805 */ /* 0x000fe4000001ff00 */
[C---:B------:R-:W-:Y:S02]  /*0d50*/  ISETP.GE.AND P1, PT, R14.reuse, UR22, PT ;  /* 0x000000160e007c0c */ /* 0x040fe4000bf26270 */
[----:B------:R-:W-:-:S02]  /*0d60*/  IADD3 R0, P2, R14, UR8, RZ ;  /* 0x000000080e007c10 */ /* 0x000fc4000ff5e0ff */
[C---:B------:R-:W-:Y:S02]  /*0d70*/  ISETP.LT.AND P1, PT, R14.reuse, UR9, !P1 ;  /* 0x000000090e007c0c */ /* 0x040fe4000cf21270 */
[----:B------:R-:W-:Y:S01]  /*0d80*/  LEA.HI.X.SX32 R13, R14, UR18, 0x1, P2 ;  /* 0x000000120e0d7c11 */ /* 0x000fe200090f0eff */
[----:B------:R-:W-:-:S03]  /*0d90*/  IMAD.SHL.U32 R12, R0, 0x2, RZ ;  /* 0x00000002000c7824 */ /* 0x000fc600078e00ff */
[----:B------:R-:W-:Y:S01]  /*0da0*/  SHF.L.U64.HI R15, R0, 0x1, R13 ;  /* 0x00000001000f7819 */ /* 0x000fe2000001020d */
[----:B--2---:R-:W-:-:S06]  /*0db0*/  @P0 HADD2.F32 R8, -RZ, R6.H0_H0 ;  /* 0x20000006ff080230 */ /* 0x004fcc0000004100 */
[----:B------:R-:W0:Y:S01]  /*0dc0*/  @P1 LDC.64 R6, c[0x0][0xe38] ;  /* 0x00038e00ff061b82 */ /* 0x000e220000000a00 */
[----:B---3--:R-:W-:Y:S01]  /*0dd0*/  @P0 FMUL.FTZ R33, R8, R5 ;  /* 0x0000000508210220 */ /* 0x008fe20000410000 */
[----:B------:R-:W-:-:S04]  /*0de0*/  @P1 IADD3 R8, P2, R12, UR12, RZ ;  /* 0x0000000c0c081c10 */ /* 0x000fc8000ff5e0ff */
[----:B------:R-:W-:Y:S02]  /*0df0*/  @P0 F2FP.F16.F32.PACK_AB R4, RZ, R33 ;  /* 0x00000021ff04023e */ /* 0x000fe400000000ff */
        /* <DEDUP_REMOVED lines=14> */
[----:B------:R-:W-:Y:S02]  /*0ee0*/  LEA.HI.X.SX32 R23, R23, UR18, 0x1, P5 ;  /* 0x0000001217177c11 */ /* 0x000fe4000a8f0eff */
[----:B------:R-:W-:Y:S02]  /*0ef0*/  SHF.L.U32 R30, R22, 0x1, RZ ;  /* 0x00000001161e7819 */ /* 0x000fe400000006ff */
[----:B0-----:R-:W-:-:S02]  /*0f00*/  IADD3 R6, P5, R3, UR6, RZ ;  /* 0x0000000603067c10 */ /* 0x001fc4000ffbe0ff */
[----:B------:R-:W-:-:S05]  /*0f10*/  SHF.L.U64.HI R43, R22, 0x1, R23 ;  /* 0x00000001162b7819 */ /* 0x000fca0000010217 */
[----:B------:R-:W0:Y:S01]  /*0f20*/  @P2 LDC.64 R10, c[0x0][0xe38] ;  /* 0x00038e00ff0a2b82 */ /* 0x000e220000000a00 */
[----:B--2---:R-:W-:-:S05]  /*0f30*/  @P1 HADD2.F32 R4, -RZ, R4.H0_H0 ;  /* 0x20000004ff041230 */ /* 0x004fca0000004100 */
[----:B---3--:R-:W-:Y:S01]  /*0f40*/  @P1 FMUL.FTZ R32, R4, R7 ;  /* 0x0000000704201220 */ /* 0x008fe20000410000 */
[----:B------:R-:W-:Y:S02]  /*0f50*/  IADD3 R4, P3, R3, UR16, RZ ;  /* 0x0000001003047c10 */ /* 0x000fe4000ff7e0ff */
[----:B------:R-:W-:Y:S02]  /*0f60*/  IADD3.X R3, R16, UR15, RZ, P4, !PT ;  /* 0x0000000f10037c10 */ /* 0x000fe4000a7fe4ff */
[----:B------:R-:W-:Y:S02]  /*0f70*/  @P1 F2FP.F16.F32.PACK_AB R14, RZ, R32 ;  /* 0x00000020ff0e123e */ /* 0x000fe400000000ff */
        /* <DEDUP_REMOVED lines=11> */
[----:B------:R-:W-:-:S02]  /*1030*/  IMAD.U32 R19, RZ, RZ, UR5 ;  /* 0x00000005ff137e24 */ /* 0x000fc4000f8e00ff */
[----:B------:R-:W-:-:S03]  /*1040*/  IMAD.U32 R21, RZ, RZ, UR5 ;  /* 0x00000005ff157e24 */ /* 0x000fc6000f8e00ff */
        /* <DEDUP_REMOVED lines=10> */
[----:B------:R-:W-:Y:S02]  /*10f0*/  SHF.L.U32 R26, R24, 0x1, RZ ;  /* 0x00000001181a7819 */ /* 0x000fe400000006ff */
[C---:B0-----:R-:W-:Y:S02]  /*1100*/  IADD3 R10, P4, R0.reuse, UR16, RZ ;  /* 0x00000010000a7c10 */ /* 0x041fe4000ff9e0ff */
[----:B------:R-:W-:Y:S02]  /*1110*/  IADD3.X R9, R15, UR15, RZ, P5, !PT ;  /* 0x0000000f0f097c10 */ /* 0x000fe4000affe4ff */
[----:B------:R-:W-:Y:S01]  /*1120*/  IADD3 R12, P5, R0, UR6, RZ ;  /* 0x00000006000c7c10 */ /* 0x000fe2000ffbe0ff */
[----:B------:R-:W-:Y:S01]  /*1130*/  IMAD.MOV.U32 R27, RZ, RZ, RZ ;  /* 0x000000ffff1b7224 */ /* 0x000fe200078e00ff */
[----:B------:R-:W-:Y:S01]  /*1140*/  SHF.L.U64.HI R42, R24, 0x1, R25 ;  /* 0x00000001182a7819 */ /* 0x000fe20000010219 */
[----:B------:R-:W-:Y:S01]  /*1150*/  IMAD.MOV.U32 R0, RZ, RZ, RZ ;  /* 0x000000ffff007224 */ /* 0x000fe200078e00ff */
[----:B------:R-:W2:Y:S01]  /*1160*/  @P1 LDG.E.U16 R41, desc[UR10][R8.64] ;  /* 0x0000000a08291981 */ /* 0x000ea2000c1e1500 */
[----:B---3--:R-:W-:-:S05]  /*1170*/  @P2 HADD2.F32 R14, -RZ, R14.H0_H0 ;  /* 0x2000000eff0e2230 */ /* 0x008fca0000004100 */
[----:B----4-:R-:W-:Y:S01]  /*1180*/  @P2 FMUL.FTZ R28, R14, R11 ;  /* 0x0000000b0e1c2220 */ /* 0x010fe20000410000 */
[----:B------:R-:W-:Y:S02]  /*1190*/  @P3 IADD3 R14, P6, R26, UR12, RZ ;  /* 0x0000000c1a0e3c10 */ /* 0x000fe4000ffde0ff */
[C---:B------:R-:W-:Y:S02]  /*11a0*/  IADD3.X R11, R13.reuse, UR17, RZ, P4, !PT ;  /* 0x000000110d0b7c10 */ /* 0x040fe4000a7fe4ff */
[----:B------:R-:W-:Y:S02]  /*11b0*/  @P2 F2FP.F16.F32.PACK_AB R20, RZ, R28 ;  /* 0x0000001cff14223e */ /* 0x000fe400000000ff */
        /* <DEDUP_REMOVED lines=18> */
[----:B---3--:R-:W-:Y:S01]  /*12e0*/  @P3 HADD2.F32 R44, -RZ, R21.H0_H0 ;  /* 0x20000015ff2c3230 */ /* 0x008fe20000004100 */
[----:B------:R-:W-:Y:S02]  /*12f0*/  @P2 IADD3.X R21, R43, UR15, RZ, P4, !PT ;  /* 0x0000000f2b152c10 */ /* 0x000fe4000a7fe4ff */
[----:B-1----:R-:W-:Y:S02]  /*1300*/  IADD3 R18, P4, R17, UR6, RZ ;  /* 0x0000000611127c10 */ /* 0x002fe4000ff9e0ff */
[----:B----4-:R-:W-:Y:S01]  /*1310*/  @P3 FMUL.FTZ R40, R44, R19 ;  /* 0x000000132c283220 */ /* 0x010fe20000410000 */
[----:B------:R-:W-:Y:S01]  /*1320*/  CS2R R44, SRZ ;  /* 0x00000000002c7805 */ /* 0x000fe2000001ff00 */
[----:B------:R0:W3:Y:S01]  /*1330*/  @P2 LDG.E.U16 R50, desc[UR10][R20.64] ;  /* 0x0000000a14322981 */ /* 0x0000e2000c1e1500 */
[----:B------:R-:W-:-:S02]  /*1340*/  IADD3.X R17, R23, UR17, RZ, P6, !PT ;  /* 0x0000001117117c10 */ /* 0x000fc4000b7fe4ff */
[----:B------:R-:W-:-:S03]  /*1350*/  IADD3.X R19, R23, UR7, RZ, P4, !PT ;  /* 0x0000000717137c10 */ /* 0x000fc6000a7fe4ff */
[----:B------:R-:W5:Y:S01]  /*1360*/  @P2 LDG.E R45, desc[UR10][R16.64] ;  /* 0x0000000a102d2981 */ /* 0x000f62000c1e1900 */
[----:B0-----:R-:W-:-:S03]  /*1370*/  @P3 F2FP.F16.F32.PACK_AB R21, RZ, R40 ;  /* 0x00000028ff15323e */ /* 0x001fc600000000ff */
        /* <DEDUP_REMOVED lines=11> */
[----:B--2---:R-:W-:Y:S01]  /*1430*/  @P0 HADD2.F32 R46, -RZ, R39.H0_H0 ;  /* 0x20000027ff2e0230 */ /* 0x004fe20000004100 */
[----:B------:R-:W-:Y:S01]  /*1440*/  HFMA2.MMA R39, -RZ, RZ, 0, 0 ;  /* 0x00000000ff277435 */ /* 0x000fe200000001ff */
[----:B-1----:R-:W-:Y:S02]  /*1450*/  IMAD.MOV.U32 R25, RZ, RZ, RZ ;  /* 0x000000ffff197224 */ /* 0x002fe400078e00ff */
[----:B------:R-:W-:Y:S02]  /*1460*/  @P1 HADD2.F32 R47, -RZ, R41.H0_H0 ;  /* 0x20000029ff2f1230 */ /* 0x000fe40000004100 */
[----:B---3--:R-:W-:-:S02]  /*1470*/  @P2 HADD2.F32 R39, -RZ, R50.H0_H0 ;  /* 0x20000032ff272230 */ /* 0x008fc40000004100 */
[----:B----4-:R-:W-:Y:S02]  /*1480*/  @P3 HADD2.F32 R25, -RZ, R24.H0_H0 ;  /* 0x20000018ff193230 */ /* 0x010fe40000004100 */
        /* <DEDUP_REMOVED lines=58> */
.L_x_103:
        /* <DEDUP_REMOVED lines=56> */
.L_x_104:
[----:B------:R-:W-:Y:S01]  /*1bb0*/  FADD.FTZ R15, -R15, R46 ;  /* 0x0000002e0f0f7221 */ /* 0x000fe20000010100 */
[----:B------:R-:W-:Y:S01]  /*1bc0*/  @P0 F2FP.F16.F32.PACK_AB R31, RZ, R31 ;  /* 0x0000001fff1f023e */ /* 0x000fe200000000ff */
[----:B------:R-:W-:Y:S01]  /*1bd0*/  FADD.FTZ R28, -R28, R47 ;  /* 0x0000002f1c1c7221 */ /* 0x000fe20000010100 */
[----:B------:R-:W-:Y:S01]  /*1be0*/  @P0 F2FP.F16.F32.PACK_AB R29, RZ, R29 ;  /* 0x0000001dff1d023e */ /* 0x000fe200000000ff */
[----:B------:R-:W-:Y:S01]  /*1bf0*/  BSSY B0, `(.L_x_105) ;  /* 0x000001c000007945 */ /* 0x000fe20003800000 */
[----:B------:R-:W-:Y:S01]  /*1c00*/  @P0 F2FP.F16.F32.PACK_AB R15, RZ, R15 ;  /* 0x0000000fff0f023e */ /* 0x000fe200000000ff */
[----:B------:R-:W-:Y:S01]  /*1c10*/  @P0 HADD2.F32 R31, -RZ, R31.H0_H0 ;  /* 0x2000001fff1f0230 */ /* 0x000fe20000004100 */
[----:B------:R-:W-:Y:S01]  /*1c20*/  @P1 F2FP.F16.F32.PACK_AB R27, RZ, R27 ;  /* 0x0000001bff1b123e */ /* 0x000fe200000000ff */
[----:B------:R-:W-:Y:S01]  /*1c30*/  @P0 HADD2.F32 R29, -RZ, R29.H0_H0 ;  /* 0x2000001dff1d0230 */ /* 0x000fe20000004100 */
[----:B------:R-:W-:Y:S01]  /*1c40*/  PRMT R32, R15, 0x7610, R32 ;  /* 0x000076100f207816 */ /* 0x000fe20000000020 */
[----:B------:R-:W-:Y:S01]  /*1c50*/  FADD.FTZ R24, -R24, R39 ;  /* 0x0000002718187221 */ /* 0x000fe20000010100 */
[----:B------:R-:W-:Y:S01]  /*1c60*/  @P1 F2FP.F16.F32.PACK_AB R0, RZ, R0 ;  /* 0x00000000ff00123e */ /* 0x000fe200000000ff */
[----:B------:R-:W-:-:S02]  /*1c70*/  @P1 HADD2.F32 R27, -RZ, R27.H0_H0 ;  /* 0x2000001bff1b1230 */ /* 0x000fc40000004100 */
[----:B------:R0:W-:Y:S02]  /*1c80*/  @P0 STG.E.U16 desc[UR10][R2.64], R32 ;  /* 0x0000002002000986 */ /* 0x0001e4000c10150a */
[----:B------:R-:W-:Y:S02]  /*1c90*/  @P1 HADD2.F32 R15, -RZ, R0.H0_H0 ;  /* 0x20000000ff0f1230 */ /* 0x000fe40000004100 */
[----:B------:R1:W-:Y:S04]  /*1ca0*/  @P0 STG.E desc[UR10][R4.64], R31 ;  /* 0x0000001f04000986 */ /* 0x0003e8000c10190a */
[----:B------:R1:W-:Y:S01]  /*1cb0*/  @P0 STG.E desc[UR10][R6.64], R29 ;  /* 0x0000001d06000986 */ /* 0x0003e2000c10190a */
[----:B0-----:R-:W-:-:S05]  /*1cc0*/  @P1 F2FP.F16.F32.PACK_AB R3, RZ, R28 ;  /* 0x0000001cff03123e */ /* 0x001fca00000000ff */
[----:B------:R1:W-:Y:S04]  /*1cd0*/  @P1 STG.E.U16 desc[UR10][R8.64], R3 ;  /* 0x0000000308001986 */ /* 0x0003e8000c10150a */
[----:B------:R1:W-:Y:S04]  /*1ce0*/  @P1 STG.E desc[UR10][R10.64], R27 ;  /* 0x0000001b0a001986 */ /* 0x0003e8000c10190a */
[----:B------:R1:W-:Y:S01]  /*1cf0*/  @P1 STG.E desc[UR10][R12.64], R15 ;  /* 0x0000000f0c001986 */ /* 0x0003e2000c10190a */
[----:B------:R-:W-:Y:S05]  /*1d00*/  @!P2 BRA `(.L_x_106) ;  /* 0x000000000028a947 */ /* 0x000fea0003800000 */
[----:B------:R-:W-:Y:S02]  /*1d10*/  IADD3 R30, P0, R30, UR14, RZ ;  /* 0x0000000e1e1e7c10 */ /* 0x000fe4000ff1e0ff */
[----:B------:R-:W-:Y:S02]  /*1d20*/  F2FP.F16.F32.PACK_AB R45, R45, R24 ;  /* 0x000000182d2d723e */ /* 0x000fe400000000ff */
[----:B------:R-:W-:Y:S02]  /*1d30*/  F2FP.F16.F32.PACK_AB R44, RZ, R44 ;  /* 0x0000002cff2c723e */ /* 0x000fe400000000ff */
[----:B-1----:R-:W-:Y:S02]  /*1d40*/  IADD3.X R31, R43, UR15, RZ, P0, !PT ;  /* 0x0000000f2b1f7c10 */ /* 0x002fe400087fe4ff */
[----:B------:R-:W-:Y:S01]  /*1d50*/  PRMT R15, R45, 0x7610, R15 ;  /* 0x000076102d0f7816 */ /* 0x000fe2000000000f */
[----:B------:R-:W-:Y:S02]  /*1d60*/  HADD2.F32 R45, -RZ, R45.H1_H1 ;  /* 0x3000002dff2d7230 */ /* 0x000fe40000004100 */
[----:B------:R-:W-:-:S02]  /*1d70*/  HADD2.F32 R3, -RZ, R44.H0_H0 ;  /* 0x2000002cff037230 */ /* 0x000fc40000004100 */
[----:B------:R0:W-:Y:S04]  /*1d80*/  STG.E.U16 desc[UR10][R30.64], R15 ;  /* 0x0000000f1e007986 */ /* 0x0001e8000c10150a */
[----:B------:R0:W-:Y:S04]  /*1d90*/  STG.E desc[UR10][R16.64], R45 ;  /* 0x0000002d10007986 */ /* 0x0001e8000c10190a */
[----:B------:R0:W-:Y:S02]  /*1da0*/  STG.E desc[UR10][R18.64], R3 ;  /* 0x0000000312007986 */ /* 0x0001e4000c10190a */
.L_x_106:
[----:B------:R-:W-:Y:S05]  /*1db0*/  BSYNC B0 ;  /* 0x0000000000007941 */ /* 0x000fea0003800000 */
.L_x_105:
[----:B------:R-:W-:Y:S01]  /*1dc0*/  BSSY B0, `(.L_x_107) ;  /* 0x000000d000007945 */ /* 0x000fe20003800000 */
[----:B------:R-:W-:-:S03]  /*1dd0*/  FADD.FTZ R14, -R14, R25 ;  /* 0x000000190e0e7221 */ /* 0x000fc60000010100 */
[----:B------:R-:W-:Y:S05]  /*1de0*/  @!P3 BRA `(.L_x_108) ;  /* 0x000000000028b947 */ /* 0x000fea0003800000 */
[----:B------:R-:W-:Y:S02]  /*1df0*/  IADD3 R26, P0, R26, UR14, RZ ;  /* 0x0000000e1a1a7c10 */ /* 0x000fe4000ff1e0ff */
[----:B------:R-:W-:Y:S02]  /*1e00*/  F2FP.F16.F32.PACK_AB R49, R49, R14 ;  /* 0x0000000e3131723e */ /* 0x000fe400000000ff */
[----:B------:R-:W-:Y:S02]  /*1e10*/  F2FP.F16.F32.PACK_AB R48, RZ, R48 ;  /* 0x00000030ff30723e */ /* 0x000fe400000000ff */
[----:B-1----:R-:W-:Y:S02]  /*1e20*/  IADD3.X R27, R42, UR15, RZ, P0, !PT ;  /* 0x0000000f2a1b7c10 */ /* 0x002fe400087fe4ff */
[----:B------:R-:W-:Y:S01]  /*1e30*/  PRMT R13, R49, 0x7610, R13 ;  /* 0x00007610310d7816 */ /* 0x000fe2000000000d */
[----:B------:R-:W-:Y:S02]  /*1e40*/  HADD2.F32 R49, -RZ, R49.H1_H1 ;  /* 0x30000031ff317230 */ /* 0x000fe40000004100 */
[----:B0-----:R-:W-:-:S02]  /*1e50*/  HADD2.F32 R3, -RZ, R48.H0_H0 ;  /* 0x20000030ff037230 */ /* 0x001fc40000004100 */
[----:B------:R2:W-:Y:S04]  /*1e60*/  STG.E.U16 desc[UR10][R26.64], R13 ;  /* 0x0000000d1a007986 */ /* 0x0005e8000c10150a */
[----:B------:R2:W-:Y:S04]  /*1e70*/  STG.E desc[UR10][R20.64], R49 ;  /* 0x0000003114007986 */ /* 0x0005e8000c10190a */
[----:B------:R2:W-:Y:S02]  /*1e80*/  STG.E desc[UR10][R22.64], R3 ;  /* 0x0000000316007986 */ /* 0x0005e4000c10190a */
.L_x_108:
[----:B------:R-:W-:Y:S05]  /*1e90*/  BSYNC B0 ;  /* 0x0000000000007941 */ /* 0x000fea0003800000 */
.L_x_107:
[----:B------:R-:W-:-:S04]  /*1ea0*/  ULEA UR4, UR5, UR4, 0x2 ;  /* 0x0000000405047291 */ /* 0x000fc8000f8e103f */
[----:B------:R-:W-:Y:S02]  /*1eb0*/  UISETP.GE.AND UP0, UPT, UR4, UR22, UPT ;  /* 0x000000160400728c */ /* 0x000fe4000bf06270 */
[----:B------:R-:W-:-:S04]  /*1ec0*/  IMAD.U32 R0, RZ, RZ, UR4 ;  /* 0x00000004ff007e24 */ /* 0x000fc8000f8e00ff */
[----:B------:R-:W-:Y:S02]  /*1ed0*/  PLOP3.LUT P0, PT, PT, PT, UP0, 0x80, 0x0 ;  /* 0x000000000000781c */ /* 0x000fe40003f0f008 */
[----:B------:R-:W-:-:S13]  /*1ee0*/  ISETP.LT.AND P1, PT, R0, UR9, PT ;  /* 0x0000000900007c0c */ /* 0x000fda000bf21270 */
[----:B------:R-:W-:Y:S05]  /*1ef0*/  @!P0 BRA P1, `(.L_x_109) ;  /* 0xffffffec005c8947 */ /* 0x000fea000083ffff */
[----:B------:R-:W-:Y:S05]  /*1f00*/  EXIT ;  /* 0x000000000000794d */ /* 0x000fea0003800000 */
        .type           $_Z25multi_tensor_apply_kernelI18TensorListMetadataILi4EE21AdamCapturableFunctorIN3c104HalfEfEJffPiifPf10adamMode_tfS7_EEvlPViT_T0_DpT1_$__internal_accurate_pow,@function
        .size           $_Z25multi_tensor_apply_kernelI18TensorListMetadataILi4EE21AdamCapturableFunctorIN3c104HalfEfEJffPiifPf10adamMode_tfS7_EEvlPViT_T0_DpT1_$__internal_accurate_pow,(.L_x_193 - $_Z25multi_tensor_apply_kernelI18TensorListMetadataILi4EE21AdamCapturableFunctorIN3c104HalfEfEJffPiifPf10adamMode_tfS7_EEvlPViT_T0_DpT1_$__internal_accurate_pow)
$_Z25multi_tensor_apply_kernelI18TensorListMetadataILi4EE21AdamCapturableFunctorIN3c104HalfEfEJffPiifPf10adamMode_tfS7_EEvlPViT_T0_DpT1_$__internal_accurate_pow:
[----:B------:R-:W-:Y:S01]  /*1f10*/  SHF.R.U32.HI R9, RZ, 0x14, R11 ;  /* 0x00000014ff097819 */ /* 0x000fe2000001160b */
[----:B------:R-:W-:Y:S01]  /*1f20*/  IMAD.MOV.U32 R10, RZ, RZ, R14 ;  /* 0x000000ffff0a7224 */ /* 0x000fe200078e000e */
[----:B------:R-:W-:Y:S01]  /*1f30*/  MOV R24, 0x41ad3b5a ;  /* 0x41ad3b5a00187802 */ /* 0x000fe20000000f00 */
[----:B------:R-:W-:Y:S01]  /*1f40*/  IMAD.MOV.U32 R25, RZ, RZ, 0x3ed0f5d2 ;  /* 0x3ed0f5d2ff197424 */ /* 0x000fe200078e00ff */
[----:B------:R-:W-:Y:S01]  /*1f50*/  ISETP.NE.AND P1, PT, R9, RZ, PT ;  /* 0x000000ff0900720c */ /* 0x000fe20003f25270 */
[----:B------:R-:W-:Y:S01]  /*1f60*/  UMOV UR4, 0x7d2cafe2 ;  /* 0x7d2cafe200047882 */ /* 0x000fe20000000000 */
[----:B------:R-:W-:-:S11]  /*1f70*/  UMOV UR5, 0x3eb0f5ff ;  /* 0x3eb0f5ff00057882 */ /* 0x000fd60000000000 */
[----:B------:R-:W-:Y:S01]  /*1f80*/  @!P1 DMUL R22, R10, 1.80143985094819840000e+16 ;  /* 0x435000000a169828 */ /* 0x000fe20000000000 */
[----:B------:R-:W-:-:S09]  /*1f90*/  IMAD.MOV.U32 R10, RZ, RZ, R11 ;  /* 0x000000ffff0a7224 */ /* 0x000fd200078e000b */
[----:B------:R-:W-:Y:S01]  /*1fa0*/  @!P1 MOV R10, R23 ;  /* 0x00000017000a9202 */ /* 0x000fe20000000f00 */
[----:B------:R-:W-:Y:S01]  /*1fb0*/  @!P1 IMAD.MOV.U32 R14, RZ, RZ, R22 ;  /* 0x000000ffff0e9224 */ /* 0x000fe200078e0016 */
[----:B------:R-:W-:Y:S02]  /*1fc0*/  @!P1 LEA.HI R9, R23, 0xffffffca, RZ, 0xc ;  /* 0xffffffca17099811 */ /* 0x000fe400078f60ff */
[----:B------:R-:W-:-:S04]  /*1fd0*/  LOP3.LUT R10, R10, 0x800fffff, RZ, 0xc0, !PT ;  /* 0x800fffff0a0a7812 */ /* 0x000fc800078ec0ff */
[----:B------:R-:W-:Y:S01]  /*1fe0*/  LOP3.LUT R15, R10, 0x3ff00000, RZ, 0xfc, !PT ;  /* 0x3ff000000a0f7812 */ /* 0x000fe200078efcff */
[----:B------:R-:W-:-:S03]  /*1ff0*/  IMAD.MOV.U32 R10, RZ, RZ, RZ ;  /* 0x000000ffff0a7224 */ /* 0x000fc600078e00ff */
        /* <DEDUP_REMOVED lines=65> */
[C---:B------:R-:W-:Y:S01]  /*2410*/  VIADD R14, R9.reuse, 0xfffffc01 ;  /* 0xfffffc01090e7836 */ /* 0x040fe20000000000 */
[----:B------:R-:W-:Y:S01]  /*2420*/  @P2 IADD3 R14, R9, -0x3fe, RZ ;  /* 0xfffffc02090e2810 */ /* 0x000fe20007ffe0ff */
[----:B------:R-:W-:-:S05]  /*2430*/  IMAD.MOV.U32 R9, RZ, RZ, R7 ;  /* 0x000000ffff097224 */ /* 0x000fca00078e0007 */
[----:B------:R-:W-:Y:S01]  /*2440*/  DADD R12, R24, R12 ;  /* 0x00000000180c7229 */ /* 0x000fe2000000000c */
[----:B------:R-:W-:-:S05]  /*2450*/  IMAD.SHL.U32 R7, R9, 0x2, RZ ;  /* 0x0000000209077824 */ /* 0x000fca00078e00ff */
[----:B------:R-:W-:Y:S02]  /*2460*/  ISETP.GT.U32.AND P1, PT, R7, -0x2000001, PT ;  /* 0xfdffffff0700780c */ /* 0x000fe40003f24070 */
[----:B------:R-:W-:Y:S01]  /*2470*/  DADD R12, R10, R12 ;  /* 0x000000000a0c7229 */ /* 0x000fe2000000000c */
[----:B------:R-:W-:Y:S01]  /*2480*/  LOP3.LUT R10, R14, 0x80000000, RZ, 0x3c, !PT ;  /* 0x800000000e0a7812 */ /* 0x000fe200078e3cff */
[----:B------:R-:W-:-:S06]  /*2490*/  IMAD.MOV.U32 R11, RZ, RZ, 0x43300000 ;  /* 0x43300000ff0b7424 */ /* 0x000fcc00078e00ff */
        /* <DEDUP_REMOVED lines=83> */
.L_x_110:
[----:B------:R-:W-:Y:S01]  /*29d0*/  DSETP.NEU.AND P1, PT, |R16|, +INF , PT ;  /* 0x7ff000001000742a */ /* 0x000fe20003f2d200 */
[----:B------:R-:W-:Y:S01]  /*29e0*/  IMAD.MOV.U32 R7, RZ, RZ, 0x0 ;  /* 0x00000000ff077424 */ /* 0x000fe200078e00ff */
[----:B------:R-:W-:-:S12]  /*29f0*/  DADD R8, R10, R8 ;  /* 0x000000000a087229 */ /* 0x000fd80000000008 */
[----:B------:R-:W-:Y:S01]  /*2a00*/  @P1 DFMA R16, R8, R16, R16 ;  /* 0x000000100810122b */ /* 0x000fe20000000010 */
[----:B------:R-:W-:Y:S10]  /*2a10*/  RET.REL.NODEC R6 `(_Z25multi_tensor_apply_kernelI18TensorListMetadataILi4EE21AdamCapturableFunctorIN3c104HalfEfEJffPiifPf10adamMode_tfS7_EEvlPViT_T0_DpT1_) ;  /* 0xffffffd406787950 */ /* 0x000ff40003c3ffff */
.L_x_111:
        /* <DEDUP_REMOVED lines=14> */
.L_x_193:


//--------------------- .text._Z25multi_tensor_apply_kernelI18TensorListMetadataILi4EE21AdamCapturableFunctorIffEJffPiifPf10adamMode_tfS5_EEvlPViT_T0_DpT1_ --------------------------
	.section	.text._Z25multi_tensor_apply_kernelI18TensorListMetadataILi4EE21AdamCapturableFunctorIffEJffPiifPf10adamMode_tfS5_EEvlPViT_T0_DpT1_,"ax",@progbits
	.align	128
        .global         _Z25multi_tensor_apply_kernelI18TensorListMetadataILi4EE21AdamCapturableFunctorIffEJffPiifPf10adamMode_tfS5_EEvlPViT_T0_DpT1_
        .type           _Z25multi_tensor_apply_kernelI18TensorListMetadataILi4EE21AdamCapturableFunctorIffEJffPiifPf10adamMode_tfS5_EEvlPViT_T0_DpT1_,@function
        .size           _Z25multi_tensor_apply_kernelI18TensorListMetadataILi4EE21AdamCapturableFunctorIffEJffPiifPf10adamMode_tfS5_EEvlPViT_T0_DpT1_,(.L_x_194 - _Z25multi_tensor_apply_kernelI18TensorListMetadataILi4EE21AdamCapturableFunctorIffEJffPiifPf10adamMode_tfS5_EEvlPViT_T0_DpT1_)
        .other          _Z25multi_tensor_apply_kernelI18TensorListMetadataILi4EE21AdamCapturableFunctorIffEJffPiifPf10adamMode_tfS5_EEvlPViT_T0_DpT1_,@"STO_CUDA_ENTRY STV_DEFAULT"
_Z25multi_tensor_apply_kernelI18TensorListMetadataILi4EE21AdamCapturableFunctorIffEJffPiifPf10adamMode_tfS5_EEvlPViT_T0_DpT1_:
.text._Z25multi_tensor_apply_kernelI18TensorListMetadataILi4EE21AdamCapturableFunctorIffEJffPiifPf10adamMode_tfS5_EEvlPViT_T0_DpT1_:
        /* <DEDUP_REMOVED lines=30> */
[----:B------:R-:W-:Y:S05]  /*01e0*/  CALL.REL.NOINC `($_Z25multi_tensor_apply_kernelI18TensorListMetadataILi4EE21AdamCapturableFunctorIffEJffPiifPf10adamMode_tfS5_EEvlPViT_T0_DpT1_$__internal_accurate_pow) ;  /* 0x0000001800807944 */ /* 0x000fea0003c00000 */
        /* <DEDUP_REMOVED lines=22> */
.L_x_113:
[----:B------:R-:W-:Y:S01]  /*0350*/  ISETP.GE.AND P2, PT, R3, RZ, PT ;  /* 0x000000ff0300720c */ /* 0x000fe20003f46270 */
[----:B------:R-:W-:Y:S01]  /*0360*/  DSETP.NEU.AND P1, PT, |R2|, 0.5, !P0 ;  /* 0x3fe000000200742a */ /* 0x000fe2000472d200 */
[----:B------:R-:W-:-:S05]  /*0370*/  IMAD.MOV.U32 R4, RZ, RZ, RZ ;  /* 0x000000ffff047224 */ /* 0x000fca00078e00ff */
[----:B0-----:R-:W-:-:S06]  /*0380*/  SEL R5, R9, RZ, P1 ;  /* 0x000000ff09057207 */ /* 0x001fcc0000800000 */
[----:B------:R-:W-:-:S07]  /*0390*/  @!P2 LOP3.LUT R5, R5, 0x7ff00000, RZ, 0xfc, !PT ;  /* 0x7ff000000505a812 */ /* 0x000fce00078efcff */
.L_x_114:
        /* <DEDUP_REMOVED lines=17> */
.L_x_117:
        /* <DEDUP_REMOVED lines=10> */
.L_x_116:
[----:B------:R-:W-:-:S11]  /*0550*/  DADD R4, R2, R8 ;  /* 0x0000000002047229 */ /* 0x000fd60000000008 */
.L_x_115:
        /* <DEDUP_REMOVED lines=9> */
[----:B------:R-:W-:Y:S05]  /*05f0*/  CALL.REL.NOINC `($_Z25multi_tensor_apply_kernelI18TensorListMetadataILi4EE21AdamCapturableFunctorIffEJffPiifPf10adamMode_tfS5_EEvlPViT_T0_DpT1_$__internal_accurate_pow) ;  /* 0x00000014007c7944 */ /* 0x000fea0003c00000 */
        /* <DEDUP_REMOVED lines=19> */
.L_x_118:
[----:B------:R-:W-:Y:S01]  /*0730*/  ISETP.GE.AND P1, PT, R3, RZ, PT ;  /* 0x000000ff0300720c */ /* 0x000fe20003f26270 */
[----:B------:R-:W-:Y:S01]  /*0740*/  DSETP.NEU.AND P0, PT, |R2|, 0.5, !P0 ;  /* 0x3fe000000200742a */ /* 0x000fe2000470d200 */
[----:B------:R-:W-:-:S05]  /*0750*/  IMAD.MOV.U32 R6, RZ, RZ, RZ ;  /* 0x000000ffff067224 */ /* 0x000fca00078e00ff */
[----:B0-----:R-:W-:Y:S02]  /*0760*/  SEL R7, R11, RZ, P0 ;  /* 0x000000ff0b077207 */ /* 0x001fe40000000000 */
[----:B------:R-:W-:-:S04]  /*0770*/  SEL R18, RZ, 0x1, !P0 ;  /* 0x00000001ff127807 */ /* 0x000fc80004000000 */
[----:B------:R-:W-:-:S07]  /*0780*/  @!P1 LOP3.LUT R7, R7, 0x7ff00000, RZ, 0xfc, !PT ;  /* 0x7ff0000007079812 */ /* 0x000fce00078efcff */
.L_x_119:
        /* <DEDUP_REMOVED lines=17> */
.L_x_122:
        /* <DEDUP_REMOVED lines=11> */
.L_x_121:
[----:B------:R-:W-:-:S11]  /*0950*/  DADD R6, R2, R10 ;  /* 0x0000000002067229 */ /* 0x000fd6000000000a */
.L_x_120:
        /* <DEDUP_REMOVED lines=17> */
.L_x_112:
[----:B------:R-:W0:Y:S01]  /*0a70*/  S2UR UR5, SR_CTAID.X ;  /* 0x00000000000579c3 */ /* 0x000e220000002500 */
[----:B------:R-:W-:-:S07]  /*0a80*/  UMOV UR6, 0x10 ;  /* 0x0000001000067882 */ /* 0x000fce0000000000 */
[----:B------:R-:W1:Y:S01]  /*0a90*/  LDC R4, c[0x0][0x210] ;  /* 0x00008400ff047b82 */ /* 0x000e620000000800 */
[----:B0-----:R-:W-:-:S03]  /*0aa0*/  ULEA UR4, UR5, UR6, 0x2 ;  /* 0x0000000605047291 */ /* 0x001fc6000f8e103f */
[----:B------:R-:W-:Y:S02]  /*0ab0*/  ULDC.U8 UR5, c[0x0][UR5+0x7c0] ;  /* 0x0001f00005057abb */ /* 0x000fe40008000000 */
[----:B------:R-:W-:Y:S01]  /*0ac0*/  ULEA UR5, UR5, UR6, 0x3 ;  /* 0x0000000605057291 */ /* 0x000fe2000f8e183f */
[----:B-1----:R-:W-:-:S06]  /*0ad0*/  ISETP.GE.AND P0, PT, R4, 0x1, PT ;  /* 0x000000010400780c */ /* 0x002fcc0003f06270 */
[----:B------:R-:W-:Y:S02]  /*0ae0*/  ULDC UR4, c[0x0][UR4+0x8f0] ;  /* 0x00023c0004047abb */ /* 0x000fe40008000800 */
[----:B------:R-:W-:-:S03]  /*0af0*/  IMAD R3, R4, UR4, RZ ;  /* 0x0000000404037c24 */ /* 0x000fc6000f8e02ff */
[----:B------:R-:W-:Y:S02]  /*0b00*/  ULDC UR4, c[0x0][UR5+0x690] ;  /* 0x0001a40005047abb */ /* 0x000fe40008000800 */
[----:B------:R-:W-:-:S04]  /*0b10*/  IADD3 R4, -R3, UR4, RZ ;  /* 0x0000000403047c10 */ /* 0x000fc8000fffe1ff */
[----:B------:R-:W-:-:S13]  /*0b20*/  ISETP.LT.OR P0, PT, R4, 0x1, !P0 ;  /* 0x000000010400780c */ /* 0x000fda0004701670 */
[----:B------:R-:W-:Y:S05]  /*0b30*/  @P0 EXIT ;  /* 0x000000000000094d */ /* 0x000fea0003800000 */
[----:B------:R-:W0:Y:S01]  /*0b40*/  LDC R7, c[0x0][0xe0c] ;  /* 0x00038300ff077b82 */ /* 0x000e220000000800 */
[----:B------:R-:W1:Y:S01]  /*0b50*/  S2R R5, SR_TID.X ;  /* 0x0000000000057919 */ /* 0x000e620000002100 */
[----:B------:R-:W-:Y:S01]  /*0b60*/  SHF.R.S32.HI R6, RZ, 0x1f, R3 ;  /* 0x0000001fff067819 */ /* 0x000fe20000011403 */
[----:B------:R-:W-:Y:S01]  /*0b70*/  ULDC.64 UR10, c[0x0][UR5+0x210] ;  /* 0x00008400050a7abb */ /* 0x000fe20008000a00 */
[----:B------:R-:W-:Y:S01]  /*0b80*/  ULDC.64 UR12, c[0x0][UR5+0x330] ;  /* 0x0000cc00050c7abb */ /* 0x000fe20008000a00 */
[----:B------:R-:W-:Y:S01]  /*0b90*/  ULDC.64 UR14, c[0x0][UR5+0x450] ;  /* 0x00011400050e7abb */ /* 0x000fe20008000a00 */
[----:B------:R-:W-:Y:S01]  /*0ba0*/  ULDC.64 UR6, c[0x0][UR5+0x570] ;  /* 0x00015c0005067abb */ /* 0x000fe20008000a00 */
[----:B------:R-:W-:Y:S01]  /*0bb0*/  ULDC UR5, c[0x0][0x0] ;  /* 0x0000000000057ab9 */ /* 0x000fe20000000800 */
[----:B------:R-:W2:Y:S01]  /*0bc0*/  LDC R8, c[0x0][0xe10] ;  /* 0x00038400ff087b82 */ /* 0x000ea20000000800 */
[----:B------:R-:W-:Y:S01]  /*0bd0*/  UMOV UR4, URZ ;  /* 0x0000003f00047c82 */ /* 0x000fe20008000000 */
[----:B------:R-:W-:Y:S01]  /*0be0*/  ULDC UR19, c[0x0][0xe0c] ;  /* 0x0003830000137ab9 */ /* 0x000fe20000000800 */
[----:B------:R-:W-:Y:S01]  /*0bf0*/  ULDC UR20, c[0x0][0xe10] ;  /* 0x0003840000147ab9 */ /* 0x000fe20000000800 */
[----:B------:R-:W-:Y:S01]  /*0c00*/  ULDC UR17, c[0x0][0xe24] ;  /* 0x0003890000117ab9 */ /* 0x000fe20000000800 */
[----:B------:R-:W-:Y:S01]  /*0c10*/  ULDC UR18, c[0x0][0xe34] ;  /* 0x00038d0000127ab9 */ /* 0x000fe20000000800 */
[----:B------:R-:W-:Y:S01]  /*0c20*/  ULDC UR16, c[0x0][0xe30] ;  /* 0x00038c0000107ab9 */ /* 0x000fe20000000800 */
[----:B0-----:R-:W-:Y:S01]  /*0c30*/  FADD.FTZ R7, -R7, 1 ;  /* 0x3f80000007077421 */ /* 0x001fe20000010100 */
[----:B-12---:R-:W-:-:S07]  /*0c40*/  FADD.FTZ R8, -R8, 1 ;  /* 0x3f80000008087421 */ /* 0x006fce0000010100 */
.L_x_127:
[----:B0-----:R-:W0:Y:S01]  /*0c50*/  LDC R9, c[0x0][0x210] ;  /* 0x00008400ff097b82 */ /* 0x001e220000000800 */
[----:B------:R-:W-:-:S05]  /*0c60*/  VIADD R14, R5, UR4 ;  /* 0x00000004050e7c36 */ /* 0x000fca0008000000 */
[----:B-1----:R-:W-:-:S04]  /*0c70*/  IADD3 R10, P1, R3, R14, RZ ;  /* 0x0000000e030a7210 */ /* 0x002fc80007f3e0ff */
[----:B------:R-:W-:Y:S01]  /*0c80*/  LEA.HI.X.SX32 R11, R14, R6, 0x1, P1 ;  /* 0x000000060e0b7211 */ /* 0x000fe200008f0eff */
[----:B------:R-:W-:-:S03]  /*0c90*/  IMAD.SHL.U32 R26, R10, 0x4, RZ ;  /* 0x000000040a1a7824 */ /* 0x000fc600078e00ff */
[----:B------:R-:W-:Y:S02]  /*0ca0*/  SHF.L.U64.HI R27, R10, 0x2, R11 ;  /* 0x000000020a1b7819 */ /* 0x000fe4000001020b */
[----:B0-----:R-:W-:-:S04]  /*0cb0*/  ISETP.GE.AND P0, PT, R14, R9, PT ;  /* 0x000000090e00720c */ /* 0x001fc80003f06270 */
[----:B------:R-:W-:-:S13]  /*0cc0*/  ISETP.LT.AND P0, PT, R14, R4, !P0 ;  /* 0x000000040e00720c */ /* 0x000fda0004701270 */
[----:B------:R-:W0:Y:S01]  /*0cd0*/  @P0 LDC.64 R12, c[0x0][0xe38] ;  /* 0x00038e00ff0c0b82 */ /* 0x000e220000000a00 */
[----:B------:R-:W-:-:S04]  /*0ce0*/  @P0 IADD3 R10, P1, R26, UR10, RZ ;  /* 0x0000000a1a0a0c10 */ /* 0x000fc8000ff3e0ff */
[----:B------:R-:W-:-:S05]  /*0cf0*/  @P0 IADD3.X R11, R27, UR11, RZ, P1, !PT ;  /* 0x0000000b1b0b0c10 */ /* 0x000fca0008ffe4ff */
[----:B------:R-:W2:Y:S04]  /*0d00*/  @P0 LDG.E R19, desc[UR8][R10.64] ;  /* 0x000000080a130981 */ /* 0x000ea8000c1e1900 */
[----:B0-----:R-:W2:Y:S01]  /*0d10*/  @P0 LDG.E R12, desc[UR8][R12.64] ;  /* 0x000000080c0c0981 */ /* 0x001ea2000c1e1900 */
[----:B------:R-:W-:-:S04]  /*0d20*/  IADD3 R18, R14, UR5, RZ ;  /* 0x000000050e127c10 */ /* 0x000fc8000fffe0ff */
[----:B------:R-:W-:-:S04]  /*0d30*/  ISETP.GE.AND P1, PT, R18, R9, PT ;  /* 0x000000091200720c */ /* 0x000fc80003f26270 */
[----:B------:R-:W-:Y:S02]  /*0d40*/  ISETP.LT.AND P1, PT, R18, R4, !P1 ;  /* 0x000000041200720c */ /* 0x000fe40004f21270 */
[----:B------:R-:W-:-:S11]  /*0d50*/  IADD3 R16, P2, R3, R18, RZ ;  /* 0x0000001203107210 */ /* 0x000fd60007f5e0ff */
[----:B------:R-:W0:Y:S01]  /*0d60*/  @P1 LDC.64 R20, c[0x0][0xe38] ;  /* 0x00038e00ff141b82 */ /* 0x000e220000000a00 */
[----:B------:R-:W-:Y:S01]  /*0d70*/  IMAD.SHL.U32 R32, R16, 0x4, RZ ;  /* 0x0000000410207824 */ /* 0x000fe200078e00ff */
[----:B------:R-:W-:Y:S01]  /*0d80*/  LEA.HI.X.SX32 R15, R18, R6, 0x1, P2 ;  /* 0x00000006120f7211 */ /* 0x000fe200010f0eff */
[----:B------:R-:W-:-:S03]  /*0d90*/  IMAD.MOV.U32 R17, RZ, RZ, RZ ;  /* 0x000000ffff117224 */ /* 0x000fc600078e00ff */
        /* <DEDUP_REMOVED lines=8> */
[----:B------:R-:W-:-:S04]  /*0e20*/  ISETP.GE.AND P2, PT, R28, R9, PT ;  /* 0x000000091c00720c */ /* 0x000fc80003f46270 */
[----:B------:R-:W-:Y:S02]  /*0e30*/  ISETP.LT.AND P2, PT, R28, R4, !P2 ;  /* 0x000000041c00720c */ /* 0x000fe40005741270 */
[----:B------:R-:W-:-:S04]  /*0e40*/  IADD3 R12, P3, R3, R28, RZ ;  /* 0x0000001c030c7210 */ /* 0x000fc80007f7e0ff */
[----:B------:R-:W-:-:S07]  /*0e50*/  LEA.HI.X.SX32 R23, R28, R6, 0x1, P3 ;  /* 0x000000061c177211 */ /* 0x000fce00018f0eff */
[----:B------:R-:W0:Y:S01]  /*0e60*/  @P2 LDC.64 R18, c[0x0][0xe38] ;  /* 0x00038e00ff122b82 */ /* 0x000e220000000a00 */
[C---:B-1----:R-:W-:Y:S02]  /*0e70*/  SHF.L.U64.HI R11, R12.reuse, 0x2, R23 ;  /* 0x000000020c0b7819 */ /* 0x042fe40000010217 */
[----:B------:R-:W-:Y:S02]  /*0e80*/  SHF.L.U32 R12, R12, 0x2, RZ ;  /* 0x000000020c0c7819 */ /* 0x000fe400000006ff */
[C---:B------:R-:W-:Y:S02]  /*0e90*/  IADD3 R22, P3, R26.reuse, UR12, RZ ;  /* 0x0000000c1a167c10 */ /* 0x040fe4000ff7e0ff */
[C---:B------:R-:W-:Y:S02]  /*0ea0*/  IADD3 R24, P4, R26.reuse, UR14, RZ ;  /* 0x0000000e1a187c10 */ /* 0x040fe4000ff9e0ff */
[----:B------:R-:W-:Y:S02]  /*0eb0*/  IADD3 R26, P5, R26, UR6, RZ ;  /* 0x000000061a1a7c10 */ /* 0x000fe4000ffbe0ff */
[----:B------:R-:W-:-:S02]  /*0ec0*/  CS2R R48, SRZ ;  /* 0x0000000000307805 */ /* 0x000fc4000001ff00 */
[----:B------:R-:W-:Y:S01]  /*0ed0*/  @P2 IADD3 R40, P6, R12, UR10, RZ ;  /* 0x0000000a0c282c10 */ /* 0x000fe2000ffde0ff */
[----:B------:R-:W-:Y:S01]  /*0ee0*/  IMAD.MOV.U32 R10, RZ, RZ, RZ ;  /* 0x000000ffff0a7224 */ /* 0x000fe200078e00ff */
[----:B------:R-:W-:Y:S02]  /*0ef0*/  CS2R R46, SRZ ;  /* 0x00000000002e7805 */ /* 0x000fe4000001ff00 */
[C---:B------:R-:W-:Y:S02]  /*0f00*/  IADD3.X R23, R27.reuse, UR13, RZ, P3, !PT ;  /* 0x0000000d1b177c10 */ /* 0x040fe40009ffe4ff */
[----:B------:R-:W-:Y:S02]  /*0f10*/  CS2R R50, SRZ ;  /* 0x0000000000327805 */ /* 0x000fe4000001ff00 */
[C---:B------:R-:W-:Y:S02]  /*0f20*/  IADD3.X R25, R27.reuse, UR15, RZ, P4, !PT ;  /* 0x0000000f1b197c10 */ /* 0x040fe4000a7fe4ff */
[----:B------:R-:W-:Y:S01]  /*0f30*/  IADD3.X R27, R27, UR7, RZ, P5, !PT ;  /* 0x000000071b1b7c10 */ /* 0x000fe2000affe4ff */
[----:B------:R-:W5:Y:S01]  /*0f40*/  @P0 LDG.E R10, desc[UR8][R22.64] ;  /* 0x00000008160a0981 */ /* 0x000f62000c1e1900 */
[----:B------:R-:W-:-:S03]  /*0f50*/  @P2 IADD3.X R41, R11, UR11, RZ, P6, !PT ;  /* 0x0000000b0b292c10 */ /* 0x000fc6000b7fe4ff */
[----:B------:R-:W5:Y:S04]  /*0f60*/  @P0 LDG.E R47, desc[UR8][R24.64] ;  /* 0x00000008182f0981 */ /* 0x000f68000c1e1900 */
[----:B------:R-:W5:Y:S01]  /*0f70*/  @P0 LDG.E R50, desc[UR8][R26.64] ;  /* 0x000000081a320981 */ /* 0x000f62000c1e1900 */
[----:B--2---:R-:W-:-:S05]  /*0f80*/  @P1 FMUL.FTZ R48, R20, R13 ;  /* 0x0000000d14301220 */ /* 0x004fca0000410000 */
[----:B------:R1:W-:Y:S04]  /*0f90*/  @P1 STG.E desc[UR8][R14.64], R48 ;  /* 0x000000300e001986 */ /* 0x0003e8000c101908 */
[----:B0-----:R-:W2:Y:S04]  /*0fa0*/  @P2 LDG.E R18, desc[UR8][R18.64] ;  /* 0x0000000812122981 */ /* 0x001ea8000c1e1900 */
[----:B------:R-:W2:Y:S01]  /*0fb0*/  @P2 LDG.E R13, desc[UR8][R40.64] ;  /* 0x00000008280d2981 */ /* 0x000ea2000c1e1900 */
[----:B------:R-:W-:-:S05]  /*0fc0*/  VIADD R20, R28, UR5 ;  /* 0x000000051c147c36 */ /* 0x000fca0008000000 */
[----:B------:R-:W-:-:S04]  /*0fd0*/  ISETP.GE.AND P3, PT, R20, R9, PT ;  /* 0x000000091400720c */ /* 0x000fc80003f66270 */
[----:B------:R-:W-:Y:S02]  /*0fe0*/  ISETP.LT.AND P3, PT, R20, R4, !P3 ;  /* 0x000000041400720c */ /* 0x000fe40005f61270 */
[----:B------:R-:W-:-:S11]  /*0ff0*/  IADD3 R21, P4, R3, R20, RZ ;  /* 0x0000001403157210 */ /* 0x000fd60007f9e0ff */
[----:B------:R-:W0:Y:S01]  /*1000*/  @P3 LDC.64 R34, c[0x0][0xe38] ;  /* 0x00038e00ff223b82 */ /* 0x000e220000000a00 */
[----:B------:R-:W-:Y:S01]  /*1010*/  IADD3 R28, P6, R32, UR12, RZ ;  /* 0x0000000c201c7c10 */ /* 0x000fe2000ffde0ff */
[----:B-1----:R-:W-:Y:S01]  /*1020*/  IMAD.SHL.U32 R15, R21, 0x4, RZ ;  /* 0x00000004150f7824 */ /* 0x002fe200078e00ff */
[----:B------:R-:W-:Y:S02]  /*1030*/  LEA.HI.X.SX32 R20, R20, R6, 0x1, P4 ;  /* 0x0000000614147211 */ /* 0x000fe400020f0eff */
[C---:B------:R-:W-:Y:S02]  /*1040*/  IADD3 R30, P5, R32.reuse, UR14, RZ ;  /* 0x0000000e201e7c10 */ /* 0x040fe4000ffbe0ff */
[----:B------:R-:W-:Y:S02]  /*1050*/  IADD3 R32, P4, R32, UR6, RZ ;  /* 0x0000000620207c10 */ /* 0x000fe4000ff9e0ff */
[----:B------:R-:W-:Y:S02]  /*1060*/  IADD3.X R29, R16, UR13, RZ, P6, !PT ;  /* 0x0000000d101d7c10 */ /* 0x000fe4000b7fe4ff */
[----:B------:R-:W-:-:S02]  /*1070*/  CS2R R44, SRZ ;  /* 0x00000000002c7805 */ /* 0x000fc4000001ff00 */
[----:B------:R-:W-:Y:S02]  /*1080*/  SHF.L.U64.HI R14, R21, 0x2, R20 ;  /* 0x00000002150e7819 */ /* 0x000fe40000010214 */
[----:B------:R-:W-:Y:S02]  /*1090*/  CS2R R42, SRZ ;  /* 0x00000000002a7805 */ /* 0x000fe4000001ff00 */
[----:B------:R-:W-:Y:S02]  /*10a0*/  @P3 IADD3 R38, P6, R15, UR10, RZ ;  /* 0x0000000a0f263c10 */ /* 0x000fe4000ffde0ff */
[C---:B------:R-:W-:Y:S02]  /*10b0*/  IADD3.X R31, R16.reuse, UR15, RZ, P5, !PT ;  /* 0x0000000f101f7c10 */ /* 0x040fe4000affe4ff */
[----:B------:R-:W-:Y:S02]  /*10c0*/  IADD3.X R33, R16, UR7, RZ, P4, !PT ;  /* 0x0000000710217c10 */ /* 0x000fe4000a7fe4ff */
[----:B------:R-:W-:Y:S01]  /*10d0*/  @P3 IADD3.X R39, R14, UR11, RZ, P6, !PT ;  /* 0x0000000b0e273c10 */ /* 0x000fe2000b7fe4ff */
[----:B------:R-:W5:Y:S04]  /*10e0*/  @P1 LDG.E R44, desc[UR8][R30.64] ;  /* 0x000000081e2c1981 */ /* 0x000f68000c1e1900 */
[----:B------:R-:W5:Y:S01]  /*10f0*/  @P1 LDG.E R43, desc[UR8][R32.64] ;  /* 0x00000008202b1981 */ /* 0x000f62000c1e1900 */
[----:B--2---:R-:W-:Y:S01]  /*1100*/  @P2 FMUL.FTZ R49, R18, R13 ;  /* 0x0000000d12312220 */ /* 0x004fe20000410000 */
[----:B------:R-:W-:-:S06]  /*1110*/  IMAD.MOV.U32 R13, RZ, RZ, RZ ;  /* 0x000000ffff0d7224 */ /* 0x000fcc00078e00ff */
[----:B------:R-:W5:Y:S04]  /*1120*/  @P1 LDG.E R13, desc[UR8][R28.64] ;  /* 0x000000081c0d1981 */ /* 0x000f68000c1e1900 */
[----:B------:R1:W-:Y:S04]  /*1130*/  @P2 STG.E desc[UR8][R40.64], R49 ;  /* 0x0000003128002986 */ /* 0x0003e8000c101908 */
[----:B0-----:R-:W2:Y:S04]  /*1140*/  @P3 LDG.E R34, desc[UR8][R34.64] ;  /* 0x0000000822223981 */ /* 0x001ea8000c1e1900 */
[----:B------:R-:W2:Y:S01]  /*1150*/  @P3 LDG.E R19, desc[UR8][R38.64] ;  /* 0x0000000826133981 */ /* 0x000ea2000c1e1900 */
[----:B------:R-:W-:-:S04]  /*1160*/  @P2 IADD3 R36, P4, R12, UR12, RZ ;  /* 0x0000000c0c242c10 */ /* 0x000fc8000ff9e0ff */
[----:B------:R-:W-:Y:S02]  /*1170*/  @P2 IADD3.X R37, R11, UR13, RZ, P4, !PT ;  /* 0x0000000d0b252c10 */ /* 0x000fe4000a7fe4ff */
[----:B------:R-:W-:Y:S01]  /*1180*/  IADD3 R20, P4, R12, UR14, RZ ;  /* 0x0000000e0c147c10 */ /* 0x000fe2000ff9e0ff */
[----:B------:R-:W-:-:S03]  /*1190*/  IMAD.MOV.U32 R16, RZ, RZ, RZ ;  /* 0x000000ffff107224 */ /* 0x000fc600078e00ff */
[----:B------:R-:W-:-:S03]  /*11a0*/  IADD3.X R21, R11, UR15, RZ, P4, !PT ;  /* 0x0000000f0b157c10 */ /* 0x000fc6000a7fe4ff */
[----:B------:R0:W5:Y:S01]  /*11b0*/  @P2 LDG.E R16, desc[UR8][R36.64] ;  /* 0x0000000824102981 */ /* 0x000162000c1e1900 */
[----:B------:R-:W-:Y:S02]  /*11c0*/  IADD3 R18, P5, R12, UR6, RZ ;  /* 0x000000060c127c10 */ /* 0x000fe4000ffbe0ff */
[----:B------:R-:W-:Y:S01]  /*11d0*/  CS2R R52, SRZ ;  /* 0x0000000000347805 */ /* 0x000fe2000001ff00 */
[----:B------:R3:W5:Y:S01]  /*11e0*/  @P2 LDG.E R46, desc[UR8][R20.64] ;  /* 0x00000008142e2981 */ /* 0x000762000c1e1900 */
[----:B--2---:R-:W-:Y:S01]  /*11f0*/  @P3 FMUL.FTZ R45, R34, R19 ;  /* 0x00000013222d3220 */ /* 0x004fe20000410000 */
[----:B------:R-:W-:-:S04]  /*1200*/  @P3 IADD3 R34, P4, R15, UR6, RZ ;  /* 0x000000060f223c10 */ /* 0x000fc8000ff9e0ff */
[----:B------:R-:W-:Y:S02]  /*1210*/  @P3 IADD3.X R35, R14, UR7, RZ, P4, !PT ;  /* 0x000000070e233c10 */ /* 0x000fe4000a7fe4ff */
[----:B0-----:R-:W-:-:S04]  /*1220*/  @P3 IADD3 R36, P4, R15, UR14, RZ ;  /* 0x0000000e0f243c10 */ /* 0x001fc8000ff9e0ff */
[C---:B------:R-:W-:Y:S02]  /*1230*/  @P3 IADD3.X R37, R14.reuse, UR15, RZ, P4, !PT ;  /* 0x0000000f0e253c10 */ /* 0x040fe4000a7fe4ff */
[----:B-1----:R-:W-:Y:S02]  /*1240*/  @P3 IADD3 R40, P4, R15, UR12, RZ ;  /* 0x0000000c0f283c10 */ /* 0x002fe4000ff9e0ff */
[----:B------:R-:W-:Y:S02]  /*1250*/  IADD3.X R19, R11, UR7, RZ, P5, !PT ;  /* 0x000000070b137c10 */ /* 0x000fe4000affe4ff */
[----:B------:R-:W-:-:S03]  /*1260*/  @P3 IADD3.X R41, R14, UR13, RZ, P4, !PT ;  /* 0x0000000d0e293c10 */ /* 0x000fc6000a7fe4ff */
[----:B------:R3:W5:Y:S04]  /*1270*/  @P2 LDG.E R42, desc[UR8][R18.64] ;  /* 0x00000008122a2981 */ /* 0x000768000c1e1900 */
[----:B------:R3:W-:Y:S04]  /*1280*/  @P3 STG.E desc[UR8][R38.64], R45 ;  /* 0x0000002d26003986 */ /* 0x0007e8000c101908 */
[----:B------:R3:W5:Y:S04]  /*1290*/  @P3 LDG.E R51, desc[UR8][R34.64] ;  /* 0x0000000822333981 */ /* 0x000768000c1e1900 */
[----:B------:R3:W5:Y:S04]  /*12a0*/  @P3 LDG.E R53, desc[UR8][R36.64] ;  /* 0x0000000824353981 */ /* 0x000768000c1e1900 */
[----:B------:R3:W5:Y:S01]  /*12b0*/  @P3 LDG.E R52, desc[UR8][R40.64] ;  /* 0x0000000828343981 */ /* 0x000762000c1e1900 */
[----:B------:R-:W-:-:S13]  /*12c0*/  ISETP.NE.AND P4, PT, RZ, UR16, PT ;  /* 0x00000010ff007c0c */ /* 0x000fda000bf85270 */
[----:B---3--:R-:W-:Y:S05]  /*12d0*/  @!P4 BRA `(.L_x_123) ;  /* 0x0000000000e4c947 */ /* 0x008fea0003800000 */
[----:B------:R-:W0:Y:S02]  /*12e0*/  LDC.64 R34, c[0x0][0xe28] ;  /* 0x00038a00ff227b82 */ /* 0x000e240000000a00 */
[----:B0-----:R0:W2:Y:S01]  /*12f0*/  LDG.E R34, desc[UR8][R34.64] ;  /* 0x0000000822227981 */ /* 0x0010a2000c1e1900 */
[CC--:B------:R-:W-:Y:S01]  /*1300*/  FMUL.FTZ R36, R8.reuse, R17.reuse ;  /* 0x0000001108247220 */ /* 0x0c0fe20000410000 */
[----:B------:R-:W-:Y:S01]  /*1310*/  FMUL.FTZ R38, R7, R17 ;  /* 0x0000001107267220 */ /* 0x000fe20000410000 */
[----:B------:R-:W-:Y:S02]  /*1320*/  FMUL.FTZ R40, R8, R49 ;  /* 0x0000003108287220 */ /* 0x000fe40000410000 */
[----:B------:R-:W-:Y:S01]  /*1330*/  FMUL.FTZ R37, R36, R17 ;  /* 0x0000001124257220 */ /* 0x000fe20000410000 */
[----:B-----5:R-:W-:Y:S01]  /*1340*/  FFMA.FTZ R47, R47, UR19, R38 ;  /* 0x000000132f2f7c23 */ /* 0x020fe20008010026 */
[----:B------:R-:W1:Y:S02]  /*1350*/  MUFU.RCP R36, R2 ;  /* 0x0000000200247308 */ /* 0x000e640000001000 */
[----:B------:R-:W-:Y:S01]  /*1360*/  FFMA.FTZ R17, R50, UR20, R37 ;  /* 0x0000001432117c23 */ /* 0x000fe20008010025 */
[----:B------:R-:W-:-:S04]  /*1370*/  FMUL.FTZ R37, R8, R48 ;  /* 0x0000003008257220 */ /* 0x000fc80000410000 */
[----:B------:R-:W-:Y:S01]  /*1380*/  FMUL.FTZ R38, R37, R48 ;  /* 0x0000003025267220 */ /* 0x000fe20000410000 */
[----:B------:R-:W-:Y:S01]  /*1390*/  FMUL.FTZ R37, R40, R49 ;  /* 0x0000003128257220 */ /* 0x000fe20000410000 */
[----:B------:R-:W-:Y:S01]  /*13a0*/  FMUL.FTZ R40, R8, R45 ;  /* 0x0000002d08287220 */ /* 0x000fe20000410000 */
[----:B------:R-:W-:Y:S01]  /*13b0*/  FMUL.FTZ R49, R7, R49 ;  /* 0x0000003107317220 */ /* 0x000fe20000410000 */
[----:B------:R-:W-:Y:S01]  /*13c0*/  FFMA.FTZ R43, R43, UR20, R38 ;  /* 0x000000142b2b7c23 */ /* 0x000fe20008010026 */
[----:B0-----:R-:W-:Y:S01]  /*13d0*/  FFMA.FTZ R35, R42, UR20, R37 ;  /* 0x000000142a237c23 */ /* 0x001fe20008010025 */
[----:B------:R-:W-:Y:S01]  /*13e0*/  FMUL.FTZ R40, R40, R45 ;  /* 0x0000002d28287220 */ /* 0x000fe20000410000 */
[----:B------:R-:W-:Y:S01]  /*13f0*/  MUFU.RCP R42, R0 ;  /* 0x00000000002a7308 */ /* 0x000fe20000001000 */
[-C--:B-1----:R-:W-:Y:S02]  /*1400*/  FMUL.FTZ R38, R17, R36.reuse ;  /* 0x0000002411267220 */ /* 0x082fe40000410000 */
[----:B------:R-:W-:Y:S01]  /*1410*/  FFMA.FTZ R51, R51, UR20, R40 ;  /* 0x0000001433337c23 */ /* 0x000fe20008010028 */
[-C--:B------:R-:W-:Y:S01]  /*1420*/  FMUL.FTZ R41, R43, R36.reuse ;  /* 0x000000242b297220 */ /* 0x080fe20000410000 */
[----:B------:R-:W-:-:S02]  /*1430*/  FMUL.FTZ R39, R35, R36 ;  /* 0x0000002423277220 */ /* 0x000fc40000410000 */
[----:B------:R-:W-:Y:S01]  /*1440*/  FMUL.FTZ R40, R51, R36 ;  /* 0x0000002433287220 */ /* 0x000fe20000410000 */
[----:B------:R-:W0:Y:S08]  /*1450*/  MUFU.SQRT R38, R38 ;  /* 0x0000002600267308 */ /* 0x000e300000002000 */
[----:B------:R-:W1:Y:S08]  /*1460*/  MUFU.SQRT R37, R41 ;  /* 0x0000002900257308 */ /* 0x000e700000002000 */
[----:B------:R-:W3:Y:S01]  /*1470*/  MUFU.SQRT R39, R39 ;  /* 0x0000002700277308 */ /* 0x000ee20000002000 */
[----:B0-----:R-:W-:-:S07]  /*1480*/  FADD.FTZ R36, R38, UR17 ;  /* 0x0000001126247e21 */ /* 0x001fce0008010000 */
[----:B------:R-:W0:Y:S01]  /*1490*/  MUFU.SQRT R40, R40 ;  /* 0x0000002800287308 */ /* 0x000e220000002000 */
[----:B-1----:R-:W-:Y:S01]  /*14a0*/  FADD.FTZ R38, R37, UR17 ;  /* 0x0000001125267e21 */ /* 0x002fe20008010000 */
[----:B------:R-:W-:-:S04]  /*14b0*/  FMUL.FTZ R37, R7, R48 ;  /* 0x0000003007257220 */ /* 0x000fc80000410000 */
[----:B------:R-:W-:Y:S01]  /*14c0*/  FFMA.FTZ R37, R44, UR19, R37 ;  /* 0x000000132c257c23 */ /* 0x000fe20008010025 */
[----:B------:R-:W-:Y:S01]  /*14d0*/  FMUL.FTZ R44, R7, R45 ;  /* 0x0000002d072c7220 */ /* 0x000fe20000410000 */
[----:B------:R-:W1:Y:S01]  /*14e0*/  MUFU.RCP R36, R36 ;  /* 0x0000002400247308 */ /* 0x000e620000001000 */
[----:B---3--:R-:W-:Y:S01]  /*14f0*/  FADD.FTZ R41, R39, UR17 ;  /* 0x0000001127297e21 */ /* 0x008fe20008010000 */
[----:B------:R-:W-:Y:S01]  /*1500*/  FFMA.FTZ R39, R46, UR19, R49 ;  /* 0x000000132e277c23 */ /* 0x000fe20008010031 */
[-C--:B------:R-:W-:Y:S01]  /*1510*/  FMUL.FTZ R45, R47, R42.reuse ;  /* 0x0000002a2f2d7220 */ /* 0x080fe20000410000 */
[----:B------:R-:W-:Y:S01]  /*1520*/  FMUL.FTZ R49, R37, R42 ;  /* 0x0000002a25317220 */ /* 0x000fe20000410000 */
[----:B------:R-:W-:-:S03]  /*1530*/  FFMA.FTZ R53, R53, UR19, R44 ;  /* 0x0000001335357c23 */ /* 0x000fc6000801002c */
[----:B------:R-:W3:Y:S01]  /*1540*/  MUFU.RCP R38, R38 ;  /* 0x0000002600267308 */ /* 0x000ee20000001000 */
[----:B0-----:R-:W-:-:S07]  /*1550*/  FADD.FTZ R40, R40, UR17 ;  /* 0x0000001128287e21 */ /* 0x001fce0008010000 */
[----:B------:R-:W0:Y:S01]  /*1560*/  MUFU.RCP R41, R41 ;  /* 0x0000002900297308 */ /* 0x000e220000001000 */
[----:B-1----:R-:W-:Y:S01]  /*1570*/  FMUL.FTZ R45, R45, R36 ;  /* 0x000000242d2d7220 */ /* 0x002fe20000410000 */
[----:B------:R-:W-:-:S03]  /*1580*/  FMUL.FTZ R36, R39, R42 ;  /* 0x0000002a27247220 */ /* 0x000fc60000410000 */
[----:B------:R-:W-:-:S03]  /*1590*/  FFMA.FTZ R45, R10, UR18, R45 ;  /* 0x000000120a2d7c23 */ /* 0x000fc6000801002d */
[----:B------:R-:W1:Y:S01]  /*15a0*/  MUFU.RCP R40, R40 ;  /* 0x0000002800287308 */ /* 0x000e620000001000 */
[----:B---3--:R-:W-:Y:S01]  /*15b0*/  FMUL.FTZ R38, R49, R38 ;  /* 0x0000002631267220 */ /* 0x008fe20000410000 */
[----:B------:R-:W-:Y:S01]  /*15c0*/  FMUL.FTZ R49, R53, R42 ;  /* 0x0000002a35317220 */ /* 0x000fe20000410000 */
[----:B0-----:R-:W-:-:S03]  /*15d0*/  FMUL.FTZ R41, R36, R41 ;  /* 0x0000002924297220 */ /* 0x001fc60000410000 */
[----:B-1----:R-:W-:Y:S01]  /*15e0*/  FMUL.FTZ R36, R49, R40 ;  /* 0x0000002831247220 */ /* 0x002fe20000410000 */
[----:B------:R-:W-:Y:S01]  /*15f0*/  FFMA.FTZ R49, R13, UR18, R38 ;  /* 0x000000120d317c23 */ /* 0x000fe20008010026 */
[----:B------:R-:W-:Y:S02]  /*1600*/  FFMA.FTZ R38, R16, UR18, R41 ;  /* 0x0000001210267c23 */ /* 0x000fe40008010029 */
[----:B------:R-:W-:Y:S01]  /*1610*/  FFMA.FTZ R40, R52, UR18, R36 ;  /* 0x0000001234287c23 */ /* 0x000fe20008010024 */
[----:B--2---:R-:W-:Y:S01]  /*1620*/  FMUL.FTZ R41, R45, R34 ;  /* 0x000000222d297220 */ /* 0x004fe20000410000 */
[C---:B------:R-:W-:Y:S01]  /*1630*/  FMUL.FTZ R36, R34.reuse, R49 ;  /* 0x0000003122247220 */ /* 0x040fe20000410000 */
[C---:B------:R-:W-:Y:S01]  /*1640*/  FMUL.FTZ R45, R34.reuse, R38 ;  /* 0x00000026222d7220 */ /* 0x040fe20000410000 */
[----:B------:R-:W-:Y:S01]  /*1650*/  FMUL.FTZ R49, R34, R40 ;  /* 0x0000002822317220 */ /* 0x000fe20000410000 */
[----:B------:R-:W-:Y:S06]  /*1660*/  BRA `(.L_x_124) ;  /* 0x0000000000e07947 */ /* 0x000fec0003800000 */
.L_x_123:
        /* <DEDUP_REMOVED lines=8> */
[C---:B------:R-:W-:Y:S01]  /*16f0*/  FMUL.FTZ R40, R8.reuse, R49 ;  /* 0x0000003108287220 */ /* 0x040fe20000410000 */
[C---:B------:R-:W-:Y:S01]  /*1700*/  FMUL.FTZ R37, R8.reuse, R48 ;  /* 0x0000003008257220 */ /* 0x040fe20000410000 */
[----:B------:R-:W-:Y:S01]  /*1710*/  FFMA.FTZ R47, R47, UR19, R36 ;  /* 0x000000132f2f7c23 */ /* 0x000fe20008010024 */
[----:B------:R-:W-:Y:S01]  /*1720*/  FMUL.FTZ R17, R17, R38 ;  /* 0x0000002611117220 */ /* 0x000fe20000410000 */
[----:B------:R-:W1:Y:S01]  /*1730*/  MUFU.RCP R36, R2 ;  /* 0x0000000200247308 */ /* 0x000e620000001000 */
[----:B0-----:R-:W-:Y:S01]  /*1740*/  FMUL.FTZ R35, R49, R40 ;  /* 0x0000002831237220 */ /* 0x001fe20000410000 */
[----:B------:R-:W-:Y:S01]  /*1750*/  FMUL.FTZ R40, R8, R45 ;  /* 0x0000002d08287220 */ /* 0x000fe20000410000 */
[----:B------:R-:W-:Y:S01]  /*1760*/  FMUL.FTZ R38, R48, R37 ;  /* 0x0000002530267220 */ /* 0x000fe20000410000 */
[----:B------:R-:W-:Y:S01]  /*1770*/  FFMA.FTZ R17, R50, UR20, R17 ;  /* 0x0000001432117c23 */ /* 0x000fe20008010011 */
[----:B------:R-:W-:Y:S01]  /*1780*/  FFMA.FTZ R35, R42, UR20, R35 ;  /* 0x000000142a237c23 */ /* 0x000fe20008010023 */
[----:B------:R-:W-:Y:S01]  /*1790*/  FMUL.FTZ R40, R45, R40 ;  /* 0x000000282d287220 */ /* 0x000fe20000410000 */
[----:B------:R-:W-:Y:S01]  /*17a0*/  FFMA.FTZ R43, R43, UR20, R38 ;  /* 0x000000142b2b7c23 */ /* 0x000fe20008010026 */
[----:B------:R-:W-:Y:S01]  /*17b0*/  MUFU.RCP R42, R0 ;  /* 0x00000000002a7308 */ /* 0x000fe20000001000 */
[----:B------:R-:W-:Y:S01]  /*17c0*/  FMUL.FTZ R49, R7, R49 ;  /* 0x0000003107317220 */ /* 0x000fe20000410000 */
[----:B------:R-:W-:Y:S01]  /*17d0*/  FFMA.FTZ R51, R51, UR20, R40 ;  /* 0x0000001433337c23 */ /* 0x000fe20008010028 */
[-C--:B-1----:R-:W-:Y:S01]  /*17e0*/  FMUL.FTZ R38, R17, R36.reuse ;  /* 0x0000002411267220 */ /* 0x082fe20000410000 */
[----:B------:R-:W-:-:S02]  /*17f0*/  FMUL.FTZ R39, R35, R36 ;  /* 0x0000002423277220 */ /* 0x000fc40000410000 */
[-C--:B------:R-:W-:Y:S01]  /*1800*/  FMUL.FTZ R40, R51, R36.reuse ;  /* 0x0000002433287220 */ /* 0x080fe20000410000 */
[----:B------:R-:W-:Y:S02]  /*1810*/  FMUL.FTZ R41, R43, R36 ;  /* 0x000000242b297220 */ /* 0x000fe40000410000 */
        /* <DEDUP_REMOVED lines=11> */
[-C--:B------:R-:W-:Y:S01]  /*18d0*/  FMUL.FTZ R45, R47, R42.reuse ;  /* 0x0000002a2f2d7220 */ /* 0x080fe20000410000 */
[----:B------:R-:W-:Y:S01]  /*18e0*/  FFMA.FTZ R39, R46, UR19, R49 ;  /* 0x000000132e277c23 */ /* 0x000fe20008010031 */
[----:B------:R-:W-:Y:S01]  /*18f0*/  FFMA.FTZ R53, R53, UR19, R44 ;  /* 0x0000001335357c23 */ /* 0x000fe2000801002c */
[----:B------:R-:W-:-:S03]  /*1900*/  FMUL.FTZ R49, R37, R42 ;  /* 0x0000002a25317220 */ /* 0x000fc60000410000 */
[----:B------:R-:W3:Y:S01]  /*1910*/  MUFU.RCP R38, R38 ;  /* 0x0000002600267308 */ /* 0x000ee20000001000 */
[----:B0-----:R-:W-:-:S07]  /*1920*/  FADD.FTZ R40, R40, UR17 ;  /* 0x0000001128287e21 */ /* 0x001fce0008010000 */
[----:B------:R-:W0:Y:S01]  /*1930*/  MUFU.RCP R41, R41 ;  /* 0x0000002900297308 */ /* 0x000e220000001000 */
[----:B-1----:R-:W-:Y:S01]  /*1940*/  FMUL.FTZ R45, R45, R36 ;  /* 0x000000242d2d7220 */ /* 0x002fe20000410000 */
[-C--:B------:R-:W-:Y:S01]  /*1950*/  FMUL.FTZ R36, R39, R42.reuse ;  /* 0x0000002a27247220 */ /* 0x080fe20000410000 */
[----:B------:R-:W-:-:S05]  /*1960*/  FMUL.FTZ R42, R53, R42 ;  /* 0x0000002a352a7220 */ /* 0x000fca0000410000 */
[----:B------:R-:W1:Y:S01]  /*1970*/  MUFU.RCP R40, R40 ;  /* 0x0000002800287308 */ /* 0x000e620000001000 */
[----:B---3--:R-:W-:Y:S01]  /*1980*/  FMUL.FTZ R49, R49, R38 ;  /* 0x0000002631317220 */ /* 0x008fe20000410000 */
[----:B0-----:R-:W-:Y:S01]  /*1990*/  FMUL.FTZ R38, R36, R41 ;  /* 0x0000002924267220 */ /* 0x001fe20000410000 */
[----:B-1----:R-:W-:Y:S01]  /*19a0*/  FMUL.FTZ R42, R42, R40 ;  /* 0x000000282a2a7220 */ /* 0x002fe20000410000 */
[C---:B--2---:R-:W-:Y:S01]  /*19b0*/  FMUL.FTZ R41, R34.reuse, R45 ;  /* 0x0000002d22297220 */ /* 0x044fe20000410000 */
[C---:B------:R-:W-:Y:S01]  /*19c0*/  FMUL.FTZ R36, R34.reuse, R49 ;  /* 0x0000003122247220 */ /* 0x040fe20000410000 */
[C---:B------:R-:W-:Y:S01]  /*19d0*/  FMUL.FTZ R45, R34.reuse, R38 ;  /* 0x00000026222d7220 */ /* 0x040fe20000410000 */
[----:B------:R-:W-:-:S07]  /*19e0*/  FMUL.FTZ R49, R34, R42 ;  /* 0x0000002a22317220 */ /* 0x000fce0000410000 */
.L_x_124:
[----:B------:R-:W-:Y:S01]  /*19f0*/  FADD.FTZ R41, -R41, R10 ;  /* 0x0000000a29297221 */ /* 0x000fe20000010100 */
[----:B------:R-:W-:Y:S01]  /*1a00*/  @P2 IADD3 R12, P4, R12, UR12, RZ ;  /* 0x0000000c0c0c2c10 */ /* 0x000fe2000ff9e0ff */
[----:B------:R-:W-:Y:S01]  /*1a10*/  FADD.FTZ R36, -R36, R13 ;  /* 0x0000000d24247221 */ /* 0x000fe20000010100 */
[----:B------:R-:W-:Y:S01]  /*1a20*/  FADD.FTZ R45, -R45, R16 ;  /* 0x000000102d2d7221 */ /* 0x000fe20000010100 */
[----:B------:R-:W-:Y:S01]  /*1a30*/  BSSY B0, `(.L_x_125) ;  /* 0x0000016000007945 */ /* 0x000fe20003800000 */
[----:B------:R0:W-:Y:S01]  /*1a40*/  @P0 STG.E desc[UR8][R22.64], R41 ;  /* 0x0000002916000986 */ /* 0x0001e2000c101908 */
[----:B------:R-:W-:Y:S01]  /*1a50*/  @P2 IADD3.X R13, R11, UR13, RZ, P4, !PT ;  /* 0x0000000d0b0d2c10 */ /* 0x000fe2000a7fe4ff */
[----:B------:R-:W-:Y:S02]  /*1a60*/  FADD.FTZ R49, -R49, R52 ;  /* 0x0000003431317221 */ /* 0x000fe40000010100 */
        /* <DEDUP_REMOVED lines=8> */
[----:B------:R-:W-:Y:S05]  /*1af0*/  @!P3 BRA `(.L_x_126) ;  /* 0x000000000024b947 */ /* 0x000fea0003800000 */
[C---:B------:R-:W-:Y:S02]  /*1b00*/  IADD3 R10, P2, R15.reuse, UR12, RZ ;  /* 0x0000000c0f0a7c10 */ /* 0x040fe4000ff5e0ff */
[C---:B0-----:R-:W-:Y:S02]  /*1b10*/  IADD3 R12, P1, R15.reuse, UR14, RZ ;  /* 0x0000000e0f0c7c10 */ /* 0x041fe4000ff3e0ff */
[----:B------:R-:W-:Y:S02]  /*1b20*/  IADD3 R16, P0, R15, UR6, RZ ;  /* 0x000000060f107c10 */ /* 0x000fe4000ff1e0ff */
[C---:B------:R-:W-:Y:S02]  /*1b30*/  IADD3.X R11, R14.reuse, UR13, RZ, P2, !PT ;  /* 0x0000000d0e0b7c10 */ /* 0x040fe400097fe4ff */
[C---:B------:R-:W-:Y:S02]  /*1b40*/  IADD3.X R13, R14.reuse, UR15, RZ, P1, !PT ;  /* 0x0000000f0e0d7c10 */ /* 0x040fe40008ffe4ff */
[----:B------:R-:W-:Y:S01]  /*1b50*/  IADD3.X R17, R14, UR7, RZ, P0, !PT ;  /* 0x000000070e117c10 */ /* 0x000fe200087fe4ff */
[----:B------:R1:W-:Y:S04]  /*1b60*/  STG.E desc[UR8][R10.64], R49 ;  /* 0x000000310a007986 */ /* 0x0003e8000c101908 */
[----:B------:R1:W-:Y:S04]  /*1b70*/  STG.E desc[UR8][R12.64], R53 ;  /* 0x000000350c007986 */ /* 0x0003e8000c101908 */
[----:B------:R1:W-:Y:S02]  /*1b80*/  STG.E desc[UR8][R16.64], R51 ;  /* 0x0000003310007986 */ /* 0x0003e4000c101908 */
.L_x_126:
[----:B------:R-:W-:Y:S05]  /*1b90*/  BSYNC B0 ;  /* 0x0000000000007941 */ /* 0x000fea0003800000 */
.L_x_125:
[----:B------:R-:W-:-:S06]  /*1ba0*/  ULEA UR4, UR5, UR4, 0x2 ;  /* 0x0000000405047291 */ /* 0x000fcc000f8e103f */
[----:B------:R-:W-:Y:S02]  /*1bb0*/  ISETP.LE.AND P0, PT, R9, UR4, PT ;  /* 0x0000000409007c0c */ /* 0x000fe4000bf03270 */
[----:B------:R-:W-:-:S13]  /*1bc0*/  ISETP.GT.AND P1, PT, R4, UR4, PT ;  /* 0x0000000404007c0c */ /* 0x000fda000bf24270 */
[----:B------:R-:W-:Y:S05]  /*1bd0*/  @!P0 BRA P1, `(.L_x_127) ;  /* 0xfffffff0001c8947 */ /* 0x000fea000083ffff */
[----:B------:R-:W-:Y:S05]  /*1be0*/  EXIT ;  /* 0x000000000000794d */ /* 0x000fea0003800000 */
        .type           $_Z25multi_tensor_apply_kernelI18TensorListMetadataILi4EE21AdamCapturableFunctorIffEJffPiifPf10adamMode_tfS5_EEvlPViT_T0_DpT1_$__internal_accurate_pow,@function
        .size           $_Z25multi_tensor_apply_kernelI18TensorListMetadataILi4EE21AdamCapturableFunctorIffEJffPiifPf10adamMode_tfS5_EEvlPViT_T0_DpT1_$__internal_accurate_pow,(.L_x_194 - $_Z25multi_tensor_apply_kernelI18TensorListMetadataILi4EE21AdamCapturableFunctorIffEJffPiifPf10adamMode_tfS5_EEvlPViT_T0_DpT1_$__internal_accurate_pow)
$_Z25multi_tensor_apply_kernelI18TensorListMetadataILi4EE21AdamCapturableFunctorIffEJffPiifPf10adamMode_tfS5_EEvlPViT_T0_DpT1_$__internal_accurate_pow:
        /* <DEDUP_REMOVED lines=43> */
[----:B------:R-:W-:Y:S01]  /*1ea0*/  VIADD R31, R11, 0x100000 ;  /* 0x001000000b1f7836 */ /* 0x000fe20000000000 */
[----:B------:R-:W-:Y:S02]  /*1eb0*/  MOV R30, R10 ;  /* 0x0000000a001e7202 */ /* 0x000fe40000000f00 */
        /* <DEDUP_REMOVED lines=38> */
[----:B------:R-:W-:Y:S02]  /*2120*/  DADD R12, R24, R12 ;  /* 0x00000000180c7229 */ /* 0x000fe4000000000c */
[----:B------:R-:W-:-:S04]  /*2130*/  SHF.L.U32 R7, R9, 0x1, RZ ;  /* 0x0000000109077819 */ /* 0x000fc800000006ff */
        /* <DEDUP_REMOVED lines=21> */
[----:B------:R-:W-:Y:S01]  /*2290*/  IMAD.MOV.U32 R14, RZ, RZ, 0x652b82fe ;  /* 0x652b82feff0e7424 */ /* 0x000fe200078e00ff */
[----:B------:R-:W-:Y:S01]  /*22a0*/  UMOV UR5, 0x3fe62e42 ;  /* 0x3fe62e4200057882 */ /* 0x000fe20000000000 */
[----:B------:R-:W-:-:S04]  /*22b0*/  IMAD.MOV.U32 R15, RZ, RZ, 0x3ff71547 ;  /* 0x3ff71547ff0f7424 */ /* 0x000fc800078e00ff */
        /* <DEDUP_REMOVED lines=63> */
.L_x_128:
[----:B------:R-:W-:Y:S01]  /*26b0*/  DSETP.NEU.AND P1, PT, |R16|, +INF , PT ;  /* 0x7ff000001000742a */ /* 0x000fe20003f2d200 */
[----:B------:R-:W-:Y:S01]  /*26c0*/  IMAD.MOV.U32 R7, RZ, RZ, 0x0 ;  /* 0x00000000ff077424 */ /* 0x000fe200078e00ff */
[----:B------:R-:W-:-:S12]  /*26d0*/  DADD R8, R10, R8 ;  /* 0x000000000a087229 */ /* 0x000fd80000000008 */
[----:B------:R-:W-:Y:S01]  /*26e0*/  @P1 DFMA R16, R8, R16, R16 ;  /* 0x000000100810122b */ /* 0x000fe20000000010 */
[----:B------:R-:W-:Y:S10]  /*26f0*/  RET.REL.NODEC R6 `(_Z25multi_tensor_apply_kernelI18TensorListMetadataILi4EE21AdamCapturableFunctorIffEJffPiifPf10adamMode_tfS5_EEvlPViT_T0_DpT1_) ;  /* 0xffffffd806407950 */ /* 0x000ff40003c3ffff */
.L_x_129:
        /* <DEDUP_REMOVED lines=16> */
.L_x_194:


//--------------------- .text._Z25multi_tensor_apply_kernelI18TensorListMetadataILi4EE21AdamCapturableFunctorIdfEJffPiifPf10adamMode_tfS5_EEvlPViT_T0_DpT1_ --------------------------
	.section	.text._Z25multi_tensor_apply_kernelI18TensorListMetadataILi4EE21AdamCapturableFunctorIdfEJffPiifPf10adamMode_tfS5_EEvlPViT_T0_DpT1_,"ax",@progbits
	.align	128
        .global         _Z25multi_tensor_apply_kernelI18TensorListMetadataILi4EE21AdamCapturableFunctorIdfEJffPiifPf10adamMode_tfS5_EEvlPViT_T0_DpT1_
        .type           _Z25multi_tensor_apply_kernelI18TensorListMetadataILi4EE21AdamCapturableFunctorIdfEJffPiifPf10adamMode_tfS5_EEvlPViT_T0_DpT1_,@function
        .size           _Z25multi_tensor_apply_kernelI18TensorListMetadataILi4EE21AdamCapturableFunctorIdfEJffPiifPf10adamMode_tfS5_EEvlPViT_T0_DpT1_,(.L_x_195 - _Z25multi_tensor_apply_kernelI18TensorListMetadataILi4EE21AdamCapturableFunctorIdfEJffPiifPf10adamMode_tfS5_EEvlPViT_T0_DpT1_)
        .other          _Z25multi_tensor_apply_kernelI18TensorListMetadataILi4EE21AdamCapturableFunctorIdfEJffPiifPf10adamMode_tfS5_EEvlPViT_T0_DpT1_,@"STO_CUDA_ENTRY STV_DEFAULT"
_Z25multi_tensor_apply_kernelI18TensorListMetadataILi4EE21AdamCapturableFunctorIdfEJffPiifPf10adamMode_tfS5_EEvlPViT_T0_DpT1_:
.text._Z25multi_tensor_apply_kernelI18TensorListMetadataILi4EE21AdamCapturableFunctorIdfEJffPiifPf10adamMode_tfS5_EEvlPViT_T0_DpT1_:
        /* <DEDUP_REMOVED lines=30> */
[----:B------:R-:W-:Y:S05]  /*01e0*/  CALL.REL.NOINC `($_Z25multi_tensor_apply_kernelI18TensorListMetadataILi4EE21AdamCapturableFunctorIdfEJffPiifPf10adamMode_tfS5_EEvlPViT_T0_DpT1_$__internal_accurate_pow) ;  /* 0x0000001c009c7944 */ /* 0x000fea0003c00000 */
        /* <DEDUP_REMOVED lines=22> */
.L_x_131:
[----:B------:R-:W-:Y:S01]  /*0350*/  ISETP.GE.AND P2, PT, R3, RZ, PT ;  /* 0x000000ff0300720c */ /* 0x000fe20003f46270 */
[----:B------:R-:W-:Y:S01]  /*0360*/  DSETP.NEU.AND P1, PT, |R2|, 0.5, !P0 ;  /* 0x3fe000000200742a */ /* 0x000fe2000472d200 */
[----:B------:R-:W-:-:S05]  /*0370*/  IMAD.MOV.U32 R4, RZ, RZ, RZ ;  /* 0x000000ffff047224 */ /* 0x000fca00078e00ff */
[----:B0-----:R-:W-:-:S06]  /*0380*/  SEL R5, R9, RZ, P1 ;  /* 0x000000ff09057207 */ /* 0x001fcc0000800000 */
[----:B------:R-:W-:-:S07]  /*0390*/  @!P2 LOP3.LUT R5, R5, 0x7ff00000, RZ, 0xfc, !PT ;  /* 0x7ff000000505a812 */ /* 0x000fce00078efcff */
.L_x_132:
        /* <DEDUP_REMOVED lines=17> */
.L_x_135:
        /* <DEDUP_REMOVED lines=10> */
.L_x_134:
[----:B------:R-:W-:-:S11]  /*0550*/  DADD R4, R2, R8 ;  /* 0x0000000002047229 */ /* 0x000fd60000000008 */
.L_x_133:
        /* <DEDUP_REMOVED lines=9> */
[----:B------:R-:W-:Y:S05]  /*05f0*/  CALL.REL.NOINC `($_Z25multi_tensor_apply_kernelI18TensorListMetadataILi4EE21AdamCapturableFunctorIdfEJffPiifPf10adamMode_tfS5_EEvlPViT_T0_DpT1_$__internal_accurate_pow) ;  /* 0x0000001800987944 */ /* 0x000fea0003c00000 */
        /* <DEDUP_REMOVED lines=19> */
.L_x_136:
[----:B------:R-:W-:Y:S01]  /*0730*/  ISETP.GE.AND P1, PT, R3, RZ, PT ;  /* 0x000000ff0300720c */ /* 0x000fe20003f26270 */
[----:B------:R-:W-:Y:S01]  /*0740*/  DSETP.NEU.AND P0, PT, |R2|, 0.5, !P0 ;  /* 0x3fe000000200742a */ /* 0x000fe2000470d200 */
[----:B------:R-:W-:-:S05]  /*0750*/  IMAD.MOV.U32 R6, RZ, RZ, RZ ;  /* 0x000000ffff067224 */ /* 0x000fca00078e00ff */
[----:B0-----:R-:W-:Y:S02]  /*0760*/  SEL R7, R11, RZ, P0 ;  /* 0x000000ff0b077207 */ /* 0x001fe40000000000 */
[----:B------:R-:W-:-:S04]  /*0770*/  SEL R18, RZ, 0x1, !P0 ;  /* 0x00000001ff127807 */ /* 0x000fc80004000000 */
[----:B------:R-:W-:-:S07]  /*0780*/  @!P1 LOP3.LUT R7, R7, 0x7ff00000, RZ, 0xfc, !PT ;  /* 0x7ff0000007079812 */ /* 0x000fce00078efcff */
.L_x_137:
        /* <DEDUP_REMOVED lines=17> */
.L_x_140:
        /* <DEDUP_REMOVED lines=11> */
.L_x_139:
[----:B------:R-:W-:-:S11]  /*0950*/  DADD R6, R2, R10 ;  /* 0x0000000002067229 */ /* 0x000fd6000000000a */
.L_x_138:
        /* <DEDUP_REMOVED lines=17> */
.L_x_130:
        /* <DEDUP_REMOVED lines=32> */
.L_x_147:
[----:B------:R-:W-:-:S05]  /*0c70*/  VIADD R10, R3, UR4 ;  /* 0x00000004030a7c36 */ /* 0x000fca0008000000 */
[C---:B------:R-:W-:Y:S02]  /*0c80*/  ISETP.GE.AND P2, PT, R10.reuse, UR22, PT ;  /* 0x000000160a007c0c */ /* 0x040fe4000bf46270 */
[C---:B------:R-:W-:Y:S02]  /*0c90*/  IADD3 R22, P0, R10.reuse, UR8, RZ ;  /* 0x000000080a167c10 */ /* 0x040fe4000ff1e0ff */
[C---:B------:R-:W-:Y:S02]  /*0ca0*/  ISETP.LT.AND P2, PT, R10.reuse, UR9, !P2 ;  /* 0x000000090a007c0c */ /* 0x040fe4000d741270 */
[----:B------:R-:W-:Y:S01]  /*0cb0*/  LEA.HI.X.SX32 R25, R10, UR18, 0x1, P0 ;  /* 0x000000120a197c11 */ /* 0x000fe200080f0eff */
[----:B------:R-:W-:-:S03]  /*0cc0*/  IMAD.SHL.U32 R24, R22, 0x8, RZ ;  /* 0x0000000816187824 */ /* 0x000fc600078e00ff */
[----:B------:R-:W-:-:S07]  /*0cd0*/  SHF.L.U64.HI R27, R22, 0x3, R25 ;  /* 0x00000003161b7819 */ /* 0x000fce0000010219 */
[----:B------:R-:W-:Y:S01]  /*0ce0*/  @P2 IADD3 R14, P0, R24, UR12, RZ ;  /* 0x0000000c180e2c10 */ /* 0x000fe2000ff1e0ff */
[----:B------:R-:W0:Y:S03]  /*0cf0*/  @P2 LDC.64 R16, c[0x0][0xe38] ;  /* 0x00038e00ff102b82 */ /* 0x000e260000000a00 */
[----:B------:R-:W-:-:S05]  /*0d00*/  @P2 IADD3.X R15, R27, UR13, RZ, P0, !PT ;  /* 0x0000000d1b0f2c10 */ /* 0x000fca00087fe4ff */
[----:B------:R-:W2:Y:S04]  /*0d10*/  @P2 LDG.E.64 R8, desc[UR10][R14.64] ;  /* 0x0000000a0e082981 */ /* 0x000ea8000c1e1b00 */
[----:B0-----:R-:W3:Y:S01]  /*0d20*/  @P2 LDG.E R16, desc[UR10][R16.64] ;  /* 0x0000000a10102981 */ /* 0x001ee2000c1e1900 */
[----:B------:R-:W-:Y:S01]  /*0d30*/  @P2 IMAD.MOV.U32 R6, RZ, RZ, -0x10000000 ;  /* 0xf0000000ff062424 */ /* 0x000fe200078e00ff */
[----:B------:R-:W-:Y:S01]  /*0d40*/  @P2 MOV R7, 0x380fffff ;  /* 0x380fffff00072802 */ /* 0x000fe20000000f00 */
[----:B------:R-:W-:Y:S01]  /*0d50*/  VIADD R10, R10, UR5 ;  /* 0x000000050a0a7c36 */ /* 0x000fe20008000000 */
[----:B------:R-:W-:Y:S01]  /*0d60*/  PLOP3.LUT P0, PT, PT, PT, PT, 0x80, 0x0 ;  /* 0x000000000000781c */ /* 0x000fe20003f0f070 */
[----:B------:R-:W-:-:S03]  /*0d70*/  IMAD.MOV.U32 R13, RZ, RZ, RZ ;  /* 0x000000ffff0d7224 */ /* 0x000fc600078e00ff */
[----:B------:R-:W-:-:S04]  /*0d80*/  ISETP.GE.AND P3, PT, R10, UR22, PT ;  /* 0x000000160a007c0c */ /* 0x000fc8000bf66270 */
[----:B------:R-:W-:-:S13]  /*0d90*/  ISETP.LT.AND P3, PT, R10, UR9, !P3 ;  /* 0x000000090a007c0c */ /* 0x000fda000df61270 */
[----:B------:R-:W0:Y:S01]  /*0da0*/  @P3 LDC.64 R20, c[0x0][0xe38] ;  /* 0x00038e00ff143b82 */ /* 0x000e220000000a00 */
[----:B--2---:R-:W-:Y:S01]  /*0db0*/  @P2 DSETP.GEU.AND P1, PT, |R8|, R6, PT ;  /* 0x000000060800222a */ /* 0x004fe20003f2e200 */
[----:B------:R-:W1:Y:S05]  /*0dc0*/  @P2 F2F.F32.F64 R11, R8 ;  /* 0x00000008000b2310 */ /* 0x000e6a0000301000 */
[----:B------:R-:W-:-:S13]  /*0dd0*/  @P2 PLOP3.LUT P0, PT, P1, PT, PT, 0x80, 0x0 ;  /* 0x000000000000281c */ /* 0x000fda0000f0f070 */
[----:B-1----:R-:W-:Y:S01]  /*0de0*/  @!P0 FMUL R11, R11, 1.175494350822287508e-38 ;  /* 0x008000000b0b8820 */ /* 0x002fe20000400000 */
[----:B------:R-:W-:-:S03]  /*0df0*/  IADD3 R12, P0, R10, UR8, RZ ;  /* 0x000000080a0c7c10 */ /* 0x000fc6000ff1e0ff */
[----:B---3--:R-:W-:Y:S01]  /*0e00*/  @P2 FMUL.FTZ R13, R11, R16 ;  /* 0x000000100b0d2220 */ /* 0x008fe20000410000 */
[----:B------:R-:W-:Y:S01]  /*0e10*/  LEA.HI.X.SX32 R23, R10, UR18, 0x1, P0 ;  /* 0x000000120a177c11 */ /* 0x000fe200080f0eff */
[C---:B------:R-:W-:Y:S02]  /*0e20*/  IMAD.SHL.U32 R30, R12.reuse, 0x8, RZ ;  /* 0x000000080c1e7824 */ /* 0x040fe400078e00ff */
[----:B------:R-:W-:Y:S01]  /*0e30*/  @P2 FMUL.FTZ R16, R13, 1 ;  /* 0x3f8000000d102820 */ /* 0x000fe20000410000 */
[----:B------:R-:W-:Y:S02]  /*0e40*/  SHF.L.U64.HI R26, R12, 0x3, R23 ;  /* 0x000000030c1a7819 */ /* 0x000fe40000010217 */
[----:B------:R-:W-:-:S03]  /*0e50*/  @P3 IADD3 R28, P0, R30, UR12, RZ ;  /* 0x0000000c1e1c3c10 */ /* 0x000fc6000ff1e0ff */
[----:B------:R-:W1:Y:S01]  /*0e60*/  @P2 F2F.F64.F32 R16, R16 ;  /* 0x0000001000102310 */ /* 0x000e620000201800 */
[----:B------:R-:W-:Y:S01]  /*0e70*/  @P3 IADD3.X R29, R26, UR13, RZ, P0, !PT ;  /* 0x0000000d1a1d3c10 */ /* 0x000fe200087fe4ff */
[----:B-1----:R1:W-:Y:S04]  /*0e80*/  @P2 STG.E.64 desc[UR10][R14.64], R16 ;  /* 0x000000100e002986 */ /* 0x0023e8000c101b0a */
[----:B------:R-:W2:Y:S04]  /*0e90*/  @P3 LDG.E.64 R18, desc[UR10][R28.64] ;  /* 0x0000000a1c123981 */ /* 0x000ea8000c1e1b00 */
[----:B0-----:R-:W3:Y:S01]  /*0ea0*/  @P3 LDG.E R20, desc[UR10][R20.64] ;  /* 0x0000000a14143981 */ /* 0x001ee2000c1e1900 */
[----:B------:R-:W-:Y:S01]  /*0eb0*/  @P3 MOV R8, 0xf0000000 ;  /* 0xf000000000083802 */ /* 0x000fe20000000f00 */
[----:B------:R-:W-:Y:S01]  /*0ec0*/  @P3 IMAD.MOV.U32 R9, RZ, RZ, 0x380fffff ;  /* 0x380fffffff093424 */ /* 0x000fe200078e00ff */
[----:B------:R-:W-:-:S02]  /*0ed0*/  PLOP3.LUT P0, PT, PT, PT, PT, 0x80, 0x0 ;  /* 0x000000000000781c */ /* 0x000fc40003f0f070 */
[----:B------:R-:W-:Y:S02]  /*0ee0*/  CS2R R50, SRZ ;  /* 0x0000000000327805 */ /* 0x000fe4000001ff00 */
[----:B------:R-:W-:Y:S02]  /*0ef0*/  CS2R R48, SRZ ;  /* 0x0000000000307805 */ /* 0x000fe4000001ff00 */
[----:B------:R-:W-:Y:S02]  /*0f00*/  CS2R R46, SRZ ;  /* 0x00000000002e7805 */ /* 0x000fe4000001ff00 */
[----:B------:R-:W-:Y:S01]  /*0f10*/  CS2R R44, SRZ ;  /* 0x00000000002c7805 */ /* 0x000fe2000001ff00 */
[----:B--2---:R-:W-:Y:S01]  /*0f20*/  @P3 DSETP.GEU.AND P1, PT, |R18|, R8, PT ;  /* 0x000000081200322a */ /* 0x004fe20003f2e200 */
[----:B------:R-:W0:Y:S05]  /*0f30*/  @P3 F2F.F32.F64 R11, R18 ;  /* 0x00000012000b3310 */ /* 0x000e2a0000301000 */
[----:B------:R-:W-:-:S13]  /*0f40*/  @P3 PLOP3.LUT P0, PT, P1, PT, PT, 0x80, 0x0 ;  /* 0x000000000000381c */ /* 0x000fda0000f0f070 */
[----:B0-----:R-:W-:Y:S01]  /*0f50*/  @!P0 FMUL R11, R11, 1.175494350822287508e-38 ;  /* 0x008000000b0b8820 */ /* 0x001fe20000400000 */
[----:B-1----:R-:W-:-:S03]  /*0f60*/  IADD3 R14, P0, R24, UR14, RZ ;  /* 0x0000000e180e7c10 */ /* 0x002fc6000ff1e0ff */
[----:B---3--:R-:W-:Y:S01]  /*0f70*/  @P3 FMUL.FTZ R50, R11, R20 ;  /* 0x000000140b323220 */ /* 0x008fe20000410000 */
[C---:B------:R-:W-:Y:S01]  /*0f80*/  IMAD.SHL.U32 R11, R22.reuse, 0x4, RZ ;  /* 0x00000004160b7824 */ /* 0x040fe200078e00ff */
[----:B------:R-:W-:Y:S02]  /*0f90*/  SHF.L.U64.HI R22, R22, 0x2, R25 ;  /* 0x0000000216167819 */ /* 0x000fe40000010219 */
[----:B------:R-:W-:Y:S01]  /*0fa0*/  @P3 FMUL.FTZ R32, R50, 1 ;  /* 0x3f80000032203820 */ /* 0x000fe20000410000 */
[----:B------:R-:W-:Y:S02]  /*0fb0*/  IADD3 R20, P5, R30, UR14, RZ ;  /* 0x0000000e1e147c10 */ /* 0x000fe4000ffbe0ff */
[C---:B------:R-:W-:Y:S02]  /*0fc0*/  IADD3 R16, P1, R11.reuse, UR16, RZ ;  /* 0x000000100b107c10 */ /* 0x040fe4000ff3e0ff */
[----:B------:R-:W-:Y:S01]  /*0fd0*/  IADD3 R18, P4, R11, UR6, RZ ;  /* 0x000000060b127c10 */ /* 0x000fe2000ff9e0ff */
[----:B------:R-:W0:Y:S01]  /*0fe0*/  @P3 F2F.F64.F32 R32, R32 ;  /* 0x0000002000203310 */ /* 0x000e220000201800 */
[----:B------:R-:W-:-:S02]  /*0ff0*/  IADD3.X R15, R27, UR15, RZ, P0, !PT ;  /* 0x0000000f1b0f7c10 */ /* 0x000fc400087fe4ff */
[C---:B------:R-:W-:Y:S02]  /*1000*/  IADD3.X R17, R22.reuse, UR17, RZ, P1, !PT ;  /* 0x0000001116117c10 */ /* 0x040fe40008ffe4ff */
[----:B------:R-:W-:Y:S02]  /*1010*/  IADD3.X R19, R22, UR7, RZ, P4, !PT ;  /* 0x0000000716137c10 */ /* 0x000fe4000a7fe4ff */
[----:B------:R-:W-:Y:S01]  /*1020*/  IADD3.X R21, R26, UR15, RZ, P5, !PT ;  /* 0x0000000f1a157c10 */ /* 0x000fe2000affe4ff */
[----:B------:R1:W5:Y:S04]  /*1030*/  @P2 LDG.E R48, desc[UR10][R16.64] ;  /* 0x0000000a10302981 */ /* 0x000368000c1e1900 */
[----:B------:R-:W2:Y:S04]  /*1040*/  @P2 LDG.E.64 R26, desc[UR10][R14.64] ;  /* 0x0000000a0e1a2981 */ /* 0x000ea8000c1e1b00 */
[----:B------:R1:W5:Y:S04]  /*1050*/  @P2 LDG.E R51, desc[UR10][R18.64] ;  /* 0x0000000a12332981 */ /* 0x000368000c1e1900 */
[----:B0-----:R0:W-:Y:S04]  /*1060*/  @P3 STG.E.64 desc[UR10][R28.64], R32 ;  /* 0x000000201c003986 */ /* 0x0011e8000c101b0a */
[----:B------:R-:W3:Y:S01]  /*1070*/  @P3 LDG.E.64 R30, desc[UR10][R20.64] ;  /* 0x0000000a141e3981 */ /* 0x000ee2000c1e1b00 */
[C---:B------:R-:W-:Y:S01]  /*1080*/  IMAD.SHL.U32 R24, R12.reuse, 0x4, RZ ;  /* 0x000000040c187824 */ /* 0x040fe200078e00ff */
[----:B------:R-:W-:-:S04]  /*1090*/  SHF.L.U64.HI R11, R12, 0x2, R23 ;  /* 0x000000020c0b7819 */ /* 0x000fc80000010217 */
[C---:B------:R-:W-:Y:S02]  /*10a0*/  IADD3 R22, P0, R24.reuse, UR16, RZ ;  /* 0x0000001018167c10 */ /* 0x040fe4000ff1e0ff */
[----:B------:R-:W-:Y:S02]  /*10b0*/  IADD3 R24, P1, R24, UR6, RZ ;  /* 0x0000000618187c10 */ /* 0x000fe4000ff3e0ff */
[C---:B------:R-:W-:Y:S02]  /*10c0*/  IADD3.X R23, R11.reuse, UR17, RZ, P0, !PT ;  /* 0x000000110b177c10 */ /* 0x040fe400087fe4ff */
[----:B------:R-:W-:-:S03]  /*10d0*/  IADD3.X R25, R11, UR7, RZ, P1, !PT ;  /* 0x000000070b197c10 */ /* 0x000fc60008ffe4ff */
[----:B------:R1:W5:Y:S04]  /*10e0*/  @P3 LDG.E R46, desc[UR10][R22.64] ;  /* 0x0000000a162e3981 */ /* 0x000368000c1e1900 */
[----:B------:R1:W5:Y:S01]  /*10f0*/  @P3 LDG.E R45, desc[UR10][R24.64] ;  /* 0x0000000a182d3981 */ /* 0x000362000c1e1900 */
[----:B------:R-:W-:Y:S01]  /*1100*/  PLOP3.LUT P0, PT, PT, PT, PT, 0x80, 0x0 ;  /* 0x000000000000781c */ /* 0x000fe20003f0f070 */
[----:B0-----:R-:W-:Y:S01]  /*1110*/  VIADD R33, R10, UR5 ;  /* 0x000000050a217c36 */ /* 0x001fe20008000000 */
[----:B------:R-:W-:Y:S01]  /*1120*/  BSSY B0, `(.L_x_141) ;  /* 0x000003e000007945 */ /* 0x000fe20003800000 */
[----:B------:R-:W-:Y:S02]  /*1130*/  HFMA2.MMA R52, -RZ, RZ, 0, 0 ;  /* 0x00000000ff347435 */ /* 0x000fe400000001ff */
[----:B--2---:R-:W-:Y:S01]  /*1140*/  @P2 DSETP.GEU.AND P1, PT, |R26|, R6, PT ;  /* 0x000000061a00222a */ /* 0x004fe20003f2e200 */
[----:B------:R-:W0:Y:S05]  /*1150*/  @P2 F2F.F32.F64 R11, R26 ;  /* 0x0000001a000b2310 */ /* 0x000e2a0000301000 */
[----:B------:R-:W-:Y:S01]  /*1160*/  @P2 PLOP3.LUT P0, PT, P1, PT, PT, 0x80, 0x0 ;  /* 0x000000000000281c */ /* 0x000fe20000f0f070 */
[----:B---3--:R-:W-:Y:S01]  /*1170*/  @P3 DSETP.GEU.AND P4, PT, |R30|, R8, PT ;  /* 0x000000081e00322a */ /* 0x008fe20003f8e200 */
[----:B------:R-:W-:Y:S01]  /*1180*/  PLOP3.LUT P1, PT, PT, PT, PT, 0x80, 0x0 ;  /* 0x000000000000781c */ /* 0x000fe20003f2f070 */
[----:B------:R-:W2:Y:S04]  /*1190*/  @P3 F2F.F32.F64 R8, R30 ;  /* 0x0000001e00083310 */ /* 0x000ea80000301000 */
[----:B------:R-:W-:-:S02]  /*11a0*/  @P3 PLOP3.LUT P1, PT, P4, PT, PT, 0x80, 0x0 ;  /* 0x000000000000381c */ /* 0x000fc4000272f070 */
[----:B------:R-:W-:-:S04]  /*11b0*/  MOV R6, UR5 ;  /* 0x0000000500067c02 */ /* 0x000fc80008000f00 */
[----:B0-----:R-:W-:Y:S01]  /*11c0*/  @!P0 FMUL R11, R11, 1.175494350822287508e-38 ;  /* 0x008000000b0b8820 */ /* 0x001fe20000400000 */
[----:B------:R-:W-:Y:S01]  /*11d0*/  IMAD.U32 R9, RZ, RZ, UR5 ;  /* 0x00000005ff097e24 */ /* 0x000fe2000f8e00ff */
[----:B------:R-:W-:Y:S02]  /*11e0*/  ISETP.GE.AND P0, PT, R33, UR22, PT ;  /* 0x0000001621007c0c */ /* 0x000fe4000bf06270 */
[----:B------:R-:W-:-:S03]  /*11f0*/  IADD3 R6, R6, UR4, R3 ;  /* 0x0000000406067c10 */ /* 0x000fc6000fffe003 */
[----:B--2---:R-:W-:Y:S01]  /*1200*/  @!P1 FMUL R8, R8, 1.175494350822287508e-38 ;  /* 0x0080000008089820 */ /* 0x004fe20000400000 */
[C---:B------:R-:W-:Y:S02]  /*1210*/  IADD3 R10, P1, R33.reuse, UR8, RZ ;  /* 0x00000008210a7c10 */ /* 0x040fe4000ff3e0ff */
[----:B------:R-:W-:Y:S02]  /*1220*/  ISETP.LT.AND P0, PT, R33, UR9, !P0 ;  /* 0x0000000921007c0c */ /* 0x000fe4000c701270 */
[----:B------:R-:W-:Y:S01]  /*1230*/  IADD3 R9, R9, UR5, R6 ;  /* 0x0000000509097c10 */ /* 0x000fe2000fffe006 */
[----:B------:R-:W-:Y:S01]  /*1240*/  IMAD.SHL.U32 R28, R10, 0x4, RZ ;  /* 0x000000040a1c7824 */ /* 0x000fe200078e00ff */
[----:B------:R-:W-:Y:S02]  /*1250*/  LEA.HI.X.SX32 R33, R33, UR18, 0x1, P1 ;  /* 0x0000001221217c11 */ /* 0x000fe400088f0eff */
[----:B------:R-:W-:Y:S02]  /*1260*/  CS2R R6, SRZ ;  /* 0x0000000000067805 */ /* 0x000fe4000001ff00 */
[----:B------:R-:W-:-:S02]  /*1270*/  @P2 MOV R6, R11 ;  /* 0x0000000b00062202 */ /* 0x000fc40000000f00 */
[----:B------:R-:W-:Y:S02]  /*1280*/  SHF.L.U64.HI R11, R10, 0x2, R33 ;  /* 0x000000020a0b7819 */ /* 0x000fe40000010221 */
[C---:B------:R-:W-:Y:S02]  /*1290*/  IADD3 R26, P6, R28.reuse, UR16, RZ ;  /* 0x000000101c1a7c10 */ /* 0x040fe4000ffde0ff */
[----:B------:R-:W-:Y:S02]  /*12a0*/  IADD3 R12, P5, R9, UR8, RZ ;  /* 0x00000008090c7c10 */ /* 0x000fe4000ffbe0ff */
[----:B------:R-:W-:Y:S02]  /*12b0*/  IADD3.X R27, R11, UR17, RZ, P6, !PT ;  /* 0x000000110b1b7c10 */ /* 0x000fe4000b7fe4ff */
[----:B------:R-:W-:Y:S01]  /*12c0*/  IADD3 R28, P6, R28, UR6, RZ ;  /* 0x000000061c1c7c10 */ /* 0x000fe2000ffde0ff */
[----:B------:R-:W-:Y:S01]  /*12d0*/  IMAD.SHL.U32 R31, R12, 0x4, RZ ;  /* 0x000000040c1f7824 */ /* 0x000fe200078e00ff */
[----:B------:R-:W-:-:S02]  /*12e0*/  ISETP.GE.AND P1, PT, R9, UR22, PT ;  /* 0x0000001609007c0c */ /* 0x000fc4000bf26270 */
[----:B------:R-:W-:Y:S02]  /*12f0*/  IADD3.X R29, R11, UR7, RZ, P6, !PT ;  /* 0x000000070b1d7c10 */ /* 0x000fe4000b7fe4ff */
[C---:B------:R-:W-:Y:S01]  /*1300*/  LEA.HI.X.SX32 R11, R9.reuse, UR18, 0x1, P5 ;  /* 0x00000012090b7c11 */ /* 0x040fe2000a8f0eff */
[----:B------:R-:W-:Y:S01]  /*1310*/  @P3 IMAD.MOV.U32 R7, RZ, RZ, R8 ;  /* 0x000000ffff073224 */ /* 0x000fe200078e0008 */
[----:B------:R-:W-:Y:S01]  /*1320*/  ISETP.LT.AND P1, PT, R9, UR9, !P1 ;  /* 0x0000000909007c0c */ /* 0x000fe2000cf21270 */
[----:B------:R-:W-:Y:S01]  /*1330*/  IMAD.MOV.U32 R8, RZ, RZ, RZ ;  /* 0x000000ffff087224 */ /* 0x000fe200078e00ff */
[----:B------:R-:W-:Y:S02]  /*1340*/  SHF.L.U64.HI R9, R10, 0x3, R33 ;  /* 0x000000030a097819 */ /* 0x000fe40000010221 */
[----:B------:R-:W-:Y:S02]  /*1350*/  ISETP.NE.AND P4, PT, RZ, UR19, PT ;  /* 0x00000013ff007c0c */ /* 0x000fe4000bf85270 */
[----:B------:R-:W-:-:S02]  /*1360*/  IADD3 R30, P6, R31, UR16, RZ ;  /* 0x000000101f1e7c10 */ /* 0x000fc4000ffde0ff */
[----:B------:R-:W-:Y:S02]  /*1370*/  SHF.L.U32 R10, R10, 0x3, RZ ;  /* 0x000000030a0a7819 */ /* 0x000fe400000006ff */
[----:B------:R-:W-:Y:S01]  /*1380*/  SHF.L.U64.HI R40, R12, 0x2, R11 ;  /* 0x000000020c287819 */ /* 0x000fe2000001020b */
[----:B-1----:R-:W-:Y:S08]  /*1390*/  @!P0 BRA `(.L_x_142) ;  /* 0x0000000000588947 */ /* 0x002ff00003800000 */
[----:B------:R-:W-:Y:S01]  /*13a0*/  IADD3 R36, P5, R10, UR12, RZ ;  /* 0x0000000c0a247c10 */ /* 0x000fe2000ffbe0ff */
[----:B------:R-:W0:Y:S03]  /*13b0*/  LDC.64 R38, c[0x0][0xe38] ;  /* 0x00038e00ff267b82 */ /* 0x000e260000000a00 */
[----:B------:R-:W-:-:S05]  /*13c0*/  IADD3.X R37, R9, UR13, RZ, P5, !PT ;  /* 0x0000000d09257c10 */ /* 0x000fca000affe4ff */
[----:B------:R-:W2:Y:S04]  /*13d0*/  LDG.E.64 R42, desc[UR10][R36.64] ;  /* 0x0000000a242a7981 */ /* 0x000ea8000c1e1b00 */
[----:B0-----:R-:W3:Y:S01]  /*13e0*/  LDG.E R38, desc[UR10][R38.64] ;  /* 0x0000000a26267981 */ /* 0x001ee2000c1e1900 */
[----:B------:R-:W-:Y:S01]  /*13f0*/  UMOV UR24, 0xf0000000 ;  /* 0xf000000000187882 */ /* 0x000fe20000000000 */
[----:B------:R-:W-:Y:S01]  /*1400*/  UMOV UR25, 0x380fffff ;  /* 0x380fffff00197882 */ /* 0x000fe20000000000 */
[----:B--2---:R-:W0:Y:S01]  /*1410*/  F2F.F32.F64 R49, R42 ;  /* 0x0000002a00317310 */ /* 0x004e220000301000 */
[----:B------:R-:W-:-:S14]  /*1420*/  DSETP.GEU.AND P5, PT, |R42|, UR24, PT ;  /* 0x000000182a007e2a */ /* 0x000fdc000bfae200 */
[----:B0-----:R-:W-:Y:S01]  /*1430*/  @!P5 FMUL R49, R49, 1.175494350822287508e-38 ;  /* 0x008000003131d820 */ /* 0x001fe20000400000 */
[----:B------:R-:W-:-:S03]  /*1440*/  IADD3 R32, P5, R10, UR14, RZ ;  /* 0x0000000e0a207c10 */ /* 0x000fc6000ffbe0ff */
[----:B---3--:R-:W-:Y:S01]  /*1450*/  FMUL.FTZ R49, R49, R38 ;  /* 0x0000002631317220 */ /* 0x008fe20000410000 */
[----:B------:R-:W-:-:S03]  /*1460*/  IADD3.X R33, R9, UR15, RZ, P5, !PT ;  /* 0x0000000f09217c10 */ /* 0x000fc6000affe4ff */
[----:B------:R-:W-:-:S06]  /*1470*/  FMUL.FTZ R34, R49, 1 ;  /* 0x3f80000031227820 */ /* 0x000fcc0000410000 */
[----:B------:R-:W0:Y:S02]  /*1480*/  F2F.F64.F32 R34, R34 ;  /* 0x0000002200227310 */ /* 0x000e240000201800 */
[----:B0-----:R0:W-:Y:S04]  /*1490*/  STG.E.64 desc[UR10][R36.64], R34 ;  /* 0x0000002224007986 */ /* 0x0011e8000c101b0a */
[----:B------:R-:W2:Y:S04]  /*14a0*/  LDG.E.64 R32, desc[UR10][R32.64] ;  /* 0x0000000a20207981 */ /* 0x000ea8000c1e1b00 */
[----:B------:R0:W5:Y:S04]  /*14b0*/  LDG.E R47, desc[UR10][R26.64] ;  /* 0x0000000a1a2f7981 */ /* 0x000168000c1e1900 */
[----:B------:R0:W5:Y:S01]  /*14c0*/  LDG.E R44, desc[UR10][R28.64] ;  /* 0x0000000a1c2c7981 */ /* 0x000162000c1e1900 */
[----:B--2---:R-:W1:Y:S01]  /*14d0*/  F2F.F32.F64 R8, R32 ;  /* 0x0000002000087310 */ /* 0x004e620000301000 */
[----:B------:R-:W-:-:S14]  /*14e0*/  DSETP.GEU.AND P5, PT, |R32|, UR24, PT ;  /* 0x0000001820007e2a */ /* 0x000fdc000bfae200 */
[----:B01----:R-:W-:-:S07]  /*14f0*/  @!P5 FMUL R8, R8, 1.175494350822287508e-38 ;  /* 0x008000000808d820 */ /* 0x003fce0000400000 */
.L_x_142:
[----:B------:R-:W-:Y:S05]  /*1500*/  BSYNC B0 ;  /* 0x0000000000007941 */ /* 0x000fea0003800000 */
.L_x_141:
[----:B------:R-:W-:Y:S01]  /*1510*/  IADD3 R32, P5, R31, UR6, RZ ;  /* 0x000000061f207c10 */ /* 0x000fe2000ffbe0ff */
[----:B------:R-:W-:Y:S01]  /*1520*/  BSSY B0, `(.L_x_143) ;  /* 0x000001e000007945 */ /* 0x000fe20003800000 */
[----:B------:R-:W-:Y:S02]  /*1530*/  SHF.L.U64.HI R11, R12, 0x3, R11 ;  /* 0x000000030c0b7819 */ /* 0x000fe4000001020b */
[----:B------:R-:W-:Y:S02]  /*1540*/  CS2R R36, SRZ ;  /* 0x0000000000247805 */ /* 0x000fe4000001ff00 */
[C---:B------:R-:W-:Y:S01]  /*1550*/  IADD3.X R31, R40.reuse, UR17, RZ, P6, !PT ;  /* 0x00000011281f7c10 */ /* 0x040fe2000b7fe4ff */
[----:B------:R-:W-:Y:S01]  /*1560*/  IMAD.MOV.U32 R53, RZ, RZ, RZ ;  /* 0x000000ffff357224 */ /* 0x000fe200078e00ff */
[----:B------:R-:W-:Y:S01]  /*1570*/  IADD3.X R33, R40, UR7, RZ, P5, !PT ;  /* 0x0000000728217c10 */ /* 0x000fe2000affe4ff */
[----:B------:R-:W-:Y:S01]  /*1580*/  IMAD.SHL.U32 R12, R12, 0x8, RZ ;  /* 0x000000080c0c7824 */ /* 0x000fe200078e00ff */
[----:B------:R-:W-:Y:S06]  /*1590*/  @!P1 BRA `(.L_x_144) ;  /* 0x0000000000589947 */ /* 0x000fec0003800000 */
        /* <DEDUP_REMOVED lines=22> */
.L_x_144:
[----:B------:R-:W-:Y:S05]  /*1700*/  BSYNC B0 ;  /* 0x0000000000007941 */ /* 0x000fea0003800000 */
.L_x_143:
[----:B------:R-:W-:Y:S05]  /*1710*/  @!P4 BRA `(.L_x_145) ;  /* 0x0000000000e4c947 */ /* 0x000fea0003800000 */
[----:B------:R-:W0:Y:S02]  /*1720*/  LDC.64 R34, c[0x0][0xe28] ;  /* 0x00038a00ff227b82 */ /* 0x000e240000000a00 */
[----:B0-----:R0:W2:Y:S01]  /*1730*/  LDG.E R34, desc[UR10][R34.64] ;  /* 0x0000000a22227981 */ /* 0x0010a2000c1e1900 */
[C---:B------:R-:W-:Y:S01]  /*1740*/  FMUL.FTZ R38, R5.reuse, R13 ;  /* 0x0000000d05267220 */ /* 0x040fe20000410000 */
[C---:B------:R-:W-:Y:S01]  /*1750*/  FMUL.FTZ R39, R5.reuse, R50 ;  /* 0x0000003205277220 */ /* 0x040fe20000410000 */
[C---:B------:R-:W-:Y:S01]  /*1760*/  FMUL.FTZ R42, R5.reuse, R49 ;  /* 0x00000031052a7220 */ /* 0x040fe20000410000 */
[----:B------:R-:W-:Y:S01]  /*1770*/  FMUL.FTZ R41, R5, R52 ;  /* 0x0000003405297220 */ /* 0x000fe20000410000 */
[-C--:B------:R-:W-:Y:S01]  /*1780*/  FMUL.FTZ R40, R38, R13.reuse ;  /* 0x0000000d26287220 */ /* 0x080fe20000410000 */
[CC--:B------:R-:W-:Y:S01]  /*1790*/  FMUL.FTZ R43, R4.reuse, R50.reuse ;  /* 0x00000032042b7220 */ /* 0x0c0fe20000410000 */
[----:B------:R-:W1:Y:S01]  /*17a0*/  MUFU.RCP R38, R2 ;  /* 0x0000000200267308 */ /* 0x000e620000001000 */
[----:B------:R-:W-:Y:S01]  /*17b0*/  FMUL.FTZ R13, R4, R13 ;  /* 0x0000000d040d7220 */ /* 0x000fe20000410000 */
[----:B-----5:R-:W-:Y:S01]  /*17c0*/  FFMA.FTZ R51, R51, UR26, R40 ;  /* 0x0000001a33337c23 */ /* 0x020fe20008010028 */
[----:B------:R-:W-:Y:S01]  /*17d0*/  FMUL.FTZ R40, R39, R50 ;  /* 0x0000003227287220 */ /* 0x000fe20000410000 */
[-C--:B------:R-:W-:Y:S01]  /*17e0*/  FMUL.FTZ R39, R42, R49.reuse ;  /* 0x000000312a277220 */ /* 0x080fe20000410000 */
[----:B------:R-:W-:Y:S01]  /*17f0*/  FFMA.FTZ R43, R46, UR23, R43 ;  /* 0x000000172e2b7c23 */ /* 0x000fe2000801002b */
[----:B------:R-:W-:Y:S01]  /*1800*/  FMUL.FTZ R46, R4, R49 ;  /* 0x00000031042e7220 */ /* 0x000fe20000410000 */
[----:B------:R-:W-:Y:S01]  /*1810*/  FFMA.FTZ R45, R45, UR26, R40 ;  /* 0x0000001a2d2d7c23 */ /* 0x000fe20008010028 */
[-C--:B------:R-:W-:Y:S01]  /*1820*/  FMUL.FTZ R40, R41, R52.reuse ;  /* 0x0000003429287220 */ /* 0x080fe20000410000 */
[----:B------:R-:W-:Y:S01]  /*1830*/  FFMA.FTZ R39, R44, UR26, R39 ;  /* 0x0000001a2c277c23 */ /* 0x000fe20008010027 */
[----:B------:R-:W-:Y:S01]  /*1840*/  FMUL.FTZ R49, R4, R52 ;  /* 0x0000003404317220 */ /* 0x000fe20000410000 */
[----:B------:R-:W-:Y:S01]  /*1850*/  FFMA.FTZ R13, R48, UR23, R13 ;  /* 0x00000017300d7c23 */ /* 0x000fe2000801000d */
[----:B------:R-:W-:Y:S01]  /*1860*/  FFMA.FTZ R53, R53, UR26, R40 ;  /* 0x0000001a35357c23 */ /* 0x000fe20008010028 */
[----:B------:R-:W-:Y:S01]  /*1870*/  FFMA.FTZ R47, R47, UR23, R46 ;  /* 0x000000172f2f7c23 */ /* 0x000fe2000801002e */
[----:B------:R-:W-:Y:S01]  /*1880*/  FFMA.FTZ R49, R36, UR23, R49 ;  /* 0x0000001724317c23 */ /* 0x000fe20008010031 */
[-C--:B-1----:R-:W-:Y:S01]  /*1890*/  FMUL.FTZ R42, R45, R38.reuse ;  /* 0x000000262d2a7220 */ /* 0x082fe20000410000 */
[-C--:B0-----:R-:W-:Y:S01]  /*18a0*/  FMUL.FTZ R35, R51, R38.reuse ;  /* 0x0000002633237220 */ /* 0x081fe20000410000 */
[-C--:B------:R-:W-:Y:S01]  /*18b0*/  FMUL.FTZ R41, R39, R38.reuse ;  /* 0x0000002627297220 */ /* 0x080fe20000410000 */
[----:B------:R-:W-:-:S03]  /*18c0*/  FMUL.FTZ R40, R53, R38 ;  /* 0x0000002635287220 */ /* 0x000fc60000410000 */
[----:B------:R-:W0:Y:S08]  /*18d0*/  MUFU.SQRT R42, R42 ;  /* 0x0000002a002a7308 */ /* 0x000e300000002000 */
[----:B------:R-:W1:Y:S08]  /*18e0*/  MUFU.SQRT R35, R35 ;  /* 0x0000002300237308 */ /* 0x000e700000002000 */
[----:B------:R-:W3:Y:S01]  /*18f0*/  MUFU.SQRT R41, R41 ;  /* 0x0000002900297308 */ /* 0x000ee20000002000 */
[----:B0-----:R-:W-:-:S07]  /*1900*/  FADD.FTZ R38, R42, UR20 ;  /* 0x000000142a267e21 */ /* 0x001fce0008010000 */
[----:B------:R-:W0:Y:S01]  /*1910*/  MUFU.SQRT R40, R40 ;  /* 0x0000002800287308 */ /* 0x000e220000002000 */
[----:B-1----:R-:W-:-:S07]  /*1920*/  FADD.FTZ R44, R35, UR20 ;  /* 0x00000014232c7e21 */ /* 0x002fce0008010000 */
[----:B------:R-:W1:Y:S01]  /*1930*/  MUFU.RCP R42, R0 ;  /* 0x00000000002a7308 */ /* 0x000e620000001000 */
[----:B---3--:R-:W-:-:S07]  /*1940*/  FADD.FTZ R41, R41, UR20 ;  /* 0x0000001429297e21 */ /* 0x008fce0008010000 */
[----:B------:R0:W3:Y:S08]  /*1950*/  MUFU.RCP R35, R44 ;  /* 0x0000002c00237308 */ /* 0x0000f00000001000 */
[----:B------:R-:W4:Y:S01]  /*1960*/  MUFU.RCP R38, R38 ;  /* 0x0000002600267308 */ /* 0x000f220000001000 */
[----:B0-----:R-:W-:Y:S01]  /*1970*/  FADD.FTZ R44, R40, UR20 ;  /* 0x00000014282c7e21 */ /* 0x001fe20008010000 */
[----:B-1----:R-:W-:-:S06]  /*1980*/  FMUL.FTZ R40, R13, R42 ;  /* 0x0000002a0d287220 */ /* 0x002fcc0000410000 */
[----:B------:R-:W0:Y:S01]  /*1990*/  MUFU.RCP R41, R41 ;  /* 0x0000002900297308 */ /* 0x000e220000001000 */
[----:B---3--:R-:W-:Y:S01]  /*19a0*/  FMUL.FTZ R35, R40, R35 ;  /* 0x0000002328237220 */ /* 0x008fe20000410000 */
[----:B------:R-:W-:-:S03]  /*19b0*/  FMUL.FTZ R40, R43, R42 ;  /* 0x0000002a2b287220 */ /* 0x000fc60000410000 */
[----:B------:R-:W-:-:S03]  /*19c0*/  FFMA.FTZ R35, R6, UR21, R35 ;  /* 0x0000001506237c23 */ /* 0x000fc60008010023 */
[----:B------:R-:W1:Y:S01]  /*19d0*/  MUFU.RCP R36, R44 ;  /* 0x0000002c00247308 */ /* 0x000e620000001000 */
[----:B----4-:R-:W-:Y:S01]  /*19e0*/  FMUL.FTZ R38, R40, R38 ;  /* 0x0000002628267220 */ /* 0x010fe20000410000 */
[-C--:B------:R-:W-:Y:S01]  /*19f0*/  FMUL.FTZ R40, R47, R42.reuse ;  /* 0x0000002a2f287220 */ /* 0x080fe20000410000 */
[----:B------:R-:W-:-:S03]  /*1a00*/  FMUL.FTZ R42, R49, R42 ;  /* 0x0000002a312a7220 */ /* 0x000fc60000410000 */
[----:B0-----:R-:W-:Y:S01]  /*1a10*/  FMUL.FTZ R40, R40, R41 ;  /* 0x0000002928287220 */ /* 0x001fe20000410000 */
[----:B------:R-:W-:-:S03]  /*1a20*/  FFMA.FTZ R41, R7, UR21, R38 ;  /* 0x0000001507297c23 */ /* 0x000fc60008010026 */
[----:B------:R-:W-:Y:S01]  /*1a30*/  FFMA.FTZ R40, R8, UR21, R40 ;  /* 0x0000001508287c23 */ /* 0x000fe20008010028 */
[----:B-1----:R-:W-:-:S04]  /*1a40*/  FMUL.FTZ R36, R42, R36 ;  /* 0x000000242a247220 */ /* 0x002fc80000410000 */
[----:B------:R-:W-:Y:S01]  /*1a50*/  FFMA.FTZ R36, R37, UR21, R36 ;  /* 0x0000001525247c23 */ /* 0x000fe20008010024 */
[----:B--2---:R-:W-:Y:S01]  /*1a60*/  FMUL.FTZ R38, R35, R34 ;  /* 0x0000002223267220 */ /* 0x004fe20000410000 */
[C---:B------:R-:W-:Y:S01]  /*1a70*/  FMUL.FTZ R42, R34.reuse, R41 ;  /* 0x00000029222a7220 */ /* 0x040fe20000410000 */
[C---:B------:R-:W-:Y:S01]  /*1a80*/  FMUL.FTZ R35, R34.reuse, R40 ;  /* 0x0000002822237220 */ /* 0x040fe20000410000 */
[----:B------:R-:W-:Y:S01]  /*1a90*/  FMUL.FTZ R36, R34, R36 ;  /* 0x0000002422247220 */ /* 0x000fe20000410000 */
[----:B------:R-:W-:Y:S06]  /*1aa0*/  BRA `(.L_x_146) ;  /* 0x0000000000e07947 */ /* 0x000fec0003800000 */
.L_x_145:
[----:B------:R-:W0:Y:S02]  /*1ab0*/  LDC.64 R34, c[0x0][0xe28] ;  /* 0x00038a00ff227b82 */ /* 0x000e240000000a00 */
[----:B0-----:R0:W2:Y:S01]  /*1ac0*/  LDG.E R34, desc[UR10][R34.64] ;  /* 0x0000000a22227981 */ /* 0x0010a2000c1e1900 */
[----:B------:R-:W-:Y:S01]  /*1ad0*/  FFMA.FTZ R38, R6, UR21, R13 ;  /* 0x0000001506267c23 */ /* 0x000fe2000801000d */
[----:B------:R-:W-:Y:S01]  /*1ae0*/  FFMA.FTZ R50, R7, UR21, R50 ;  /* 0x0000001507327c23 */ /* 0x000fe20008010032 */
[----:B------:R-:W-:Y:S01]  /*1af0*/  FFMA.FTZ R49, R8, UR21, R49 ;  /* 0x0000001508317c23 */ /* 0x000fe20008010031 */
[----:B------:R-:W-:Y:S01]  /*1b00*/  FFMA.FTZ R52, R37, UR21, R52 ;  /* 0x0000001525347c23 */ /* 0x000fe20008010034 */
[CC--:B------:R-:W-:Y:S01]  /*1b10*/  FMUL.FTZ R39, R5.reuse, R38.reuse ;  /* 0x0000002605277220 */ /* 0x0c0fe20000410000 */
[----:B------:R-:W-:Y:S01]  /*1b20*/  FMUL.FTZ R13, R4, R38 ;  /* 0x00000026040d7220 */ /* 0x000fe20000410000 */
[C---:B------:R-:W-:Y:S01]  /*1b30*/  FMUL.FTZ R42, R5.reuse, R49 ;  /* 0x00000031052a7220 */ /* 0x040fe20000410000 */
[C---:B------:R-:W-:Y:S01]  /*1b40*/  FMUL.FTZ R41, R5.reuse, R52 ;  /* 0x0000003405297220 */ /* 0x040fe20000410000 */
[----:B------:R-:W-:Y:S01]  /*1b50*/  FMUL.FTZ R40, R38, R39 ;  /* 0x0000002726287220 */ /* 0x000fe20000410000 */
[-C--:B------:R-:W-:Y:S01]  /*1b60*/  FMUL.FTZ R39, R5, R50.reuse ;  /* 0x0000003205277220 */ /* 0x080fe20000410000 */
[----:B------:R-:W1:Y:S01]  /*1b70*/  MUFU.RCP R38, R2 ;  /* 0x0000000200267308 */ /* 0x000e620000001000 */
[----:B------:R-:W-:Y:S01]  /*1b80*/  FMUL.FTZ R43, R4, R50 ;  /* 0x00000032042b7220 */ /* 0x000fe20000410000 */
[----:B-----5:R-:W-:Y:S01]  /*1b90*/  FFMA.FTZ R51, R51, UR26, R40 ;  /* 0x0000001a33337c23 */ /* 0x020fe20008010028 */
[----:B------:R-:W-:Y:S01]  /*1ba0*/  FMUL.FTZ R40, R50, R39 ;  /* 0x0000002732287220 */ /* 0x000fe20000410000 */
[----:B------:R-:W-:Y:S01]  /*1bb0*/  FMUL.FTZ R39, R49, R42 ;  /* 0x0000002a31277220 */ /* 0x000fe20000410000 */
[----:B------:R-:W-:Y:S01]  /*1bc0*/  FFMA.FTZ R43, R46, UR23, R43 ;  /* 0x000000172e2b7c23 */ /* 0x000fe2000801002b */
[----:B------:R-:W-:Y:S01]  /*1bd0*/  FMUL.FTZ R46, R4, R49 ;  /* 0x00000031042e7220 */ /* 0x000fe20000410000 */
[----:B------:R-:W-:Y:S01]  /*1be0*/  FFMA.FTZ R45, R45, UR26, R40 ;  /* 0x0000001a2d2d7c23 */ /* 0x000fe20008010028 */
[----:B------:R-:W-:Y:S01]  /*1bf0*/  FMUL.FTZ R40, R52, R41 ;  /* 0x0000002934287220 */ /* 0x000fe20000410000 */
        /* <DEDUP_REMOVED lines=24> */
[----:B------:R-:W-:-:S06]  /*1d80*/  FMUL.FTZ R40, R43, R42 ;  /* 0x0000002a2b287220 */ /* 0x000fcc0000410000 */
[----:B------:R-:W1:Y:S01]  /*1d90*/  MUFU.RCP R36, R44 ;  /* 0x0000002c00247308 */ /* 0x000e620000001000 */
[----:B----4-:R-:W-:Y:S01]  /*1da0*/  FMUL.FTZ R40, R40, R38 ;  /* 0x0000002628287220 */ /* 0x010fe20000410000 */
        /* <DEDUP_REMOVED lines=8> */
.L_x_146:
[----:B------:R-:W-:Y:S01]  /*1e30*/  FADD.FTZ R6, -R38, R6 ;  /* 0x0000000626067221 */ /* 0x000fe20000010100 */
[----:B------:R-:W-:Y:S01]  /*1e40*/  FADD.FTZ R34, -R42, R7 ;  /* 0x000000072a227221 */ /* 0x000fe20000010100 */
[----:B------:R-:W-:Y:S01]  /*1e50*/  FADD.FTZ R38, -R35, R8 ;  /* 0x0000000823267221 */ /* 0x000fe20000010100 */
[----:B------:R-:W-:Y:S01]  /*1e60*/  FADD.FTZ R40, -R36, R37 ;  /* 0x0000002524287221 */ /* 0x000fe20000010100 */
[----:B------:R-:W-:Y:S01]  /*1e70*/  @P2 FMUL.FTZ R6, R6, 1 ;  /* 0x3f80000006062820 */ /* 0x000fe20000410000 */
[----:B------:R-:W-:Y:S01]  /*1e80*/  @P3 FMUL.FTZ R34, R34, 1 ;  /* 0x3f80000022223820 */ /* 0x000fe20000410000 */
[----:B------:R-:W-:Y:S01]  /*1e90*/  @P0 FMUL.FTZ R38, R38, 1 ;  /* 0x3f80000026260820 */ /* 0x000fe20000410000 */
[----:B------:R-:W-:Y:S01]  /*1ea0*/  @P1 FMUL.FTZ R40, R40, 1 ;  /* 0x3f80000028281820 */ /* 0x000fe20000410000 */
[----:B------:R-:W-:Y:S01]  /*1eb0*/  @P0 IADD3 R8, P4, R10, UR14, RZ ;  /* 0x0000000e0a080c10 */ /* 0x000fe2000ff9e0ff */
[----:B------:R-:W-:Y:S01]  /*1ec0*/  ULEA UR4, UR5, UR4, 0x2 ;  /* 0x0000000405047291 */ /* 0x000fe2000f8e103f */
[----:B------:R-:W0:Y:S02]  /*1ed0*/  @P2 F2F.F64.F32 R6, R6 ;  /* 0x0000000600062310 */ /* 0x000e240000201800 */
[----:B------:R-:W-:Y:S01]  /*1ee0*/  @P0 IADD3.X R9, R9, UR15, RZ, P4, !PT ;  /* 0x0000000f09090c10 */ /* 0x000fe2000a7fe4ff */
[----:B------:R-:W-:-:S05]  /*1ef0*/  UISETP.GE.AND UP0, UPT, UR4, UR22, UPT ;  /* 0x000000160400728c */ /* 0x000fca000bf06270 */
[----:B------:R-:W1:Y:S01]  /*1f00*/  @P3 F2F.F64.F32 R34, R34 ;  /* 0x0000002200223310 */ /* 0x000e620000201800 */
[----:B0-----:R0:W-:Y:S07]  /*1f10*/  @P2 STG.E.64 desc[UR10][R14.64], R6 ;  /* 0x000000060e002986 */ /* 0x0011ee000c101b0a */
[----:B------:R-:W2:Y:S01]  /*1f20*/  @P0 F2F.F64.F32 R36, R38 ;  /* 0x0000002600240310 */ /* 0x000ea20000201800 */
[----:B------:R3:W-:Y:S04]  /*1f30*/  @P2 STG.E desc[UR10][R16.64], R13 ;  /* 0x0000000d10002986 */ /* 0x0007e8000c10190a */
[----:B------:R3:W-:Y:S03]  /*1f40*/  @P2 STG.E desc[UR10][R18.64], R51 ;  /* 0x0000003312002986 */ /* 0x0007e6000c10190a */
[----:B------:R-:W4:Y:S01]  /*1f50*/  @P1 F2F.F64.F32 R40, R40 ;  /* 0x0000002800281310 */ /* 0x000f220000201800 */
[----:B------:R-:W-:Y:S01]  /*1f60*/  @P1 IADD3 R10, P2, R12, UR14, RZ ;  /* 0x0000000e0c0a1c10 */ /* 0x000fe2000ff5e0ff */
[----:B-1----:R3:W-:Y:S03]  /*1f70*/  @P3 STG.E.64 desc[UR10][R20.64], R34 ;  /* 0x0000002214003986 */ /* 0x0027e6000c101b0a */
[----:B------:R-:W-:Y:S01]  /*1f80*/  @P1 IADD3.X R11, R11, UR15, RZ, P2, !PT ;  /* 0x0000000f0b0b1c10 */ /* 0x000fe200097fe4ff */
[----:B------:R3:W-:Y:S01]  /*1f90*/  @P3 STG.E desc[UR10][R22.64], R43 ;  /* 0x0000002b16003986 */ /* 0x0007e2000c10190a */
[----:B0-----:R-:W-:-:S03]  /*1fa0*/  MOV R6, UR4 ;  /* 0x0000000400067c02 */ /* 0x001fc60008000f00 */
[----:B------:R3:W-:Y:S04]  /*1fb0*/  @P3 STG.E desc[UR10][R24.64], R45 ;  /* 0x0000002d18003986 */ /* 0x0007e8000c10190a */
[----:B--2---:R3:W-:Y:S04]  /*1fc0*/  @P0 STG.E.64 desc[UR10][R8.64], R36 ;  /* 0x0000002408000986 */ /* 0x0047e8000c101b0a */
[----:B------:R3:W-:Y:S04]  /*1fd0*/  @P0 STG.E desc[UR10][R26.64], R47 ;  /* 0x0000002f1a000986 */ /* 0x0007e8000c10190a */
[----:B------:R3:W-:Y:S01]  /*1fe0*/  @P0 STG.E desc[UR10][R28.64], R39 ;  /* 0x000000271c000986 */ /* 0x0007e2000c10190a */
[----:B------:R-:W-:-:S03]  /*1ff0*/  PLOP3.LUT P0, PT, PT, PT, UP0, 0x80, 0x0 ;  /* 0x000000000000781c */ /* 0x000fc60003f0f008 */
[----:B----4-:R3:W-:Y:S04]  /*2000*/  @P1 STG.E.64 desc[UR10][R10.64], R40 ;  /* 0x000000280a001986 */ /* 0x0107e8000c101b0a */
[----:B------:R3:W-:Y:S04]  /*2010*/  @P1 STG.E desc[UR10][R30.64], R49 ;  /* 0x000000311e001986 */ /* 0x0007e8000c10190a */
[----:B------:R3:W-:Y:S01]  /*2020*/  @P1 STG.E desc[UR10][R32.64], R53 ;  /* 0x0000003520001986 */ /* 0x0007e2000c10190a */
[----:B------:R-:W-:-:S13]  /*2030*/  ISETP.LT.AND P1, PT, R6, UR9, PT ;  /* 0x0000000906007c0c */ /* 0x000fda000bf21270 */
[----:B---3--:R-:W-:Y:S05]  /*2040*/  @!P0 BRA P1, `(.L_x_147) ;  /* 0xffffffec00088947 */ /* 0x008fea000083ffff */
[----:B------:R-:W-:Y:S05]  /*2050*/  EXIT ;  /* 0x000000000000794d */ /* 0x000fea0003800000 */
        .type           $_Z25multi_tensor_apply_kernelI18TensorListMetadataILi4EE21AdamCapturableFunctorIdfEJffPiifPf10adamMode_tfS5_EEvlPViT_T0_DpT1_$__internal_accurate_pow,@function
        .size           $_Z25multi_tensor_apply_kernelI18TensorListMetadataILi4EE21AdamCapturableFunctorIdfEJffPiifPf10adamMode_tfS5_EEvlPViT_T0_DpT1_$__internal_accurate_pow,(.L_x_195 - $_Z25multi_tensor_apply_kernelI18TensorListMetadataILi4EE21AdamCapturableFunctorIdfEJffPiifPf10adamMode_tfS5_EEvlPViT_T0_DpT1_$__internal_accurate_pow)
$_Z25multi_tensor_apply_kernelI18TensorListMetadataILi4EE21AdamCapturableFunctorIdfEJffPiifPf10adamMode_tfS5_EEvlPViT_T0_DpT1_$__internal_accurate_pow:
        /* <DEDUP_REMOVED lines=80> */
[C---:B------:R-:W-:Y:S01]  /*2560*/  IADD3 R14, R9.reuse, -0x3ff, RZ ;  /* 0xfffffc01090e7810 */ /* 0x040fe20007ffe0ff */
[----:B------:R-:W-:Y:S01]  /*2570*/  @P2 VIADD R14, R9, 0xfffffc02 ;  /* 0xfffffc02090e2836 */ /* 0x000fe20000000000 */
[----:B------:R-:W-:-:S05]  /*2580*/  MOV R9, R7 ;  /* 0x0000000700097202 */ /* 0x000fca0000000f00 */
        /* <DEDUP_REMOVED lines=89> */
.L_x_148:
[----:B------:R-:W-:Y:S01]  /*2b20*/  DSETP.NEU.AND P1, PT, |R16|, +INF , PT ;  /* 0x7ff000001000742a */ /* 0x000fe20003f2d200 */
[----:B------:R-:W-:Y:S01]  /*2b30*/  IMAD.MOV.U32 R7, RZ, RZ, 0x0 ;  /* 0x00000000ff077424 */ /* 0x000fe200078e00ff */
[----:B------:R-:W-:-:S12]  /*2b40*/  DADD R8, R10, R8 ;  /* 0x000000000a087229 */ /* 0x000fd80000000008 */
[----:B------:R-:W-:Y:S01]  /*2b50*/  @P1 DFMA R16, R8, R16, R16 ;  /* 0x000000100810122b */ /* 0x000fe20000000010 */
[----:B------:R-:W-:Y:S10]  /*2b60*/  RET.REL.NODEC R6 `(_Z25multi_tensor_apply_kernelI18TensorListMetadataILi4EE21AdamCapturableFunctorIdfEJffPiifPf10adamMode_tfS5_EEvlPViT_T0_DpT1_) ;  /* 0xffffffd406247950 */ /* 0x000ff40003c3ffff */
.L_x_149:
        /* <DEDUP_REMOVED lines=9> */
.L_x_195:


//--------------------- .text._Z25multi_tensor_apply_kernelI18TensorListMetadataILi4EE11AdamFunctorIN3c108BFloat16EfiEJffffff10adamMode_tfEEvlPViT_T0_DpT1_ --------------------------
	.section	.text._Z25multi_tensor_apply_kernelI18TensorListMetadataILi4EE11AdamFunctorIN3c108BFloat16EfiEJffffff10adamMode_tfEEvlPViT_T0_DpT1_,"ax",@progbits
	.align	128
        .global         _Z25multi_tensor_apply_kernelI18TensorListMetadataILi4EE11AdamFunctorIN3c108BFloat16EfiEJffffff10adamMode_tfEEvlPViT_T0_DpT1_
        .type           _Z25multi_tensor_apply_kernelI18TensorListMetadataILi4EE11AdamFunctorIN3c108BFloat16EfiEJffffff10adamMode_tfEEvlPViT_T0_DpT1_,@function
        .size           _Z25multi_tensor_apply_kernelI18TensorListMetadataILi4EE11AdamFunctorIN3c108BFloat16EfiEJffffff10adamMode_tfEEvlPViT_T0_DpT1_,(.L_x_204 - _Z25multi_tensor_apply_kernelI18TensorListMetadataILi4EE11AdamFunctorIN3c108BFloat16EfiEJffffff10adamMode_tfEEvlPViT_T0_DpT1_)
        .other          _Z25multi_tensor_apply_kernelI18TensorListMetadataILi4EE11AdamFunctorIN3c108BFloat16EfiEJffffff10adamMode_tfEEvlPViT_T0_DpT1_,@"STO_CUDA_ENTRY STV_DEFAULT"
_Z25multi_tensor_apply_kernelI18TensorListMetadataILi4EE11AdamFunctorIN3c108BFloat16EfiEJffffff10adamMode_tfEEvlPViT_T0_DpT1_:
.text._Z25multi_tensor_apply_kernelI18TensorListMetadataILi4EE11AdamFunctorIN3c108BFloat16EfiEJffffff10adamMode_tfEEvlPViT_T0_DpT1_:
[----:B------:R-:W-:Y:S08]  /*0000*/  LDC R1, c[0x0][0x28] ;  /* 0x00000a00ff017b82 */ /* 0x000ff00000000800 */
        /* <DEDUP_REMOVED lines=24> */
[----:B------:R-:W-:Y:S01]  /*0190*/  ULDC.64 UR18, c[0x0][0x208] ;  /* 0x0000820000127ab9 */ /* 0x000fe20000000a00 */
[----:B------:R-:W-:Y:S01]  /*01a0*/  ULDC UR27, c[0x0][0xe0c] ;  /* 0x00038300001b7ab9 */ /* 0x000fe20000000800 */
[----:B------:R-:W-:Y:S01]  /*01b0*/  ULDC UR26, c[0x0][0x210] ;  /* 0x00008400001a7ab9 */ /* 0x000fe20000000800 */
[----:B------:R-:W-:Y:S01]  /*01c0*/  ULDC UR24, c[0x0][0xe28] ;  /* 0x00038a0000187ab9 */ /* 0x000fe20000000800 */
[----:B------:R-:W-:Y:S01]  /*01d0*/  ULDC UR21, c[0x0][0xe24] ;  /* 0x0003890000157ab9 */ /* 0x000fe20000000800 */
[----:B------:R-:W-:Y:S01]  /*01e0*/  ULDC UR25, c[0x0][0xe20] ;  /* 0x0003880000197ab9 */ /* 0x000fe20000000800 */
[----:B------:R-:W-:Y:S01]  /*01f0*/  ULDC.64 UR28, c[0x0][0xe10] ;  /* 0x00038400001c7ab9 */ /* 0x000fe20000000a00 */
[----:B------:R-:W-:Y:S01]  /*0200*/  ULDC.64 UR22, c[0x0][0xe18] ;  /* 0x0003860000167ab9 */ /* 0x000fe20000000a00 */
[----:B0-----:R-:W-:-:S05]  /*0210*/  FADD.FTZ R0, -R0, 1 ;  /* 0x3f80000000007421 */ /* 0x001fca0000010100 */
[----:B------:R-:W-:Y:S01]  /*0220*/  R2UR UR16, R0 ;  /* 0x00000000001072ca */ /* 0x000fe200000e0000 */
[----:B--2---:R-:W-:-:S05]  /*0230*/  FADD.FTZ R2, -R2, 1 ;  /* 0x3f80000002027421 */ /* 0x004fca0000010100 */
[----:B-1----:R-:W-:-:S15]  /*0240*/  R2UR UR17, R2 ;  /* 0x00000000021172ca */ /* 0x002fde00000e0000 */
.L_x_152:
[----:B------:R-:W-:-:S04]  /*0250*/  IADD3 R0, R42, UR4, RZ ;  /* 0x000000042a007c10 */ /* 0x000fc8000fffe0ff */
[C---:B------:R-:W-:Y:S02]  /*0260*/  ISETP.GE.AND P0, PT, R0.reuse, UR26, PT ;  /* 0x0000001a00007c0c */ /* 0x040fe4000bf06270 */
[C---:B0-----:R-:W-:Y:S02]  /*0270*/  IADD3 R22, P1, R0.reuse, UR8, RZ ;  /* 0x0000000800167c10 */ /* 0x041fe4000ff3e0ff */
[C---:B------:R-:W-:Y:S02]  /*0280*/  ISETP.LT.AND P0, PT, R0.reuse, UR9, !P0 ;  /* 0x0000000900007c0c */ /* 0x040fe4000c701270 */
[C---:B------:R-:W-:Y:S01]  /*0290*/  LEA.HI.X.SX32 R21, R0.reuse, UR20, 0x1, P1 ;  /* 0x0000001400157c11 */ /* 0x040fe200088f0eff */
[----:B------:R-:W-:Y:S01]  /*02a0*/  VIADD R0, R0, UR5 ;  /* 0x0000000500007c36 */ /* 0x000fe20008000000 */
[C---:B------:R-:W-:Y:S02]  /*02b0*/  SHF.L.U32 R23, R22.reuse, 0x1, RZ ;  /* 0x0000000116177819 */ /* 0x040fe400000006ff */
[----:B------:R-:W-:-:S02]  /*02c0*/  SHF.L.U64.HI R16, R22, 0x1, R21 ;  /* 0x0000000116107819 */ /* 0x000fc40000010215 */
[C---:B------:R-:W-:Y:S02]  /*02d0*/  IADD3 R10, R0.reuse, UR5, RZ ;  /* 0x00000005000a7c10 */ /* 0x040fe4000fffe0ff */
[----:B------:R-:W-:Y:S02]  /*02e0*/  ISETP.GE.AND P1, PT, R0, UR26, PT ;  /* 0x0000001a00007c0c */ /* 0x000fe4000bf26270 */
[----:B------:R-:W-:Y:S02]  /*02f0*/  IADD3 R17, R10, UR5, RZ ;  /* 0x000000050a117c10 */ /* 0x000fe4000fffe0ff */
[----:B------:R-:W-:Y:S02]  /*0300*/  @P0 IADD3 R2, P2, R23, UR10, RZ ;  /* 0x0000000a17020c10 */ /* 0x000fe4000ff5e0ff */
[----:B------:R-:W-:Y:S02]  /*0310*/  ISETP.LT.AND P1, PT, R0, UR9, !P1 ;  /* 0x0000000900007c0c */ /* 0x000fe4000cf21270 */
[----:B------:R-:W-:-:S02]  /*0320*/  @P0 IADD3.X R3, R16, UR11, RZ, P2, !PT ;  /* 0x0000000b10030c10 */ /* 0x000fc400097fe4ff */
[----:B------:R-:W-:Y:S02]  /*0330*/  ISETP.GE.AND P2, PT, R10, UR26, PT ;  /* 0x0000001a0a007c0c */ /* 0x000fe4000bf46270 */
[----:B------:R-:W-:Y:S01]  /*0340*/  IADD3 R4, P4, R0, UR8, RZ ;  /* 0x0000000800047c10 */ /* 0x000fe2000ff9e0ff */
[----:B------:R0:W2:Y:S01]  /*0350*/  @P0 LDG.E.U16 R29, desc[UR18][R2.64] ;  /* 0x00000012021d0981 */ /* 0x0000a2000c1e1500 */
[----:B------:R-:W-:Y:S02]  /*0360*/  ISETP.LT.AND P2, PT, R10, UR9, !P2 ;  /* 0x000000090a007c0c */ /* 0x000fe4000d741270 */
[C---:B------:R-:W-:Y:S01]  /*0370*/  ISETP.GE.AND P3, PT, R17.reuse, UR26, PT ;  /* 0x0000001a11007c0c */ /* 0x040fe2000bf66270 */
[----:B------:R-:W-:Y:S01]  /*0380*/  IMAD.SHL.U32 R8, R4, 0x2, RZ ;  /* 0x0000000204087824 */ /* 0x000fe200078e00ff */
[----:B------:R-:W-:Y:S02]  /*0390*/  IADD3 R5, P5, R10, UR8, RZ ;  /* 0x000000080a057c10 */ /* 0x000fe4000ffbe0ff */
[----:B------:R-:W-:-:S02]  /*03a0*/  ISETP.LT.AND P3, PT, R17, UR9, !P3 ;  /* 0x0000000911007c0c */ /* 0x000fc4000df61270 */
[----:B------:R-:W-:Y:S02]  /*03b0*/  LEA.HI.X.SX32 R11, R0, UR20, 0x1, P4 ;  /* 0x00000014000b7c11 */ /* 0x000fe4000a0f0eff */
[----:B------:R-:W-:Y:S02]  /*03c0*/  LEA.HI.X.SX32 R10, R10, UR20, 0x1, P5 ;  /* 0x000000140a0a7c11 */ /* 0x000fe4000a8f0eff */
[----:B------:R-:W-:Y:S02]  /*03d0*/  IADD3 R20, P5, R17, UR8, RZ ;  /* 0x0000000811147c10 */ /* 0x000fe4000ffbe0ff */
[----:B------:R-:W-:Y:S02]  /*03e0*/  SHF.L.U32 R14, R5, 0x1, RZ ;  /* 0x00000001050e7819 */ /* 0x000fe400000006ff */
[----:B------:R-:W-:Y:S02]  /*03f0*/  SHF.L.U64.HI R9, R4, 0x1, R11 ;  /* 0x0000000104097819 */ /* 0x000fe4000001020b */
[----:B0-----:R-:W-:-:S02]  /*0400*/  @P1 IADD3 R2, P4, R8, UR10, RZ ;  /* 0x0000000a08021c10 */ /* 0x001fc4000ff9e0ff */
[----:B------:R-:W-:Y:S02]  /*0410*/  LEA.HI.X.SX32 R17, R17, UR20, 0x1, P5 ;  /* 0x0000001411117c11 */ /* 0x000fe4000a8f0eff */
[----:B------:R-:W-:Y:S02]  /*0420*/  SHF.L.U64.HI R15, R5, 0x1, R10 ;  /* 0x00000001050f7819 */ /* 0x000fe4000001020a */
[----:B------:R-:W-:Y:S02]  /*0430*/  @P2 IADD3 R18, P5, R14, UR10, RZ ;  /* 0x0000000a0e122c10 */ /* 0x000fe4000ffbe0ff */
[----:B------:R-:W-:Y:S02]  /*0440*/  SHF.L.U32 R0, R20, 0x1, RZ ;  /* 0x0000000114007819 */ /* 0x000fe400000006ff */
[----:B------:R-:W-:Y:S02]  /*0450*/  @P1 IADD3.X R3, R9, UR11, RZ, P4, !PT ;  /* 0x0000000b09031c10 */ /* 0x000fe4000a7fe4ff */
[----:B------:R-:W-:-:S02]  /*0460*/  @P2 IADD3.X R19, R15, UR11, RZ, P5, !PT ;  /* 0x0000000b0f132c10 */ /* 0x000fc4000affe4ff */
[----:B------:R-:W-:Y:S01]  /*0470*/  SHF.L.U64.HI R43, R20, 0x1, R17 ;  /* 0x00000001142b7819 */ /* 0x000fe20000010211 */
[----:B------:R0:W3:Y:S01]  /*0480*/  @P1 LDG.E.U16 R30, desc[UR18][R2.64] ;  /* 0x00000012021e1981 */ /* 0x0000e2000c1e1500 */
[C---:B------:R-:W-:Y:S02]  /*0490*/  @P3 IADD3 R12, P6, R0.reuse, UR10, RZ ;  /* 0x0000000a000c3c10 */ /* 0x040fe4000ffde0ff */
[----:B------:R-:W-:Y:S01]  /*04a0*/  @P3 IADD3 R6, P4, R0, UR12, RZ ;  /* 0x0000000c00063c10 */ /* 0x000fe2000ff9e0ff */
[----:B------:R-:W4:Y:S01]  /*04b0*/  @P2 LDG.E.U16 R33, desc[UR18][R18.64] ;  /* 0x0000001212212981 */ /* 0x000f22000c1e1500 */
[C---:B------:R-:W-:Y:S02]  /*04c0*/  @P3 IADD3.X R13, R43.reuse, UR11, RZ, P6, !PT ;  /* 0x0000000b2b0d3c10 */ /* 0x040fe4000b7fe4ff */
[----:B------:R-:W-:Y:S01]  /*04d0*/  @P3 IADD3.X R7, R43, UR13, RZ, P4, !PT ;  /* 0x0000000d2b073c10 */ /* 0x000fe2000a7fe4ff */
[----:B0-----:R-:W-:Y:S01]  /*04e0*/  IMAD.SHL.U32 R3, R22, 0x4, RZ ;  /* 0x0000000416037824 */ /* 0x001fe200078e00ff */
[----:B------:R-:W-:Y:S01]  /*04f0*/  IADD3 R2, P4, R23, UR12, RZ ;  /* 0x0000000c17027c10 */ /* 0x000fe2000ff9e0ff */
[----:B------:R0:W4:Y:S04]  /*0500*/  @P3 LDG.E.U16 R24, desc[UR18][R12.64] ;  /* 0x000000120c183981 */ /* 0x000128000c1e1500 */
[----:B------:R1:W4:Y:S01]  /*0510*/  @P3 LDG.E.U16 R25, desc[UR18][R6.64] ;  /* 0x0000001206193981 */ /* 0x000322000c1e1500 */
[----:B0-----:R-:W-:-:S02]  /*0520*/  SHF.L.U64.HI R13, R4, 0x2, R11 ;  /* 0x00000002040d7819 */ /* 0x001fc4000001020b */
[----:B------:R-:W-:Y:S02]  /*0530*/  SHF.L.U32 R12, R4, 0x2, RZ ;  /* 0x00000002040c7819 */ /* 0x000fe400000006ff */
[C---:B------:R-:W-:Y:S02]  /*0540*/  IADD3 R4, P5, R3.reuse, UR14, RZ ;  /* 0x0000000e03047c10 */ /* 0x040fe4000ffbe0ff */
[----:B-1----:R-:W-:Y:S02]  /*0550*/  IADD3 R6, P6, R3, UR6, RZ ;  /* 0x0000000603067c10 */ /* 0x002fe4000ffde0ff */
[----:B------:R-:W-:Y:S02]  /*0560*/  IADD3.X R3, R16, UR13, RZ, P4, !PT ;  /* 0x0000000d10037c10 */ /* 0x000fe4000a7fe4ff */
[----:B------:R-:W-:-:S03]  /*0570*/  IADD3 R8, P4, R8, UR12, RZ ;  /* 0x0000000c08087c10 */ /* 0x000fc6000ff9e0ff */
[----:B------:R-:W4:Y:S01]  /*0580*/  @P0 LDG.E.U16 R26, desc[UR18][R2.64] ;  /* 0x00000012021a0981 */ /* 0x000f22000c1e1500 */
[----:B------:R-:W-:Y:S02]  /*0590*/  IADD3.X R9, R9, UR13, RZ, P4, !PT ;  /* 0x0000000d09097c10 */ /* 0x000fe4000a7fe4ff */
[----:B------:R-:W-:-:S03]  /*05a0*/  IADD3 R14, P4, R14, UR12, RZ ;  /* 0x0000000c0e0e7c10 */ /* 0x000fc6000ff9e0ff */
[----:B------:R-:W4:Y:S01]  /*05b0*/  @P1 LDG.E.U16 R37, desc[UR18][R8.64] ;  /* 0x0000001208251981 */ /* 0x000f22000c1e1500 */
[----:B------:R-:W-:-:S05]  /*05c0*/  IADD3.X R15, R15, UR13, RZ, P4, !PT ;  /* 0x0000000d0f0f7c10 */ /* 0x000fca000a7fe4ff */
[----:B------:R-:W4:Y:S01]  /*05d0*/  @P2 LDG.E.U16 R40, desc[UR18][R14.64] ;  /* 0x000000120e282981 */ /* 0x000f22000c1e1500 */
[----:B------:R-:W-:Y:S02]  /*05e0*/  CS2R R38, SRZ ;  /* 0x0000000000267805 */ /* 0x000fe4000001ff00 */
[----:B------:R-:W-:Y:S02]  /*05f0*/  SHF.L.U64.HI R21, R22, 0x2, R21 ;  /* 0x0000000216157819 */ /* 0x000fe40000010215 */
[C---:B------:R-:W-:Y:S02]  /*0600*/  SHF.L.U64.HI R19, R5.reuse, 0x2, R10 ;  /* 0x0000000205137819 */ /* 0x040fe4000001020a */
[----:B------:R-:W-:Y:S02]  /*0610*/  SHF.L.U32 R18, R5, 0x2, RZ ;  /* 0x0000000205127819 */ /* 0x000fe400000006ff */
[----:B------:R-:W-:Y:S02]  /*0620*/  IADD3.X R5, R21, UR15, RZ, P5, !PT ;  /* 0x0000000f15057c10 */ /* 0x000fe4000affe4ff */
[----:B------:R-:W-:Y:S01]  /*0630*/  IADD3 R10, P5, R12, UR14, RZ ;  /* 0x0000000e0c0a7c10 */ /* 0x000fe2000ffbe0ff */
[C---:B------:R-:W-:Y:S01]  /*0640*/  IMAD.SHL.U32 R22, R20.reuse, 0x4, RZ ;  /* 0x0000000414167824 */ /* 0x040fe200078e00ff */
[----:B------:R-:W-:Y:S01]  /*0650*/  SHF.L.U64.HI R23, R20, 0x2, R17 ;  /* 0x0000000214177819 */ /* 0x000fe20000010211 */
[----:B------:R-:W-:Y:S01]  /*0660*/  HFMA2.MMA R27, -RZ, RZ, 0, 0 ;  /* 0x00000000ff1b7435 */ /* 0x000fe200000001ff */
[----:B------:R-:W-:Y:S01]  /*0670*/  IADD3.X R11, R13, UR15, RZ, P5, !PT ;  /* 0x0000000f0d0b7c10 */ /* 0x000fe2000affe4ff */
[----:B------:R-:W-:Y:S01]  /*0680*/  HFMA2.MMA R32, -RZ, RZ, 0, 0 ;  /* 0x00000000ff207435 */ /* 0x000fe200000001ff */
[C---:B------:R-:W-:Y:S01]  /*0690*/  IADD3 R16, P5, R18.reuse, UR14, RZ ;  /* 0x0000000e12107c10 */ /* 0x040fe2000ffbe0ff */
[----:B------:R-:W-:Y:S01]  /*06a0*/  IMAD.MOV.U32 R36, RZ, RZ, RZ ;  /* 0x000000ffff247224 */ /* 0x000fe200078e00ff */
[----:B------:R-:W-:-:S02]  /*06b0*/  IADD3 R18, P4, R18, UR6, RZ ;  /* 0x0000000612127c10 */ /* 0x000fc4000ff9e0ff */
[----:B------:R-:W-:Y:S02]  /*06c0*/  CS2R R34, SRZ ;  /* 0x0000000000227805 */ /* 0x000fe4000001ff00 */
[C---:B------:R-:W-:Y:S01]  /*06d0*/  IADD3.X R17, R19.reuse, UR15, RZ, P5, !PT ;  /* 0x0000000f13117c10 */ /* 0x040fe2000affe4ff */
[----:B------:R0:W5:Y:S01]  /*06e0*/  @P0 LDG.E R39, desc[UR18][R4.64] ;  /* 0x0000001204270981 */ /* 0x000162000c1e1900 */
[----:B------:R-:W-:Y:S02]  /*06f0*/  IADD3.X R19, R19, UR7, RZ, P4, !PT ;  /* 0x0000000713137c10 */ /* 0x000fe4000a7fe4ff */
[----:B------:R-:W-:Y:S01]  /*0700*/  IADD3 R20, P4, R22, UR14, RZ ;  /* 0x0000000e16147c10 */ /* 0x000fe2000ff9e0ff */
[----:B------:R0:W5:Y:S01]  /*0710*/  @P1 LDG.E R27, desc[UR18][R10.64] ;  /* 0x000000120a1b1981 */ /* 0x000162000c1e1900 */
[----:B------:R-:W-:Y:S02]  /*0720*/  IADD3.X R7, R21, UR7, RZ, P6, !PT ;  /* 0x0000000715077c10 */ /* 0x000fe4000b7fe4ff */
[----:B------:R-:W-:Y:S01]  /*0730*/  IADD3.X R21, R23, UR15, RZ, P4, !PT ;  /* 0x0000000f17157c10 */ /* 0x000fe2000a7fe4ff */
[----:B------:R0:W5:Y:S01]  /*0740*/  @P2 LDG.E R34, desc[UR18][R18.64] ;  /* 0x0000001212222981 */ /* 0x000162000c1e1900 */
[----:B------:R-:W-:-:S02]  /*0750*/  ISETP.NE.AND P4, PT, RZ, UR21, PT ;  /* 0x00000015ff007c0c */ /* 0x000fc4000bf85270 */
[----:B------:R-:W-:Y:S01]  /*0760*/  IADD3 R12, P6, R12, UR6, RZ ;  /* 0x000000060c0c7c10 */ /* 0x000fe2000ffde0ff */
[----:B------:R0:W5:Y:S01]  /*0770*/  @P0 LDG.E R36, desc[UR18][R6.64] ;  /* 0x0000001206240981 */ /* 0x000162000c1e1900 */
[----:B------:R-:W-:Y:S02]  /*0780*/  IADD3 R22, P5, R22, UR6, RZ ;  /* 0x0000000616167c10 */ /* 0x000fe4000ffbe0ff */
[----:B------:R-:W-:Y:S01]  /*0790*/  MOV R31, RZ ;  /* 0x000000ff001f7202 */ /* 0x000fe20000000f00 */
[----:B------:R0:W5:Y:S01]  /*07a0*/  @P3 LDG.E R32, desc[UR18][R20.64] ;  /* 0x0000001214203981 */ /* 0x000162000c1e1900 */
[----:B------:R-:W-:Y:S02]  /*07b0*/  MOV R28, RZ ;  /* 0x000000ff001c7202 */ /* 0x000fe40000000f00 */
[----:B------:R-:W-:Y:S02]  /*07c0*/  IADD3.X R13, R13, UR7, RZ, P6, !PT ;  /* 0x000000070d0d7c10 */ /* 0x000fe4000b7fe4ff */
[----:B------:R-:W-:Y:S01]  /*07d0*/  IADD3.X R23, R23, UR7, RZ, P5, !PT ;  /* 0x0000000717177c10 */ /* 0x000fe2000affe4ff */
[----:B------:R0:W5:Y:S04]  /*07e0*/  @P2 LDG.E R31, desc[UR18][R16.64] ;  /* 0x00000012101f2981 */ /* 0x000168000c1e1900 */
[----:B------:R0:W5:Y:S04]  /*07f0*/  @P1 LDG.E R35, desc[UR18][R12.64] ;  /* 0x000000120c231981 */ /* 0x000168000c1e1900 */
[----:B------:R0:W5:Y:S01]  /*0800*/  @P3 LDG.E R28, desc[UR18][R22.64] ;  /* 0x00000012161c3981 */ /* 0x000162000c1e1900 */
[----:B--2---:R-:W-:Y:S01]  /*0810*/  @P0 IMAD.U32 R38, R29, 0x10000, RZ ;  /* 0x000100001d260824 */ /* 0x004fe200078e00ff */
[----:B------:R-:W-:-:S06]  /*0820*/  HFMA2.MMA R29, -RZ, RZ, 0, 0 ;  /* 0x00000000ff1d7435 */ /* 0x000fcc00000001ff */
[----:B---3--:R-:W-:Y:S02]  /*0830*/  @P1 SHF.L.U32 R29, R30, 0x10, RZ ;  /* 0x000000101e1d1819 */ /* 0x008fe400000006ff */
[----:B------:R-:W-:Y:S01]  /*0840*/  MOV R30, RZ ;  /* 0x000000ff001e7202 */ /* 0x000fe20000000f00 */
[----:B----4-:R-:W-:Y:S01]  /*0850*/  @P2 IMAD.U32 R30, R33, 0x10000, RZ ;  /* 0x00010000211e2824 */ /* 0x010fe200078e00ff */
[----:B------:R-:W-:-:S06]  /*0860*/  HFMA2.MMA R33, -RZ, RZ, 0, 0 ;  /* 0x00000000ff217435 */ /* 0x000fcc00000001ff */
[----:B------:R-:W-:Y:S02]  /*0870*/  @P3 SHF.L.U32 R33, R24, 0x10, RZ ;  /* 0x0000001018213819 */ /* 0x000fe400000006ff */
[----:B------:R-:W-:Y:S01]  /*0880*/  MOV R24, RZ ;  /* 0x000000ff00187202 */ /* 0x000fe20000000f00 */
[----:B------:R-:W-:Y:S01]  /*0890*/  @P3 IMAD.U32 R24, R25, 0x10000, RZ ;  /* 0x0001000019183824 */ /* 0x000fe200078e00ff */
[----:B------:R-:W-:-:S06]  /*08a0*/  HFMA2.MMA R25, -RZ, RZ, 0, 0 ;  /* 0x00000000ff197435 */ /* 0x000fcc00000001ff */
[----:B------:R-:W-:Y:S02]  /*08b0*/  @P0 SHF.L.U32 R25, R26, 0x10, RZ ;  /* 0x000000101a190819 */ /* 0x000fe400000006ff */
[----:B------:R-:W-:Y:S01]  /*08c0*/  MOV R26, RZ ;  /* 0x000000ff001a7202 */ /* 0x000fe20000000f00 */
[----:B------:R-:W-:Y:S01]  /*08d0*/  @P1 IMAD.U32 R26, R37, 0x10000, RZ ;  /* 0x00010000251a1824 */ /* 0x000fe200078e00ff */
[----:B------:R-:W-:-:S06]  /*08e0*/  HFMA2.MMA R37, -RZ, RZ, 0, 0 ;  /* 0x00000000ff257435 */ /* 0x000fcc00000001ff */
[----:B------:R-:W-:Y:S01]  /*08f0*/  @P2 SHF.L.U32 R37, R40, 0x10, RZ ;  /* 0x0000001028252819 */ /* 0x000fe200000006ff */
[----:B0-----:R-:W-:Y:S06]  /*0900*/  @!P4 BRA `(.L_x_150) ;  /* 0x0000000000ccc947 */ /* 0x001fec0003800000 */
[C---:B------:R-:W-:Y:S01]  /*0910*/  FMUL.FTZ R41, R38.reuse, UR17 ;  /* 0x0000001126297c20 */ /* 0x040fe20008410000 */
[----:B------:R-:W-:Y:S01]  /*0920*/  FMUL.FTZ R40, R38, UR16 ;  /* 0x0000001026287c20 */ /* 0x000fe20008410000 */
[----:B------:R-:W-:Y:S02]  /*0930*/  FMUL.FTZ R45, R33, UR16 ;  /* 0x00000010212d7c20 */ /* 0x000fe40008410000 */
[----:B------:R-:W-:Y:S01]  /*0940*/  FMUL.FTZ R41, R41, R38 ;  /* 0x0000002629297220 */ /* 0x000fe20000410000 */
[----:B-----5:R-:W-:Y:S01]  /*0950*/  FFMA.FTZ R39, R39, UR27, R40 ;  /* 0x0000001b27277c23 */ /* 0x020fe20008010028 */
[----:B------:R-:W0:Y:S01]  /*0960*/  MUFU.RCP R38, UR22 ;  /* 0x0000001600267d08 */ /* 0x000e220008001000 */
[----:B------:R-:W-:Y:S01]  /*0970*/  FFMA.FTZ R45, R32, UR27, R45 ;  /* 0x0000001b202d7c23 */ /* 0x000fe2000801002d */
[----:B------:R-:W-:Y:S01]  /*0980*/  FFMA.FTZ R41, R36, UR28, R41 ;  /* 0x0000001c24297c23 */ /* 0x000fe20008010029 */
[----:B------:R-:W-:-:S04]  /*0990*/  FMUL.FTZ R36, R29, UR17 ;  /* 0x000000111d247c20 */ /* 0x000fc80008410000 */
[----:B------:R-:W-:Y:S01]  /*09a0*/  FMUL.FTZ R40, R36, R29 ;  /* 0x0000001d24287220 */ /* 0x000fe20000410000 */
[----:B------:R-:W-:Y:S01]  /*09b0*/  FMUL.FTZ R36, R29, UR16 ;  /* 0x000000101d247c20 */ /* 0x000fe20008410000 */
[C---:B------:R-:W-:Y:S02]  /*09c0*/  FMUL.FTZ R29, R30.reuse, UR17 ;  /* 0x000000111e1d7c20 */ /* 0x040fe40008410000 */
[----:B------:R-:W-:Y:S01]  /*09d0*/  FFMA.FTZ R35, R35, UR28, R40 ;  /* 0x0000001c23237c23 */ /* 0x000fe20008010028 */
[----:B------:R-:W-:Y:S01]  /*09e0*/  FFMA.FTZ R27, R27, UR27, R36 ;  /* 0x0000001b1b1b7c23 */ /* 0x000fe20008010024 */
[----:B------:R-:W-:Y:S01]  /*09f0*/  FMUL.FTZ R36, R30, UR16 ;  /* 0x000000101e247c20 */ /* 0x000fe20008410000 */
[----:B------:R-:W-:Y:S01]  /*0a00*/  FMUL.FTZ R29, R29, R30 ;  /* 0x0000001e1d1d7220 */ /* 0x000fe20000410000 */
[----:B------:R-:W-:Y:S01]  /*0a10*/  FMUL.FTZ R30, R33, UR17 ;  /* 0x00000011211e7c20 */ /* 0x000fe20008410000 */
[-C--:B0-----:R-:W-:Y:S01]  /*0a20*/  FMUL.FTZ R40, R41, R38.reuse ;  /* 0x0000002629287220 */ /* 0x081fe20000410000 */
[----:B------:R-:W-:Y:S01]  /*0a30*/  FFMA.FTZ R31, R31, UR27, R36 ;  /* 0x0000001b1f1f7c23 */ /* 0x000fe20008010024 */
[----:B------:R-:W-:Y:S01]  /*0a40*/  FMUL.FTZ R36, R35, R38 ;  /* 0x0000002623247220 */ /* 0x000fe20000410000 */
[----:B------:R-:W-:Y:S01]  /*0a50*/  FMUL.FTZ R33, R30, R33 ;  /* 0x000000211e217220 */ /* 0x000fe20000410000 */
[----:B------:R-:W-:Y:S01]  /*0a60*/  FFMA.FTZ R29, R34, UR28, R29 ;  /* 0x0000001c221d7c23 */ /* 0x000fe2000801001d */
[----:B------:R-:W0:Y:S02]  /*0a70*/  MUFU.RCP R30, UR29 ;  /* 0x0000001d001e7d08 */ /* 0x000e240008001000 */
[----:B------:R-:W-:-:S06]  /*0a80*/  FFMA.FTZ R33, R28, UR28, R33 ;  /* 0x0000001c1c217c23 */ /* 0x000fcc0008010021 */
[----:B------:R-:W1:Y:S08]  /*0a90*/  MUFU.SQRT R40, R40 ;  /* 0x0000002800287308 */ /* 0x000e700000002000 */
[----:B------:R-:W2:Y:S01]  /*0aa0*/  MUFU.SQRT R36, R36 ;  /* 0x0000002400247308 */ /* 0x000ea20000002000 */
[----:B0-----:R-:W-:Y:S01]  /*0ab0*/  FMUL.FTZ R28, R39, R30 ;  /* 0x0000001e271c7220 */ /* 0x001fe20000410000 */
[----:B-1----:R-:W-:-:S06]  /*0ac0*/  FADD.FTZ R44, R40, UR23 ;  /* 0x00000017282c7e21 */ /* 0x002fcc0008010000 */
[----:B------:R-:W0:Y:S01]  /*0ad0*/  MUFU.RCP R34, R44 ;  /* 0x0000002c00227308 */ /* 0x000e220000001000 */
[----:B--2---:R-:W-:Y:S01]  /*0ae0*/  FADD.FTZ R40, R36, UR23 ;  /* 0x0000001724287e21 */ /* 0x004fe20008010000 */
[----:B------:R-:W-:-:S06]  /*0af0*/  FMUL.FTZ R36, R31, R30 ;  /* 0x0000001e1f247220 */ /* 0x000fcc0000410000 */
[----:B------:R-:W1:Y:S01]  /*0b00*/  MUFU.RCP R32, R40 ;  /* 0x0000002800207308 */ /* 0x000e620000001000 */
[----:B0-----:R-:W-:Y:S01]  /*0b10*/  FMUL.FTZ R34, R28, R34 ;  /* 0x000000221c227220 */ /* 0x001fe20000410000 */
[-C--:B------:R-:W-:Y:S01]  /*0b20*/  FMUL.FTZ R28, R27, R30.reuse ;  /* 0x0000001e1b1c7220 */ /* 0x080fe20000410000 */
[----:B------:R-:W-:-:S03]  /*0b30*/  FMUL.FTZ R30, R45, R30 ;  /* 0x0000001e2d1e7220 */ /* 0x000fc60000410000 */
[----:B-1----:R-:W-:Y:S01]  /*0b40*/  FMUL.FTZ R32, R28, R32 ;  /* 0x000000201c207220 */ /* 0x002fe20000410000 */
[-C--:B------:R-:W-:Y:S01]  /*0b50*/  FMUL.FTZ R28, R29, R38.reuse ;  /* 0x000000261d1c7220 */ /* 0x080fe20000410000 */
[----:B------:R-:W-:Y:S02]  /*0b60*/  FMUL.FTZ R38, R33, R38 ;  /* 0x0000002621267220 */ /* 0x000fe40000410000 */
[----:B------:R-:W-:-:S03]  /*0b70*/  FFMA.FTZ R32, R26, UR24, R32 ;  /* 0x000000181a207c23 */ /* 0x000fc60008010020 */
[----:B------:R-:W0:Y:S08]  /*0b80*/  MUFU.SQRT R28, R28 ;  /* 0x0000001c001c7308 */ /* 0x000e300000002000 */
[----:B------:R-:W1:Y:S01]  /*0b90*/  MUFU.SQRT R38, R38 ;  /* 0x0000002600267308 */ /* 0x000e620000002000 */
[----:B0-----:R-:W-:Y:S01]  /*0ba0*/  FADD.FTZ R44, R28, UR23 ;  /* 0x000000171c2c7e21 */ /* 0x001fe20008010000 */
[----:B------:R-:W-:-:S06]  /*0bb0*/  FFMA.FTZ R28, R25, UR24, R34 ;  /* 0x00000018191c7c23 */ /* 0x000fcc0008010022 */
[----:B------:R-:W0:Y:S01]  /*0bc0*/  MUFU.RCP R44, R44 ;  /* 0x0000002c002c7308 */ /* 0x000e220000001000 */
[----:B-1----:R-:W-:-:S07]  /*0bd0*/  FADD.FTZ R40, R38, UR23 ;  /* 0x0000001726287e21 */ /* 0x002fce0008010000 */
[----:B------:R-:W1:Y:S01]  /*0be0*/  MUFU.RCP R40, R40 ;  /* 0x0000002800287308 */ /* 0x000e620000001000 */
[----:B0-----:R-:W-:-:S04]  /*0bf0*/  FMUL.FTZ R36, R36, R44 ;  /* 0x0000002c24247220 */ /* 0x001fc80000410000 */
[----:B------:R-:W-:Y:S01]  /*0c00*/  FFMA.FTZ R36, R37, UR24, R36 ;  /* 0x0000001825247c23 */ /* 0x000fe20008010024 */
[----:B-1----:R-:W-:-:S04]  /*0c10*/  FMUL.FTZ R30, R30, R40 ;  /* 0x000000281e1e7220 */ /* 0x002fc80000410000 */
[----:B------:R-:W-:Y:S01]  /*0c20*/  FFMA.FTZ R30, R24, UR24, R30 ;  /* 0x00000018181e7c23 */ /* 0x000fe2000801001e */
[----:B------:R-:W-:Y:S06]  /*0c30*/  BRA `(.L_x_151) ;  /* 0x0000000000c87947 */ /* 0x000fec0003800000 */
.L_x_150:
[----:B------:R-:W-:Y:S01]  /*0c40*/  FFMA.FTZ R38, R25, UR24, R38 ;  /* 0x0000001819267c23 */ /* 0x000fe20008010026 */
[----:B------:R-:W-:Y:S01]  /*0c50*/  FFMA.FTZ R29, R26, UR24, R29 ;  /* 0x000000181a1d7c23 */ /* 0x000fe2000801001d */
[----:B------:R-:W-:Y:S02]  /*0c60*/  FFMA.FTZ R33, R24, UR24, R33 ;  /* 0x0000001818217c23 */ /* 0x000fe40008010021 */
[C---:B------:R-:W-:Y:S01]  /*0c70*/  FMUL.FTZ R41, R38.reuse, UR17 ;  /* 0x0000001126297c20 */ /* 0x040fe20008410000 */
[----:B------:R-:W-:-:S03]  /*0c80*/  FMUL.FTZ R40, R38, UR16 ;  /* 0x0000001026287c20 */ /* 0x000fc60008410000 */
[----:B------:R-:W-:Y:S01]  /*0c90*/  FMUL.FTZ R41, R38, R41 ;  /* 0x0000002926297220 */ /* 0x000fe20000410000 */
[----:B------:R-:W-:Y:S01]  /*0ca0*/  FMUL.FTZ R38, R29, UR16 ;  /* 0x000000101d267c20 */ /* 0x000fe20008410000 */
[----:B-----5:R-:W-:Y:S02]  /*0cb0*/  FFMA.FTZ R39, R39, UR27, R40 ;  /* 0x0000001b27277c23 */ /* 0x020fe40008010028 */
[----:B------:R-:W-:Y:S01]  /*0cc0*/  FFMA.FTZ R41, R36, UR28, R41 ;  /* 0x0000001c24297c23 */ /* 0x000fe20008010029 */
[----:B------:R-:W-:Y:S01]  /*0cd0*/  FFMA.FTZ R27, R27, UR27, R38 ;  /* 0x0000001b1b1b7c23 */ /* 0x000fe20008010026 */
[----:B------:R-:W-:-:S04]  /*0ce0*/  FMUL.FTZ R38, R29, UR17 ;  /* 0x000000111d267c20 */ /* 0x000fc80008410000 */
[----:B------:R-:W-:Y:S01]  /*0cf0*/  FMUL.FTZ R40, R29, R38 ;  /* 0x000000261d287220 */ /* 0x000fe20000410000 */
[----:B------:R-:W-:Y:S01]  /*0d00*/  FFMA.FTZ R29, R37, UR24, R30 ;  /* 0x00000018251d7c23 */ /* 0x000fe2000801001e */
[----:B------:R-:W0:Y:S02]  /*0d10*/  MUFU.RCP R38, UR22 ;  /* 0x0000001600267d08 */ /* 0x000e240008001000 */
[----:B------:R-:W-:Y:S01]  /*0d20*/  FFMA.FTZ R35, R35, UR28, R40 ;  /* 0x0000001c23237c23 */ /* 0x000fe20008010028 */
[----:B------:R-:W-:-:S04]  /*0d30*/  FMUL.FTZ R36, R29, UR17 ;  /* 0x000000111d247c20 */ /* 0x000fc80008410000 */
[C---:B------:R-:W-:Y:S01]  /*0d40*/  FMUL.FTZ R45, R29.reuse, R36 ;  /* 0x000000241d2d7220 */ /* 0x040fe20000410000 */
[----:B------:R-:W-:-:S03]  /*0d50*/  FMUL.FTZ R36, R29, UR16 ;  /* 0x000000101d247c20 */ /* 0x000fc60008410000 */
[----:B------:R-:W-:Y:S01]  /*0d60*/  FFMA.FTZ R29, R34, UR28, R45 ;  /* 0x0000001c221d7c23 */ /* 0x000fe2000801002d */
[----:B------:R-:W-:Y:S01]  /*0d70*/  FMUL.FTZ R45, R33, UR16 ;  /* 0x00000010212d7c20 */ /* 0x000fe20008410000 */
[----:B------:R-:W-:-:S03]  /*0d80*/  FFMA.FTZ R31, R31, UR27, R36 ;  /* 0x0000001b1f1f7c23 */ /* 0x000fc60008010024 */
[----:B------:R-:W-:Y:S01]  /*0d90*/  FFMA.FTZ R45, R32, UR27, R45 ;  /* 0x0000001b202d7c23 */ /* 0x000fe2000801002d */
[-C--:B0-----:R-:W-:Y:S01]  /*0da0*/  FMUL.FTZ R30, R41, R38.reuse ;  /* 0x00000026291e7220 */ /* 0x081fe20000410000 */
[----:B------:R-:W-:-:S05]  /*0db0*/  FMUL.FTZ R36, R35, R38 ;  /* 0x0000002623247220 */ /* 0x000fca0000410000 */
[----:B------:R-:W0:Y:S08]  /*0dc0*/  MUFU.SQRT R30, R30 ;  /* 0x0000001e001e7308 */ /* 0x000e300000002000 */
[----:B------:R-:W1:Y:S01]  /*0dd0*/  MUFU.SQRT R36, R36 ;  /* 0x0000002400247308 */ /* 0x000e620000002000 */
[----:B0-----:R-:W-:Y:S01]  /*0de0*/  FADD.FTZ R34, R30, UR23 ;  /* 0x000000171e227e21 */ /* 0x001fe20008010000 */
[----:B------:R-:W-:-:S04]  /*0df0*/  FMUL.FTZ R30, R33, UR17 ;  /* 0x00000011211e7c20 */ /* 0x000fc80008410000 */
[----:B------:R-:W-:Y:S02]  /*0e00*/  FMUL.FTZ R33, R33, R30 ;  /* 0x0000001e21217220 */ /* 0x000fe40000410000 */
[----:B------:R-:W-:Y:S01]  /*0e10*/  MUFU.RCP R34, R34 ;  /* 0x0000002200227308 */ /* 0x000fe20000001000 */
[----:B-1----:R-:W-:Y:S01]  /*0e20*/  FADD.FTZ R40, R36, UR23 ;  /* 0x0000001724287e21 */ /* 0x002fe20008010000 */
[----:B------:R-:W-:-:S06]  /*0e30*/  FFMA.FTZ R33, R28, UR28, R33 ;  /* 0x0000001c1c217c23 */ /* 0x000fcc0008010021 */
[----:B------:R-:W0:Y:S08]  /*0e40*/  MUFU.RCP R30, UR29 ;  /* 0x0000001d001e7d08 */ /* 0x000e300008001000 */
[----:B------:R-:W1:Y:S01]  /*0e50*/  MUFU.RCP R32, R40 ;  /* 0x0000002800207308 */ /* 0x000e620000001000 */
[-C--:B0-----:R-:W-:Y:S01]  /*0e60*/  FMUL.FTZ R28, R39, R30.reuse ;  /* 0x0000001e271c7220 */ /* 0x081fe20000410000 */
[----:B------:R-:W-:-:S03]  /*0e70*/  FMUL.FTZ R36, R27, R30 ;  /* 0x0000001e1b247220 */ /* 0x000fc60000410000 */
[----:B------:R-:W-:Y:S01]  /*0e80*/  FMUL.FTZ R28, R28, R34 ;  /* 0x000000221c1c7220 */ /* 0x000fe20000410000 */
[-C--:B------:R-:W-:Y:S01]  /*0e90*/  FMUL.FTZ R34, R29, R38.reuse ;  /* 0x000000261d227220 */ /* 0x080fe20000410000 */
[----:B------:R-:W-:Y:S01]  /*0ea0*/  FMUL.FTZ R38, R33, R38 ;  /* 0x0000002621267220 */ /* 0x000fe20000410000 */
[----:B-1----:R-:W-:Y:S01]  /*0eb0*/  FMUL.FTZ R32, R36, R32 ;  /* 0x0000002024207220 */ /* 0x002fe20000410000 */
[-C--:B------:R-:W-:Y:S01]  /*0ec0*/  FMUL.FTZ R36, R31, R30.reuse ;  /* 0x0000001e1f247220 */ /* 0x080fe20000410000 */
[----:B------:R-:W-:Y:S02]  /*0ed0*/  FMUL.FTZ R30, R45, R30 ;  /* 0x0000001e2d1e7220 */ /* 0x000fe40000410000 */
[----:B------:R-:W0:Y:S08]  /*0ee0*/  MUFU.SQRT R34, R34 ;  /* 0x0000002200227308 */ /* 0x000e300000002000 */
[----:B------:R-:W1:Y:S01]  /*0ef0*/  MUFU.SQRT R38, R38 ;  /* 0x0000002600267308 */ /* 0x000e620000002000 */
[----:B0-----:R-:W-:-:S07]  /*0f00*/  FADD.FTZ R44, R34, UR23 ;  /* 0x00000017222c7e21 */ /* 0x001fce0008010000 */
[----:B------:R-:W0:Y:S01]  /*0f10*/  MUFU.RCP R44, R44 ;  /* 0x0000002c002c7308 */ /* 0x000e220000001000 */
[----:B-1----:R-:W-:-:S07]  /*0f20*/  FADD.FTZ R40, R38, UR23 ;  /* 0x0000001726287e21 */ /* 0x002fce0008010000 */
[----:B------:R-:W1:Y:S01]  /*0f30*/  MUFU.RCP R40, R40 ;  /* 0x0000002800287308 */ /* 0x000e620000001000 */
[----:B0-----:R-:W-:Y:S01]  /*0f40*/  FMUL.FTZ R36, R36, R44 ;  /* 0x0000002c24247220 */ /* 0x001fe20000410000 */
[----:B-1----:R-:W-:-:S07]  /*0f50*/  FMUL.FTZ R30, R30, R40 ;  /* 0x000000281e1e7220 */ /* 0x002fce0000410000 */
.L_x_151:
[----:B------:R-:W-:Y:S01]  /*0f60*/  FFMA.FTZ R25, -R28, UR25, R25 ;  /* 0x000000191c197c23 */ /* 0x000fe20008010119 */
[----:B------:R-:W-:Y:S01]  /*0f70*/  FFMA.FTZ R32, -R32, UR25, R26 ;  /* 0x0000001920207c23 */ /* 0x000fe2000801011a */
[----:B------:R-:W-:Y:S01]  /*0f80*/  ULEA UR4, UR5, UR4, 0x2 ;  /* 0x0000000405047291 */ /* 0x000fe2000f8e103f */
[----:B------:R-:W-:Y:S01]  /*0f90*/  FFMA.FTZ R30, -R30, UR25, R24 ;  /* 0x000000191e1e7c23 */ /* 0x000fe20008010118 */
[----:B------:R-:W-:Y:S01]  /*0fa0*/  FFMA.FTZ R36, -R36, UR25, R37 ;  /* 0x0000001924247c23 */ /* 0x000fe20008010125 */
[----:B------:R-:W-:Y:S01]  /*0fb0*/  @P0 F2FP.BF16.F32.PACK_AB R25, RZ, R25 ;  /* 0x00000019ff19023e */ /* 0x000fe200000010ff */
[----:B------:R-:W-:-:S03]  /*0fc0*/  UISETP.GE.AND UP0, UPT, UR4, UR26, UPT ;  /* 0x0000001a0400728c */ /* 0x000fc6000bf06270 */
[----:B------:R-:W-:Y:S02]  /*0fd0*/  PRMT R26, R25, 0x7610, R26 ;  /* 0x00007610191a7816 */ /* 0x000fe4000000001a */
[----:B------:R-:W-:-:S03]  /*0fe0*/  @P1 F2FP.BF16.F32.PACK_AB R25, RZ, R32 ;  /* 0x00000020ff19123e */ /* 0x000fc600000010ff */
[----:B------:R0:W-:Y:S04]  /*0ff0*/  @P0 STG.E.U16 desc[UR18][R2.64], R26 ;  /* 0x0000001a02000986 */ /* 0x0001e8000c101512 */
[----:B------:R1:W-:Y:S04]  /*1000*/  @P0 STG.E desc[UR18][R4.64], R39 ;  /* 0x0000002704000986 */ /* 0x0003e8000c101912 */
[----:B------:R-:W-:Y:S01]  /*1010*/  @P0 STG.E desc[UR18][R6.64], R41 ;  /* 0x0000002906000986 */ /* 0x000fe2000c101912 */
[----:B------:R-:W-:Y:S02]  /*1020*/  @P3 IADD3 R24, P0, R0, UR12, RZ ;  /* 0x0000000c00183c10 */ /* 0x000fe4000ff1e0ff */
[----:B------:R-:W-:Y:S01]  /*1030*/  MOV R0, UR4 ;  /* 0x0000000400007c02 */ /* 0x000fe20008000f00 */
[----:B------:R2:W-:Y:S01]  /*1040*/  @P1 STG.E.U16 desc[UR18][R8.64], R25 ;  /* 0x0000001908001986 */ /* 0x0005e2000c101512 */
[----:B0-----:R-:W-:-:S03]  /*1050*/  @P2 F2FP.BF16.F32.PACK_AB R3, RZ, R36 ;  /* 0x00000024ff03223e */ /* 0x001fc600000010ff */
[----:B------:R0:W-:Y:S01]  /*1060*/  @P1 STG.E desc[UR18][R10.64], R27 ;  /* 0x0000001b0a001986 */ /* 0x0001e2000c101912 */
[----:B-1----:R-:W-:-:S03]  /*1070*/  @P3 F2FP.BF16.F32.PACK_AB R5, RZ, R30 ;  /* 0x0000001eff05323e */ /* 0x002fc600000010ff */
[----:B------:R0:W-:Y:S01]  /*1080*/  @P1 STG.E desc[UR18][R12.64], R35 ;  /* 0x000000230c001986 */ /* 0x0001e2000c101912 */
[----:B------:R-:W-:Y:S02]  /*1090*/  ISETP.LT.AND P1, PT, R0, UR9, PT ;  /* 0x0000000900007c0c */ /* 0x000fe4000bf21270 */
[----:B--2---:R-:W-:Y:S01]  /*10a0*/  @P3 IADD3.X R25, R43, UR13, RZ, P0, !PT ;  /* 0x0000000d2b193c10 */ /* 0x004fe200087fe4ff */
[----:B------:R0:W-:Y:S01]  /*10b0*/  @P2 STG.E.U16 desc[UR18][R14.64], R3 ;  /* 0x000000030e002986 */ /* 0x0001e2000c101512 */
[----:B------:R-:W-:-:S03]  /*10c0*/  PLOP3.LUT P0, PT, PT, PT, UP0, 0x80, 0x0 ;  /* 0x000000000000781c */ /* 0x000fc60003f0f008 */
[----:B------:R0:W-:Y:S04]  /*10d0*/  @P2 STG.E desc[UR18][R16.64], R31 ;  /* 0x0000001f10002986 */ /* 0x0001e8000c101912 */
[----:B------:R0:W-:Y:S04]  /*10e0*/  @P2 STG.E desc[UR18][R18.64], R29 ;  /* 0x0000001d12002986 */ /* 0x0001e8000c101912 */
[----:B------:R0:W-:Y:S04]  /*10f0*/  @P3 STG.E.U16 desc[UR18][R24.64], R5 ;  /* 0x0000000518003986 */ /* 0x0001e8000c101512 */
[----:B------:R0:W-:Y:S04]  /*1100*/  @P3 STG.E desc[UR18][R20.64], R45 ;  /* 0x0000002d14003986 */ /* 0x0001e8000c101912 */
[----:B------:R0:W-:Y:S01]  /*1110*/  @P3 STG.E desc[UR18][R22.64], R33 ;  /* 0x0000002116003986 */ /* 0x0001e2000c101912 */
[----:B------:R-:W-:Y:S05]  /*1120*/  @!P0 BRA P1, `(.L_x_152) ;  /* 0xfffffff000488947 */ /* 0x000fea000083ffff */
[----:B------:R-:W-:Y:S05]  /*1130*/  EXIT ;  /* 0x000000000000794d */ /* 0x000fea0003800000 */
.L_x_153:
        /* <DEDUP_REMOVED lines=12> */
.L_x_204:


//--------------------- .text._Z25multi_tensor_apply_kernelI18TensorListMetadataILi4EE11AdamFunctorIN3c104HalfEfiEJffffff10adamMode_tfEEvlPViT_T0_DpT1_ --------------------------
	.section	.text._Z25multi_tensor_apply_kernelI18TensorListMetadataILi4EE11AdamFunctorIN3c104HalfEfiEJffffff10adamMode_tfEEvlPViT_T0_DpT1_,"ax",@progbits
	.align	128
        .global         _Z25multi_tensor_apply_kernelI18TensorListMetadataILi4EE11AdamFunctorIN3c104HalfEfiEJffffff10adamMode_tfEEvlPViT_T0_DpT1_
        .type           _Z25multi_tensor_apply_kernelI18TensorListMetadataILi4EE11AdamFunctorIN3c104HalfEfiEJffffff10adamMode_tfEEvlPViT_T0_DpT1_,@function
        .size           _Z25multi_tensor_apply_kernelI18TensorListMetadataILi4EE11AdamFunctorIN3c104HalfEfiEJffffff10adamMode_tfEEvlPViT_T0_DpT1_,(.L_x_205 - _Z25multi_tensor_apply_kernelI18TensorListMetadataILi4EE11AdamFunctorIN3c104HalfEfiEJffffff10adamMode_tfEEvlPViT_T0_DpT1_)
        .other          _Z25multi_tensor_apply_kernelI18TensorListMetadataILi4EE11AdamFunctorIN3c104HalfEfiEJffffff10adamMode_tfEEvlPViT_T0_DpT1_,@"STO_CUDA_ENTRY STV_DEFAULT"
_Z25multi_tensor_apply_kernelI18TensorListMetadataILi4EE11AdamFunctorIN3c104HalfEfiEJffffff10adamMode_tfEEvlPViT_T0_DpT1_:
.text._Z25multi_tensor_apply_kernelI18TensorListMetadataILi4EE11AdamFunctorIN3c104HalfEfiEJffffff10adamMode_tfEEvlPViT_T0_DpT1_:
        /* <DEDUP_REMOVED lines=37> */
.L_x_156:
[----:B------:R-:W-:-:S04]  /*0250*/  IADD3 R0, R42, UR4, RZ ;  /* 0x000000042a007c10 */ /* 0x000fc8000fffe0ff */
[C---:B------:R-:W-:Y:S02]  /*0260*/  ISETP.GE.AND P0, PT, R0.reuse, UR26, PT ;  /* 0x0000001a00007c0c */ /* 0x040fe4000bf06270 */
[C---:B--2---:R-:W-:Y:S02]  /*0270*/  IADD3 R11, R0.reuse, UR5, RZ ;  /* 0x00000005000b7c10 */ /* 0x044fe4000fffe0ff */
[C---:B------:R-:W-:Y:S02]  /*0280*/  ISETP.LT.AND P0, PT, R0.reuse, UR9, !P0 ;  /* 0x0000000900007c0c */ /* 0x040fe4000c701270 */
[C---:B------:R-:W-:Y:S02]  /*0290*/  IADD3 R21, P1, R0.reuse, UR8, RZ ;  /* 0x0000000800157c10 */ /* 0x040fe4000ff3e0ff */
[----:B------:R-:W-:Y:S02]  /*02a0*/  IADD3 R10, R11, UR5, RZ ;  /* 0x000000050b0a7c10 */ /* 0x000fe4000fffe0ff */
[----:B------:R-:W-:-:S02]  /*02b0*/  LEA.HI.X.SX32 R20, R0, UR20, 0x1, P1 ;  /* 0x0000001400147c11 */ /* 0x000fc400088f0eff */
[----:B------:R-:W-:Y:S02]  /*02c0*/  SHF.L.U32 R22, R21, 0x1, RZ ;  /* 0x0000000115167819 */ /* 0x000fe400000006ff */
[----:B------:R-:W-:Y:S02]  /*02d0*/  ISETP.GE.AND P1, PT, R11, UR26, PT ;  /* 0x0000001a0b007c0c */ /* 0x000fe4000bf26270 */
[----:B------:R-:W-:Y:S02]  /*02e0*/  IADD3 R0, R10, UR5, RZ ;  /* 0x000000050a007c10 */ /* 0x000fe4000fffe0ff */
[----:B------:R-:W-:Y:S02]  /*02f0*/  SHF.L.U64.HI R16, R21, 0x1, R20 ;  /* 0x0000000115107819 */ /* 0x000fe40000010214 */
[----:B------:R-:W-:Y:S02]  /*0300*/  @P0 IADD3 R2, P2, R22, UR10, RZ ;  /* 0x0000000a16020c10 */ /* 0x000fe4000ff5e0ff */
[----:B------:R-:W-:-:S02]  /*0310*/  ISETP.LT.AND P1, PT, R11, UR9, !P1 ;  /* 0x000000090b007c0c */ /* 0x000fc4000cf21270 */
[----:B------:R-:W-:Y:S02]  /*0320*/  ISETP.GE.AND P3, PT, R0, UR26, PT ;  /* 0x0000001a00007c0c */ /* 0x000fe4000bf66270 */
[----:B------:R-:W-:Y:S02]  /*0330*/  @P0 IADD3.X R3, R16, UR11, RZ, P2, !PT ;  /* 0x0000000b10030c10 */ /* 0x000fe400097fe4ff */
[C---:B------:R-:W-:Y:S02]  /*0340*/  ISETP.GE.AND P2, PT, R10.reuse, UR26, PT ;  /* 0x0000001a0a007c0c */ /* 0x040fe4000bf46270 */
[----:B------:R-:W-:Y:S01]  /*0350*/  IADD3 R5, P5, R10, UR8, RZ ;  /* 0x000000080a057c10 */ /* 0x000fe2000ffbe0ff */
[----:B------:R0:W2:Y:S01]  /*0360*/  @P0 LDG.E.U16 R29, desc[UR18][R2.64] ;  /* 0x00000012021d0981 */ /* 0x0000a2000c1e1500 */
[----:B------:R-:W-:Y:S02]  /*0370*/  ISETP.LT.AND P3, PT, R0, UR9, !P3 ;  /* 0x0000000900007c0c */ /* 0x000fe4000df61270 */
[----:B------:R-:W-:-:S02]  /*0380*/  IADD3 R4, P4, R11, UR8, RZ ;  /* 0x000000080b047c10 */ /* 0x000fc4000ff9e0ff */
[C---:B------:R-:W-:Y:S02]  /*0390*/  ISETP.LT.AND P2, PT, R10.reuse, UR9, !P2 ;  /* 0x000000090a007c0c */ /* 0x040fe4000d741270 */
[----:B------:R-:W-:Y:S02]  /*03a0*/  LEA.HI.X.SX32 R10, R10, UR20, 0x1, P5 ;  /* 0x000000140a0a7c11 */ /* 0x000fe4000a8f0eff */
[----:B------:R-:W-:Y:S02]  /*03b0*/  LEA.HI.X.SX32 R11, R11, UR20, 0x1, P4 ;  /* 0x000000140b0b7c11 */ /* 0x000fe4000a0f0eff */
[----:B------:R-:W-:Y:S02]  /*03c0*/  SHF.L.U32 R8, R4, 0x1, RZ ;  /* 0x0000000104087819 */ /* 0x000fe400000006ff */
[----:B------:R-:W-:Y:S02]  /*03d0*/  IADD3 R17, P5, R0, UR8, RZ ;  /* 0x0000000800117c10 */ /* 0x000fe4000ffbe0ff */
[----:B------:R-:W-:-:S02]  /*03e0*/  SHF.L.U64.HI R9, R4, 0x1, R11 ;  /* 0x0000000104097819 */ /* 0x000fc4000001020b */
[----:B0-----:R-:W-:Y:S02]  /*03f0*/  @P1 IADD3 R2, P4, R8, UR10, RZ ;  /* 0x0000000a08021c10 */ /* 0x001fe4000ff9e0ff */
[----:B------:R-:W-:Y:S02]  /*0400*/  LEA.HI.X.SX32 R0, R0, UR20, 0x1, P5 ;  /* 0x0000001400007c11 */ /* 0x000fe4000a8f0eff */
[----:B------:R-:W-:Y:S02]  /*0410*/  SHF.L.U32 R34, R17, 0x1, RZ ;  /* 0x0000000111227819 */ /* 0x000fe400000006ff */
[----:B------:R-:W-:Y:S02]  /*0420*/  @P1 IADD3.X R3, R9, UR11, RZ, P4, !PT ;  /* 0x0000000b09031c10 */ /* 0x000fe4000a7fe4ff */
[----:B------:R-:W-:Y:S02]  /*0430*/  SHF.L.U64.HI R41, R17, 0x1, R0 ;  /* 0x0000000111297819 */ /* 0x000fe40000010200 */
[C---:B------:R-:W-:Y:S01]  /*0440*/  @P3 IADD3 R12, P6, R34.reuse, UR10, RZ ;  /* 0x0000000a220c3c10 */ /* 0x040fe2000ffde0ff */
[----:B------:R0:W3:Y:S01]  /*0450*/  @P1 LDG.E.U16 R27, desc[UR18][R2.64] ;  /* 0x00000012021b1981 */ /* 0x0000e2000c1e1500 */
[----:B------:R-:W-:-:S02]  /*0460*/  @P3 IADD3 R6, P4, R34, UR12, RZ ;  /* 0x0000000c22063c10 */ /* 0x000fc4000ff9e0ff */
[----:B------:R-:W-:Y:S02]  /*0470*/  SHF.L.U32 R14, R5, 0x1, RZ ;  /* 0x00000001050e7819 */ /* 0x000fe400000006ff */
[C---:B------:R-:W-:Y:S02]  /*0480*/  @P3 IADD3.X R13, R41.reuse, UR11, RZ, P6, !PT ;  /* 0x0000000b290d3c10 */ /* 0x040fe4000b7fe4ff */
[----:B------:R-:W-:Y:S02]  /*0490*/  @P3 IADD3.X R7, R41, UR13, RZ, P4, !PT ;  /* 0x0000000d29073c10 */ /* 0x000fe4000a7fe4ff */
[----:B------:R-:W-:Y:S01]  /*04a0*/  SHF.L.U64.HI R15, R5, 0x1, R10 ;  /* 0x00000001050f7819 */ /* 0x000fe2000001020a */
[----:B------:R1:W4:Y:S01]  /*04b0*/  @P3 LDG.E.U16 R25, desc[UR18][R12.64] ;  /* 0x000000120c193981 */ /* 0x000322000c1e1500 */
[----:B------:R-:W-:Y:S02]  /*04c0*/  @P2 IADD3 R18, P5, R14, UR10, RZ ;  /* 0x0000000a0e122c10 */ /* 0x000fe4000ffbe0ff */
[----:B0-----:R-:W-:Y:S01]  /*04d0*/  SHF.L.U32 R3, R21, 0x2, RZ ;  /* 0x0000000215037819 */ /* 0x001fe200000006ff */
[----:B------:R0:W4:Y:S01]  /*04e0*/  @P3 LDG.E.U16 R24, desc[UR18][R6.64] ;  /* 0x0000001206183981 */ /* 0x000122000c1e1500 */
[----:B------:R-:W-:-:S02]  /*04f0*/  IADD3 R2, P4, R22, UR12, RZ ;  /* 0x0000000c16027c10 */ /* 0x000fc4000ff9e0ff */
[----:B------:R-:W-:Y:S02]  /*0500*/  @P2 IADD3.X R19, R15, UR11, RZ, P5, !PT ;  /* 0x0000000b0f132c10 */ /* 0x000fe4000affe4ff */
[C---:B-1----:R-:W-:Y:S02]  /*0510*/  SHF.L.U64.HI R13, R4.reuse, 0x2, R11 ;  /* 0x00000002040d7819 */ /* 0x042fe4000001020b */
[----:B------:R-:W-:Y:S01]  /*0520*/  SHF.L.U32 R12, R4, 0x2, RZ ;  /* 0x00000002040c7819 */ /* 0x000fe200000006ff */
[----:B------:R1:W4:Y:S01]  /*0530*/  @P2 LDG.E.U16 R26, desc[UR18][R18.64] ;  /* 0x00000012121a2981 */ /* 0x000322000c1e1500 */
[C---:B------:R-:W-:Y:S02]  /*0540*/  IADD3 R4, P5, R3.reuse, UR14, RZ ;  /* 0x0000000e03047c10 */ /* 0x040fe4000ffbe0ff */
[----:B0-----:R-:W-:Y:S02]  /*0550*/  IADD3 R6, P6, R3, UR6, RZ ;  /* 0x0000000603067c10 */ /* 0x001fe4000ffde0ff */
[----:B------:R-:W-:-:S02]  /*0560*/  IADD3.X R3, R16, UR13, RZ, P4, !PT ;  /* 0x0000000d10037c10 */ /* 0x000fc4000a7fe4ff */
[----:B------:R-:W-:Y:S02]  /*0570*/  IADD3 R8, P4, R8, UR12, RZ ;  /* 0x0000000c08087c10 */ /* 0x000fe4000ff9e0ff */
[----:B------:R-:W-:Y:S01]  /*0580*/  SHF.L.U64.HI R23, R17, 0x2, R0 ;  /* 0x0000000211177819 */ /* 0x000fe20000010200 */
[----:B------:R-:W4:Y:S01]  /*0590*/  @P0 LDG.E.U16 R43, desc[UR18][R2.64] ;  /* 0x00000012022b0981 */ /* 0x000f22000c1e1500 */
[----:B------:R-:W-:Y:S02]  /*05a0*/  IADD3.X R9, R9, UR13, RZ, P4, !PT ;  /* 0x0000000d09097c10 */ /* 0x000fe4000a7fe4ff */
[----:B------:R-:W-:-:S03]  /*05b0*/  IADD3 R14, P4, R14, UR12, RZ ;  /* 0x0000000c0e0e7c10 */ /* 0x000fc6000ff9e0ff */
[----:B------:R-:W4:Y:S01]  /*05c0*/  @P1 LDG.E.U16 R0, desc[UR18][R8.64] ;  /* 0x0000001208001981 */ /* 0x000f22000c1e1500 */
[----:B------:R-:W-:-:S05]  /*05d0*/  IADD3.X R15, R15, UR13, RZ, P4, !PT ;  /* 0x0000000d0f0f7c10 */ /* 0x000fca000a7fe4ff */
[----:B------:R-:W4:Y:S01]  /*05e0*/  @P2 LDG.E.U16 R40, desc[UR18][R14.64] ;  /* 0x000000120e282981 */ /* 0x000f22000c1e1500 */
[----:B------:R-:W-:Y:S02]  /*05f0*/  SHF.L.U64.HI R20, R21, 0x2, R20 ;  /* 0x0000000215147819 */ /* 0x000fe40000010214 */
[C---:B-1----:R-:W-:Y:S02]  /*0600*/  SHF.L.U64.HI R19, R5.reuse, 0x2, R10 ;  /* 0x0000000205137819 */ /* 0x042fe4000001020a */
[----:B------:R-:W-:Y:S02]  /*0610*/  SHF.L.U32 R18, R5, 0x2, RZ ;  /* 0x0000000205127819 */ /* 0x000fe400000006ff */
[----:B------:R-:W-:Y:S02]  /*0620*/  IADD3.X R5, R20, UR15, RZ, P5, !PT ;  /* 0x0000000f14057c10 */ /* 0x000fe4000affe4ff */
[----:B------:R-:W-:-:S04]  /*0630*/  IADD3 R10, P5, R12, UR14, RZ ;  /* 0x0000000e0c0a7c10 */ /* 0x000fc8000ffbe0ff */
[----:B------:R-:W-:Y:S02]  /*0640*/  IADD3.X R11, R13, UR15, RZ, P5, !PT ;  /* 0x0000000f0d0b7c10 */ /* 0x000fe4000affe4ff */
[C---:B------:R-:W-:Y:S02]  /*0650*/  IADD3 R16, P5, R18.reuse, UR14, RZ ;  /* 0x0000000e12107c10 */ /* 0x040fe4000ffbe0ff */
[----:B------:R-:W-:Y:S02]  /*0660*/  IADD3 R18, P4, R18, UR6, RZ ;  /* 0x0000000612127c10 */ /* 0x000fe4000ff9e0ff */
[----:B------:R-:W-:Y:S02]  /*0670*/  SHF.L.U32 R22, R17, 0x2, RZ ;  /* 0x0000000211167819 */ /* 0x000fe400000006ff */
[----:B------:R-:W-:Y:S02]  /*0680*/  IADD3.X R17, R19, UR15, RZ, P5, !PT ;  /* 0x0000000f13117c10 */ /* 0x000fe4000affe4ff */
[----:B------:R-:W-:-:S02]  /*0690*/  IADD3.X R7, R20, UR7, RZ, P6, !PT ;  /* 0x0000000714077c10 */ /* 0x000fc4000b7fe4ff */
[----:B------:R-:W-:Y:S02]  /*06a0*/  IADD3.X R19, R19, UR7, RZ, P4, !PT ;  /* 0x0000000713137c10 */ /* 0x000fe4000a7fe4ff */
[----:B------:R-:W-:Y:S01]  /*06b0*/  IADD3 R20, P4, R22, UR14, RZ ;  /* 0x0000000e16147c10 */ /* 0x000fe2000ff9e0ff */
[----:B------:R-:W-:-:S03]  /*06c0*/  HFMA2.MMA R35, -RZ, RZ, 0, 0 ;  /* 0x00000000ff237435 */ /* 0x000fc600000001ff */
[----:B------:R-:W-:Y:S02]  /*06d0*/  IADD3.X R21, R23, UR15, RZ, P4, !PT ;  /* 0x0000000f17157c10 */ /* 0x000fe4000a7fe4ff */
[----:B------:R-:W-:Y:S02]  /*06e0*/  ISETP.NE.AND P4, PT, RZ, UR21, PT ;  /* 0x00000015ff007c0c */ /* 0x000fe4000bf85270 */
[----:B------:R-:W-:Y:S02]  /*06f0*/  CS2R R38, SRZ ;  /* 0x0000000000267805 */ /* 0x000fe4000001ff00 */
[----:B------:R-:W-:Y:S02]  /*0700*/  IADD3 R12, P6, R12, UR6, RZ ;  /* 0x000000060c0c7c10 */ /* 0x000fe4000ffde0ff */
[----:B------:R-:W-:Y:S02]  /*0710*/  IADD3 R22, P5, R22, UR6, RZ ;  /* 0x0000000616167c10 */ /* 0x000fe4000ffbe0ff */
[----:B------:R-:W-:-:S02]  /*0720*/  CS2R R36, SRZ ;  /* 0x0000000000247805 */ /* 0x000fc4000001ff00 */
[----:B------:R-:W-:Y:S02]  /*0730*/  CS2R R32, SRZ ;  /* 0x0000000000207805 */ /* 0x000fe4000001ff00 */
[----:B------:R-:W-:Y:S02]  /*0740*/  CS2R R30, SRZ ;  /* 0x00000000001e7805 */ /* 0x000fe4000001ff00 */
[----:B------:R-:W-:Y:S01]  /*0750*/  MOV R28, RZ ;  /* 0x000000ff001c7202 */ /* 0x000fe20000000f00 */
[----:B------:R0:W5:Y:S01]  /*0760*/  @P0 LDG.E R35, desc[UR18][R6.64] ;  /* 0x0000001206230981 */ /* 0x000162000c1e1900 */
[----:B------:R-:W-:Y:S02]  /*0770*/  IADD3.X R13, R13, UR7, RZ, P6, !PT ;  /* 0x000000070d0d7c10 */ /* 0x000fe4000b7fe4ff */
[----:B------:R-:W-:Y:S01]  /*0780*/  IADD3.X R23, R23, UR7, RZ, P5, !PT ;  /* 0x0000000717177c10 */ /* 0x000fe2000affe4ff */
[----:B------:R0:W5:Y:S04]  /*0790*/  @P0 LDG.E R37, desc[UR18][R4.64] ;  /* 0x0000001204250981 */ /* 0x000168000c1e1900 */
[----:B------:R0:W5:Y:S04]  /*07a0*/  @P1 LDG.E R36, desc[UR18][R10.64] ;  /* 0x000000120a241981 */ /* 0x000168000c1e1900 */
[----:B------:R0:W5:Y:S04]  /*07b0*/  @P1 LDG.E R33, desc[UR18][R12.64] ;  /* 0x000000120c211981 */ /* 0x000168000c1e1900 */
[----:B------:R0:W5:Y:S04]  /*07c0*/  @P2 LDG.E R32, desc[UR18][R16.64] ;  /* 0x0000001210202981 */ /* 0x000168000c1e1900 */
[----:B------:R0:W5:Y:S04]  /*07d0*/  @P2 LDG.E R31, desc[UR18][R18.64] ;  /* 0x00000012121f2981 */ /* 0x000168000c1e1900 */
[----:B------:R0:W5:Y:S04]  /*07e0*/  @P3 LDG.E R30, desc[UR18][R20.64] ;  /* 0x00000012141e3981 */ /* 0x000168000c1e1900 */
[----:B------:R0:W5:Y:S01]  /*07f0*/  @P3 LDG.E R28, desc[UR18][R22.64] ;  /* 0x00000012161c3981 */ /* 0x000162000c1e1900 */
[----:B--2---:R-:W-:Y:S01]  /*0800*/  @P0 HADD2.F32 R38, -RZ, R29.H0_H0 ;  /* 0x2000001dff260230 */ /* 0x004fe20000004100 */
[----:B------:R-:W-:Y:S01]  /*0810*/  HFMA2.MMA R29, -RZ, RZ, 0, 0 ;  /* 0x00000000ff1d7435 */ /* 0x000fe200000001ff */
[----:B---3--:R-:W-:-:S04]  /*0820*/  @P1 HADD2.F32 R39, -RZ, R27.H0_H0 ;  /* 0x2000001bff271230 */ /* 0x008fc80000004100 */
[----:B----4-:R-:W-:Y:S01]  /*0830*/  @P2 HADD2.F32 R29, -RZ, R26.H0_H0 ;  /* 0x2000001aff1d2230 */ /* 0x010fe20000004100 */
[----:B------:R-:W-:Y:S01]  /*0840*/  CS2R R26, SRZ ;  /* 0x00000000001a7805 */ /* 0x000fe2000001ff00 */
[----:B------:R-:W-:Y:S02]  /*0850*/  @P3 HADD2.F32 R27, -RZ, R25.H0_H0 ;  /* 0x20000019ff1b3230 */ /* 0x000fe40000004100 */
[----:B------:R-:W-:Y:S01]  /*0860*/  @P3 HADD2.F32 R26, -RZ, R24.H0_H0 ;  /* 0x20000018ff1a3230 */ /* 0x000fe20000004100 */
[----:B------:R-:W-:Y:S01]  /*0870*/  CS2R R24, SRZ ;  /* 0x0000000000187805 */ /* 0x000fe2000001ff00 */
[----:B------:R-:W-:Y:S02]  /*0880*/  @P0 HADD2.F32 R25, -RZ, R43.H0_H0 ;  /* 0x2000002bff190230 */ /* 0x000fe40000004100 */
[----:B------:R-:W-:Y:S01]  /*0890*/  @P1 HADD2.F32 R24, -RZ, R0.H0_H0 ;  /* 0x20000000ff181230 */ /* 0x000fe20000004100 */
[----:B------:R-:W-:Y:S01]  /*08a0*/  MOV R0, RZ ;  /* 0x000000ff00007202 */ /* 0x000fe20000000f00 */
[----:B------:R-:W-:Y:S01]  /*08b0*/  @P2 HADD2.F32 R0, -RZ, R40.H0_H0 ;  /* 0x20000028ff002230 */ /* 0x000fe20000004100 */
[----:B0-----:R-:W-:Y:S06]  /*08c0*/  @!P4 BRA `(.L_x_154) ;  /* 0x0000000000ccc947 */ /* 0x001fec0003800000 */
[C---:B------:R-:W-:Y:S01]  /*08d0*/  FMUL.FTZ R40, R38.reuse, UR16 ;  /* 0x0000001026287c20 */ /* 0x040fe20008410000 */
[----:B------:R-:W-:-:S03]  /*08e0*/  FMUL.FTZ R43, R38, UR17 ;  /* 0x00000011262b7c20 */ /* 0x000fc60008410000 */
[----:B-----5:R-:W-:Y:S01]  /*08f0*/  FFMA.FTZ R37, R37, UR27, R40 ;  /* 0x0000001b25257c23 */ /* 0x020fe20008010028 */
[----:B------:R-:W-:Y:S01]  /*0900*/  FMUL.FTZ R40, R43, R38 ;  /* 0x000000262b287220 */ /* 0x000fe20000410000 */
[----:B------:R-:W-:Y:S01]  /*0910*/  FMUL.FTZ R43, R29, UR16 ;  /* 0x000000101d2b7c20 */ /* 0x000fe20008410000 */
[----:B------:R-:W0:Y:S02]  /*0920*/  MUFU.RCP R38, UR22 ;  /* 0x0000001600267d08 */ /* 0x000e240008001000 */
[----:B------:R-:W-:Y:S01]  /*0930*/  FFMA.FTZ R35, R35, UR28, R40 ;  /* 0x0000001c23237c23 */ /* 0x000fe20008010028 */
[----:B------:R-:W-:Y:S01]  /*0940*/  FMUL.FTZ R40, R39, UR17 ;  /* 0x0000001127287c20 */ /* 0x000fe20008410000 */
[----:B------:R-:W-:Y:S01]  /*0950*/  FFMA.FTZ R43, R32, UR27, R43 ;  /* 0x0000001b202b7c23 */ /* 0x000fe2000801002b */
[----:B------:R-:W-:Y:S02]  /*0960*/  FMUL.FTZ R32, R29, UR17 ;  /* 0x000000111d207c20 */ /* 0x000fe40008410000 */
[----:B------:R-:W-:Y:S01]  /*0970*/  FMUL.FTZ R40, R40, R39 ;  /* 0x0000002728287220 */ /* 0x000fe20000410000 */
[----:B------:R-:W-:Y:S01]  /*0980*/  FMUL.FTZ R39, R39, UR16 ;  /* 0x0000001027277c20 */ /* 0x000fe20008410000 */
[----:B------:R-:W-:Y:S01]  /*0990*/  FMUL.FTZ R32, R32, R29 ;  /* 0x0000001d20207220 */ /* 0x000fe20000410000 */
[----:B------:R-:W-:Y:S01]  /*09a0*/  FMUL.FTZ R29, R27, UR16 ;  /* 0x000000101b1d7c20 */ /* 0x000fe20008410000 */
[----:B------:R-:W-:Y:S01]  /*09b0*/  FFMA.FTZ R33, R33, UR28, R40 ;  /* 0x0000001c21217c23 */ /* 0x000fe20008010028 */
[----:B------:R-:W-:Y:S01]  /*09c0*/  FFMA.FTZ R39, R36, UR27, R39 ;  /* 0x0000001b24277c23 */ /* 0x000fe20008010027 */
[----:B------:R-:W-:Y:S01]  /*09d0*/  FFMA.FTZ R31, R31, UR28, R32 ;  /* 0x0000001c1f1f7c23 */ /* 0x000fe20008010020 */
[----:B------:R-:W-:Y:S01]  /*09e0*/  FFMA.FTZ R29, R30, UR27, R29 ;  /* 0x0000001b1e1d7c23 */ /* 0x000fe2000801001d */
[----:B------:R-:W-:Y:S01]  /*09f0*/  FMUL.FTZ R30, R27, UR17 ;  /* 0x000000111b1e7c20 */ /* 0x000fe20008410000 */
[-C--:B0-----:R-:W-:Y:S01]  /*0a00*/  FMUL.FTZ R40, R35, R38.reuse ;  /* 0x0000002623287220 */ /* 0x081fe20000410000 */
[----:B------:R-:W-:-:S02]  /*0a10*/  FMUL.FTZ R36, R33, R38 ;  /* 0x0000002621247220 */ /* 0x000fc40000410000 */
[----:B------:R-:W-:Y:S02]  /*0a20*/  FMUL.FTZ R27, R30, R27 ;  /* 0x0000001b1e1b7220 */ /* 0x000fe40000410000 */
        /* <DEDUP_REMOVED lines=29> */
.L_x_154:
[----:B------:R-:W-:Y:S01]  /*0c00*/  FFMA.FTZ R40, R25, UR24, R38 ;  /* 0x0000001819287c23 */ /* 0x000fe20008010026 */
[----:B------:R-:W-:-:S03]  /*0c10*/  FFMA.FTZ R27, R26, UR24, R27 ;  /* 0x000000181a1b7c23 */ /* 0x000fc6000801001b */
[----:B------:R-:W-:Y:S01]  /*0c20*/  FMUL.FTZ R38, R40, UR16 ;  /* 0x0000001028267c20 */ /* 0x000fe20008410000 */
[----:B------:R-:W-:-:S03]  /*0c30*/  FMUL.FTZ R45, R27, UR16 ;  /* 0x000000101b2d7c20 */ /* 0x000fc60008410000 */
[----:B-----5:R-:W-:Y:S01]  /*0c40*/  FFMA.FTZ R37, R37, UR27, R38 ;  /* 0x0000001b25257c23 */ /* 0x020fe20008010026 */
[----:B------:R-:W-:Y:S01]  /*0c50*/  FFMA.FTZ R38, R24, UR24, R39 ;  /* 0x0000001818267c23 */ /* 0x000fe20008010027 */
[----:B------:R-:W-:-:S03]  /*0c60*/  FMUL.FTZ R39, R40, UR17 ;  /* 0x0000001128277c20 */ /* 0x000fc60008410000 */
[----:B------:R-:W-:Y:S01]  /*0c70*/  FMUL.FTZ R43, R38, UR17 ;  /* 0x00000011262b7c20 */ /* 0x000fe20008410000 */
[----:B------:R-:W-:Y:S01]  /*0c80*/  FMUL.FTZ R40, R40, R39 ;  /* 0x0000002728287220 */ /* 0x000fe20000410000 */
[C---:B------:R-:W-:Y:S02]  /*0c90*/  FMUL.FTZ R39, R38.reuse, UR16 ;  /* 0x0000001026277c20 */ /* 0x040fe40008410000 */
[----:B------:R-:W-:Y:S01]  /*0ca0*/  FMUL.FTZ R38, R38, R43 ;  /* 0x0000002b26267220 */ /* 0x000fe20000410000 */
[----:B------:R-:W-:Y:S01]  /*0cb0*/  FFMA.FTZ R35, R35, UR28, R40 ;  /* 0x0000001c23237c23 */ /* 0x000fe20008010028 */
[----:B------:R-:W-:Y:S02]  /*0cc0*/  FFMA.FTZ R39, R36, UR27, R39 ;  /* 0x0000001b24277c23 */ /* 0x000fe40008010027 */
[----:B------:R-:W0:Y:S01]  /*0cd0*/  MUFU.RCP R36, UR22 ;  /* 0x0000001600247d08 */ /* 0x000e220008001000 */
[----:B------:R-:W-:Y:S01]  /*0ce0*/  FFMA.FTZ R33, R33, UR28, R38 ;  /* 0x0000001c21217c23 */ /* 0x000fe20008010026 */
[----:B------:R-:W-:-:S04]  /*0cf0*/  FFMA.FTZ R38, R0, UR24, R29 ;  /* 0x0000001800267c23 */ /* 0x000fc8000801001d */
[----:B------:R-:W-:-:S04]  /*0d00*/  FMUL.FTZ R43, R38, UR17 ;  /* 0x00000011262b7c20 */ /* 0x000fc80008410000 */
[C---:B------:R-:W-:Y:S01]  /*0d10*/  FMUL.FTZ R40, R38.reuse, R43 ;  /* 0x0000002b26287220 */ /* 0x040fe20000410000 */
[----:B------:R-:W-:-:S03]  /*0d20*/  FMUL.FTZ R43, R38, UR16 ;  /* 0x00000010262b7c20 */ /* 0x000fc60008410000 */
[----:B------:R-:W-:Y:S01]  /*0d30*/  FFMA.FTZ R31, R31, UR28, R40 ;  /* 0x0000001c1f1f7c23 */ /* 0x000fe20008010028 */
[----:B------:R-:W-:Y:S01]  /*0d40*/  FFMA.FTZ R43, R32, UR27, R43 ;  /* 0x0000001b202b7c23 */ /* 0x000fe2000801002b */
[-C--:B0-----:R-:W-:Y:S01]  /*0d50*/  FMUL.FTZ R29, R35, R36.reuse ;  /* 0x00000024231d7220 */ /* 0x081fe20000410000 */
[----:B------:R-:W-:-:S05]  /*0d60*/  FMUL.FTZ R38, R33, R36 ;  /* 0x0000002421267220 */ /* 0x000fca0000410000 */
[----:B------:R-:W0:Y:S08]  /*0d70*/  MUFU.SQRT R29, R29 ;  /* 0x0000001d001d7308 */ /* 0x000e300000002000 */
[----:B------:R-:W1:Y:S01]  /*0d80*/  MUFU.SQRT R38, R38 ;  /* 0x0000002600267308 */ /* 0x000e620000002000 */
[----:B0-----:R-:W-:Y:S01]  /*0d90*/  FADD.FTZ R32, R29, UR23 ;  /* 0x000000171d207e21 */ /* 0x001fe20008010000 */
[----:B------:R-:W-:Y:S01]  /*0da0*/  FFMA.FTZ R29, R30, UR27, R45 ;  /* 0x0000001b1e1d7c23 */ /* 0x000fe2000801002d */
[----:B------:R-:W-:-:S04]  /*0db0*/  FMUL.FTZ R30, R27, UR17 ;  /* 0x000000111b1e7c20 */ /* 0x000fc80008410000 */
[----:B------:R-:W-:Y:S01]  /*0dc0*/  FMUL.FTZ R27, R27, R30 ;  /* 0x0000001e1b1b7220 */ /* 0x000fe20000410000 */
[----:B------:R-:W-:Y:S01]  /*0dd0*/  MUFU.RCP R32, R32 ;  /* 0x0000002000207308 */ /* 0x000fe20000001000 */
[----:B-1----:R-:W-:Y:S02]  /*0de0*/  FADD.FTZ R40, R38, UR23 ;  /* 0x0000001726287e21 */ /* 0x002fe40008010000 */
[----:B------:R-:W-:-:S05]  /*0df0*/  FFMA.FTZ R27, R28, UR28, R27 ;  /* 0x0000001c1c1b7c23 */ /* 0x000fca000801001b */
[----:B------:R-:W0:Y:S08]  /*0e00*/  MUFU.RCP R30, UR29 ;  /* 0x0000001d001e7d08 */ /* 0x000e300008001000 */
[----:B------:R-:W1:Y:S01]  /*0e10*/  MUFU.RCP R45, R40 ;  /* 0x00000028002d7308 */ /* 0x000e620000001000 */
[-C--:B0-----:R-:W-:Y:S01]  /*0e20*/  FMUL.FTZ R38, R39, R30.reuse ;  /* 0x0000001e27267220 */ /* 0x081fe20000410000 */
[----:B------:R-:W-:-:S04]  /*0e30*/  FMUL.FTZ R28, R37, R30 ;  /* 0x0000001e251c7220 */ /* 0x000fc80000410000 */
[----:B------:R-:W-:Y:S01]  /*0e40*/  FMUL.FTZ R28, R28, R32 ;  /* 0x000000201c1c7220 */ /* 0x000fe20000410000 */
[-C--:B------:R-:W-:Y:S01]  /*0e50*/  FMUL.FTZ R32, R43, R30.reuse ;  /* 0x0000001e2b207220 */ /* 0x080fe20000410000 */
[----:B------:R-:W-:Y:S01]  /*0e60*/  FMUL.FTZ R30, R29, R30 ;  /* 0x0000001e1d1e7220 */ /* 0x000fe20000410000 */
[----:B-1----:R-:W-:Y:S01]  /*0e70*/  FMUL.FTZ R45, R38, R45 ;  /* 0x0000002d262d7220 */ /* 0x002fe20000410000 */
[-C--:B------:R-:W-:Y:S01]  /*0e80*/  FMUL.FTZ R38, R31, R36.reuse ;  /* 0x000000241f267220 */ /* 0x080fe20000410000 */
[----:B------:R-:W-:-:S05]  /*0e90*/  FMUL.FTZ R36, R27, R36 ;  /* 0x000000241b247220 */ /* 0x000fca0000410000 */
        /* <DEDUP_REMOVED lines=8> */
.L_x_155:
[--C-:B------:R-:W-:Y:S01]  /*0f20*/  FFMA.FTZ R28, -R28, UR25, R25.reuse ;  /* 0x000000191c1c7c23 */ /* 0x100fe20008010119 */
[----:B------:R-:W-:Y:S01]  /*0f30*/  FFMA.FTZ R45, -R45, UR25, R24 ;  /* 0x000000192d2d7c23 */ /* 0x000fe20008010118 */
[----:B------:R-:W-:Y:S01]  /*0f40*/  FFMA.FTZ R0, -R32, UR25, R0 ;  /* 0x0000001920007c23 */ /* 0x000fe20008010100 */
[----:B------:R-:W-:Y:S01]  /*0f50*/  ULEA UR4, UR5, UR4, 0x2 ;  /* 0x0000000405047291 */ /* 0x000fe2000f8e103f */
[----:B------:R-:W-:Y:S01]  /*0f60*/  FFMA.FTZ R30, -R30, UR25, R26 ;  /* 0x000000191e1e7c23 */ /* 0x000fe2000801011a */
[----:B------:R-:W-:Y:S02]  /*0f70*/  @P0 F2FP.F16.F32.PACK_AB R24, RZ, R28 ;  /* 0x0000001cff18023e */ /* 0x000fe400000000ff */
[----:B------:R-:W-:Y:S01]  /*0f80*/  @P2 F2FP.F16.F32.PACK_AB R0, RZ, R0 ;  /* 0x00000000ff00223e */ /* 0x000fe200000000ff */
[----:B------:R-:W-:Y:S01]  /*0f90*/  UISETP.GE.AND UP0, UPT, UR4, UR26, UPT ;  /* 0x0000001a0400728c */ /* 0x000fe2000bf06270 */
[----:B------:R-:W-:Y:S02]  /*0fa0*/  PRMT R25, R24, 0x7610, R25 ;  /* 0x0000761018197816 */ /* 0x000fe40000000019 */
[----:B------:R-:W-:-:S03]  /*0fb0*/  @P1 F2FP.F16.F32.PACK_AB R24, RZ, R45 ;  /* 0x0000002dff18123e */ /* 0x000fc600000000ff */
[----:B------:R0:W-:Y:S01]  /*0fc0*/  @P0 STG.E.U16 desc[UR18][R2.64], R25 ;  /* 0x0000001902000986 */ /* 0x0001e2000c101512 */
[----:B------:R-:W-:-:S03]  /*0fd0*/  PRMT R26, R24, 0x7610, R26 ;  /* 0x00007610181a7816 */ /* 0x000fc6000000001a */
[----:B------:R-:W-:Y:S04]  /*0fe0*/  @P0 STG.E desc[UR18][R4.64], R37 ;  /* 0x0000002504000986 */ /* 0x000fe8000c101912 */
[----:B------:R1:W-:Y:S01]  /*0ff0*/  @P0 STG.E desc[UR18][R6.64], R35 ;  /* 0x0000002306000986 */ /* 0x0003e2000c101912 */
[----:B------:R-:W-:-:S03]  /*1000*/  @P3 IADD3 R24, P0, R34, UR12, RZ ;  /* 0x0000000c22183c10 */ /* 0x000fc6000ff1e0ff */
[----:B------:R2:W-:Y:S01]  /*1010*/  @P1 STG.E.U16 desc[UR18][R8.64], R26 ;  /* 0x0000001a08001986 */ /* 0x0005e2000c101512 */
[----:B0-----:R-:W-:Y:S02]  /*1020*/  @P3 IADD3.X R25, R41, UR13, RZ, P0, !PT ;  /* 0x0000000d29193c10 */ /* 0x001fe400087fe4ff */
[----:B------:R-:W-:Y:S01]  /*1030*/  PLOP3.LUT P0, PT, PT, PT, UP0, 0x80, 0x0 ;  /* 0x000000000000781c */ /* 0x000fe20003f0f008 */
[----:B------:R2:W-:Y:S01]  /*1040*/  @P1 STG.E desc[UR18][R10.64], R39 ;  /* 0x000000270a001986 */ /* 0x0005e2000c101912 */
[----:B------:R-:W-:Y:S02]  /*1050*/  @P3 F2FP.F16.F32.PACK_AB R3, RZ, R30 ;  /* 0x0000001eff03323e */ /* 0x000fe400000000ff */
[----:B-1----:R-:W-:Y:S01]  /*1060*/  PRMT R7, R0, 0x7610, R7 ;  /* 0x0000761000077816 */ /* 0x002fe20000000007 */
[----:B------:R2:W-:Y:S01]  /*1070*/  @P1 STG.E desc[UR18][R12.64], R33 ;  /* 0x000000210c001986 */ /* 0x0005e2000c101912 */
[----:B------:R-:W-:-:S03]  /*1080*/  MOV R0, UR4 ;  /* 0x0000000400007c02 */ /* 0x000fc60008000f00 */
[----:B------:R2:W-:Y:S01]  /*1090*/  @P2 STG.E.U16 desc[UR18][R14.64], R7 ;  /* 0x000000070e002986 */ /* 0x0005e2000c101512 */
[----:B------:R-:W-:-:S03]  /*10a0*/  ISETP.LT.AND P1, PT, R0, UR9, PT ;  /* 0x0000000900007c0c */ /* 0x000fc6000bf21270 */
[----:B------:R2:W-:Y:S04]  /*10b0*/  @P2 STG.E desc[UR18][R16.64], R43 ;  /* 0x0000002b10002986 */ /* 0x0005e8000c101912 */
[----:B------:R2:W-:Y:S04]  /*10c0*/  @P2 STG.E desc[UR18][R18.64], R31 ;  /* 0x0000001f12002986 */ /* 0x0005e8000c101912 */
[----:B------:R2:W-:Y:S04]  /*10d0*/  @P3 STG.E.U16 desc[UR18][R24.64], R3 ;  /* 0x0000000318003986 */ /* 0x0005e8000c101512 */
[----:B------:R2:W-:Y:S04]  /*10e0*/  @P3 STG.E desc[UR18][R20.64], R29 ;  /* 0x0000001d14003986 */ /* 0x0005e8000c101912 */
[----:B------:R2:W-:Y:S01]  /*10f0*/  @P3 STG.E desc[UR18][R22.64], R27 ;  /* 0x0000001b16003986 */ /* 0x0005e2000c101912 */
[----:B------:R-:W-:Y:S05]  /*1100*/  @!P0 BRA P1, `(.L_x_156) ;  /* 0xfffffff000508947 */ /* 0x000fea000083ffff */
[----:B------:R-:W-:Y:S05]  /*1110*/  EXIT ;  /* 0x000000000000794d */ /* 0x000fea0003800000 */
.L_x_157:
        /* <DEDUP_REMOVED lines=14> */
.L_x_205:


//--------------------- .text._Z25multi_tensor_apply_kernelI18TensorListMetadataILi4EE11AdamFunctorIffiEJffffff10adamMode_tfEEvlPViT_T0_DpT1_ --------------------------
	.section	.text._Z25multi_tensor_apply_kernelI18TensorListMetadataILi4EE11AdamFunctorIffiEJffffff10adamMode_tfEEvlPViT_T0_DpT1_,"ax",@progbits
	.align	128
        .global         _Z25multi_tensor_apply_kernelI18TensorListMetadataILi4EE11AdamFunctorIffiEJffffff10adamMode_tfEEvlPViT_T0_DpT1_
        .type           _Z25multi_tensor_apply_kernelI18TensorListMetadataILi4EE11AdamFunctorIffiEJffffff10adamMode_tfEEvlPViT_T0_DpT1_,@function
        .size           _Z25multi_tensor_apply_kernelI18TensorListMetadataILi4EE11AdamFunctorIffiEJffffff10adamMode_tfEEvlPViT_T0_DpT1_,(.L_x_206 - _Z25multi_tensor_apply_kernelI18TensorListMetadataILi4EE11AdamFunctorIffiEJffffff10adamMode_tfEEvlPViT_T0_DpT1_)
        .other          _Z25multi_tensor_apply_kernelI18TensorListMetadataILi4EE11AdamFunctorIffiEJffffff10adamMode_tfEEvlPViT_T0_DpT1_,@"STO_CUDA_ENTRY STV_DEFAULT"
_Z25multi_tensor_apply_kernelI18TensorListMetadataILi4EE11AdamFunctorIffiEJffffff10adamMode_tfEEvlPViT_T0_DpT1_:
.text._Z25multi_tensor_apply_kernelI18TensorListMetadataILi4EE11AdamFunctorIffiEJffffff10adamMode_tfEEvlPViT_T0_DpT1_:
        /* <DEDUP_REMOVED lines=37> */
.L_x_162:
[----:B01----:R-:W-:Y:S01]  /*0250*/  IADD3 R3, R38, UR4, RZ ;  /* 0x0000000426037c10 */ /* 0x003fe2000fffe0ff */
[----:B------:R-:W-:-:S03]  /*0260*/  HFMA2.MMA R37, -RZ, RZ, 0, 0 ;  /* 0x00000000ff257435 */ /* 0x000fc600000001ff */
[C---:B------:R-:W-:Y:S02]  /*0270*/  ISETP.GE.AND P0, PT, R3.reuse, UR26, PT ;  /* 0x0000001a03007c0c */ /* 0x040fe4000bf06270 */
[C---:B------:R-:W-:Y:S02]  /*0280*/  IADD3 R5, P1, R3.reuse, UR8, RZ ;  /* 0x0000000803057c10 */ /* 0x040fe4000ff3e0ff */
[C---:B------:R-:W-:Y:S02]  /*0290*/  ISETP.LT.AND P0, PT, R3.reuse, UR9, !P0 ;  /* 0x0000000903007c0c */ /* 0x040fe4000c701270 */
[----:B------:R-:W-:Y:S02]  /*02a0*/  LEA.HI.X.SX32 R0, R3, UR20, 0x1, P1 ;  /* 0x0000001403007c11 */ /* 0x000fe400088f0eff */
[----:B------:R-:W-:Y:S02]  /*02b0*/  SHF.L.U32 R14, R5, 0x2, RZ ;  /* 0x00000002050e7819 */ /* 0x000fe400000006ff */
[----:B------:R-:W-:-:S02]  /*02c0*/  IADD3 R7, R3, UR5, RZ ;  /* 0x0000000503077c10 */ /* 0x000fc4000fffe0ff */
[----:B------:R-:W-:Y:S02]  /*02d0*/  SHF.L.U64.HI R5, R5, 0x2, R0 ;  /* 0x0000000205057819 */ /* 0x000fe40000010200 */
[----:B------:R-:W-:-:S03]  /*02e0*/  IADD3 R4, R7, UR5, RZ ;  /* 0x0000000507047c10 */ /* 0x000fc6000fffe0ff */
[----:B------:R-:W-:Y:S02]  /*02f0*/  @P0 IADD3 R2, P1, R14, UR10, RZ ;  /* 0x0000000a0e020c10 */ /* 0x000fe4000ff3e0ff */
[----:B------:R-:W-:Y:S02]  /*0300*/  IADD3 R8, P3, R7, UR8, RZ ;  /* 0x0000000807087c10 */ /* 0x000fe4000ff7e0ff */
[----:B------:R-:W-:Y:S02]  /*0310*/  @P0 IADD3.X R3, R5, UR11, RZ, P1, !PT ;  /* 0x0000000b05030c10 */ /* 0x000fe40008ffe4ff */
[C---:B------:R-:W-:Y:S02]  /*0320*/  ISETP.GE.AND P1, PT, R7.reuse, UR26, PT ;  /* 0x0000001a07007c0c */ /* 0x040fe4000bf26270 */
[----:B------:R-:W-:Y:S01]  /*0330*/  IADD3 R0, R4, UR5, RZ ;  /* 0x0000000504007c10 */ /* 0x000fe2000fffe0ff */
[----:B------:R0:W5:Y:S01]  /*0340*/  @P0 LDG.E R37, desc[UR18][R2.64] ;  /* 0x0000001202250981 */ /* 0x000162000c1e1900 */
[----:B------:R-:W-:-:S02]  /*0350*/  ISETP.LT.AND P1, PT, R7, UR9, !P1 ;  /* 0x0000000907007c0c */ /* 0x000fc4000cf21270 */
[----:B------:R-:W-:Y:S02]  /*0360*/  CS2R R34, SRZ ;  /* 0x0000000000227805 */ /* 0x000fe4000001ff00 */
[----:B------:R-:W-:Y:S02]  /*0370*/  LEA.HI.X.SX32 R7, R7, UR20, 0x1, P3 ;  /* 0x0000001407077c11 */ /* 0x000fe400098f0eff */
[----:B------:R-:W-:Y:S02]  /*0380*/  CS2R R32, SRZ ;  /* 0x0000000000207805 */ /* 0x000fe4000001ff00 */
[----:B------:R-:W-:Y:S02]  /*0390*/  ISETP.GE.AND P2, PT, R4, UR26, PT ;  /* 0x0000001a04007c0c */ /* 0x000fe4000bf46270 */
[----:B------:R-:W-:Y:S02]  /*03a0*/  ISETP.GE.AND P3, PT, R0, UR26, PT ;  /* 0x0000001a00007c0c */ /* 0x000fe4000bf66270 */
[----:B------:R-:W-:-:S02]  /*03b0*/  IADD3 R6, P4, R4, UR8, RZ ;  /* 0x0000000804067c10 */ /* 0x000fc4000ff9e0ff */
[----:B------:R-:W-:Y:S02]  /*03c0*/  ISETP.LT.AND P2, PT, R4, UR9, !P2 ;  /* 0x0000000904007c0c */ /* 0x000fe4000d741270 */
[C---:B------:R-:W-:Y:S02]  /*03d0*/  IADD3 R20, P5, R0.reuse, UR8, RZ ;  /* 0x0000000800147c10 */ /* 0x040fe4000ffbe0ff */
[----:B------:R-:W-:Y:S02]  /*03e0*/  ISETP.LT.AND P3, PT, R0, UR9, !P3 ;  /* 0x0000000900007c0c */ /* 0x000fe4000df61270 */
[----:B0-----:R-:W-:Y:S02]  /*03f0*/  LEA.HI.X.SX32 R3, R4, UR20, 0x1, P4 ;  /* 0x0000001404037c11 */ /* 0x001fe4000a0f0eff */
[C---:B------:R-:W-:Y:S02]  /*0400*/  SHF.L.U64.HI R4, R8.reuse, 0x2, R7 ;  /* 0x0000000208047819 */ /* 0x040fe40000010207 */
[----:B------:R-:W-:-:S02]  /*0410*/  SHF.L.U32 R8, R8, 0x2, RZ ;  /* 0x0000000208087819 */ /* 0x000fc400000006ff */
[----:B------:R-:W-:Y:S02]  /*0420*/  LEA.HI.X.SX32 R7, R0, UR20, 0x1, P5 ;  /* 0x0000001400077c11 */ /* 0x000fe4000a8f0eff */
[C---:B------:R-:W-:Y:S02]  /*0430*/  SHF.L.U64.HI R3, R6.reuse, 0x2, R3 ;  /* 0x0000000206037819 */ /* 0x040fe40000010203 */
[----:B------:R-:W-:Y:S02]  /*0440*/  SHF.L.U32 R2, R6, 0x2, RZ ;  /* 0x0000000206027819 */ /* 0x000fe400000006ff */
[----:B------:R-:W-:Y:S02]  /*0450*/  @P1 IADD3 R6, P4, R8, UR10, RZ ;  /* 0x0000000a08061c10 */ /* 0x000fe4000ff9e0ff */
[C---:B------:R-:W-:Y:S02]  /*0460*/  SHF.L.U64.HI R0, R20.reuse, 0x2, R7 ;  /* 0x0000000214007819 */ /* 0x040fe40000010207 */
[----:B------:R-:W-:-:S02]  /*0470*/  SHF.L.U32 R20, R20, 0x2, RZ ;  /* 0x0000000214147819 */ /* 0x000fc400000006ff */
[----:B------:R-:W-:Y:S02]  /*0480*/  @P1 IADD3.X R7, R4, UR11, RZ, P4, !PT ;  /* 0x0000000b04071c10 */ /* 0x000fe4000a7fe4ff */
[----:B------:R-:W-:Y:S02]  /*0490*/  @P2 IADD3 R10, P5, R2, UR10, RZ ;  /* 0x0000000a020a2c10 */ /* 0x000fe4000ffbe0ff */
[----:B------:R-:W-:Y:S02]  /*04a0*/  @P3 IADD3 R22, P4, R20, UR6, RZ ;  /* 0x0000000614163c10 */ /* 0x000fe4000ff9e0ff */
[----:B------:R-:W-:Y:S02]  /*04b0*/  CS2R R26, SRZ ;  /* 0x00000000001a7805 */ /* 0x000fe4000001ff00 */
[----:B------:R-:W-:Y:S02]  /*04c0*/  @P2 IADD3.X R11, R3, UR11, RZ, P5, !PT ;  /* 0x0000000b030b2c10 */ /* 0x000fe4000affe4ff */
[----:B------:R-:W-:-:S02]  /*04d0*/  MOV R21, RZ ;  /* 0x000000ff00157202 */ /* 0x000fc40000000f00 */
[----:B------:R-:W-:Y:S02]  /*04e0*/  CS2R R30, SRZ ;  /* 0x00000000001e7805 */ /* 0x000fe4000001ff00 */
[----:B------:R-:W-:Y:S01]  /*04f0*/  @P3 IADD3.X R23, R0, UR7, RZ, P4, !PT ;  /* 0x0000000700173c10 */ /* 0x000fe2000a7fe4ff */
[----:B------:R-:W5:Y:S01]  /*0500*/  @P2 LDG.E R35, desc[UR18][R10.64] ;  /* 0x000000120a232981 */ /* 0x000f62000c1e1900 */
[C---:B------:R-:W-:Y:S02]  /*0510*/  @P3 IADD3 R18, P4, R20.reuse, UR14, RZ ;  /* 0x0000000e14123c10 */ /* 0x040fe4000ff9e0ff */
[----:B------:R-:W-:Y:S01]  /*0520*/  @P3 IADD3 R16, P5, R20, UR12, RZ ;  /* 0x0000000c14103c10 */ /* 0x000fe2000ffbe0ff */
[----:B------:R-:W5:Y:S01]  /*0530*/  @P1 LDG.E R34, desc[UR18][R6.64] ;  /* 0x0000001206221981 */ /* 0x000f62000c1e1900 */
[C---:B------:R-:W-:Y:S02]  /*0540*/  @P3 IADD3.X R19, R0.reuse, UR15, RZ, P4, !PT ;  /* 0x0000000f00133c10 */ /* 0x040fe4000a7fe4ff */
[----:B------:R-:W-:Y:S01]  /*0550*/  @P3 IADD3.X R17, R0, UR13, RZ, P5, !PT ;  /* 0x0000000d00113c10 */ /* 0x000fe2000affe4ff */
[----:B------:R-:W5:Y:S01]  /*0560*/  @P3 LDG.E R32, desc[UR18][R22.64] ;  /* 0x0000001216203981 */ /* 0x000f62000c1e1900 */
[----:B------:R-:W-:-:S03]  /*0570*/  @P3 IADD3 R12, P6, R20, UR10, RZ ;  /* 0x0000000a140c3c10 */ /* 0x000fc6000ffde0ff */
[----:B------:R0:W5:Y:S01]  /*0580*/  @P3 LDG.E R26, desc[UR18][R18.64] ;  /* 0x00000012121a3981 */ /* 0x000162000c1e1900 */
[----:B------:R-:W-:-:S03]  /*0590*/  @P3 IADD3.X R13, R0, UR11, RZ, P6, !PT ;  /* 0x0000000b000d3c10 */ /* 0x000fc6000b7fe4ff */
[----:B------:R1:W5:Y:S04]  /*05a0*/  @P3 LDG.E R21, desc[UR18][R16.64] ;  /* 0x0000001210153981 */ /* 0x000368000c1e1900 */
[----:B------:R2:W5:Y:S01]  /*05b0*/  @P3 LDG.E R30, desc[UR18][R12.64] ;  /* 0x000000120c1e3981 */ /* 0x000562000c1e1900 */
[C---:B0-----:R-:W-:Y:S02]  /*05c0*/  IADD3 R18, P4, R14.reuse, UR12, RZ ;  /* 0x0000000c0e127c10 */ /* 0x041fe4000ff9e0ff */
[C---:B-1----:R-:W-:Y:S02]  /*05d0*/  IADD3 R16, P5, R14.reuse, UR14, RZ ;  /* 0x0000000e0e107c10 */ /* 0x042fe4000ffbe0ff */
[----:B------:R-:W-:Y:S02]  /*05e0*/  IADD3 R14, P6, R14, UR6, RZ ;  /* 0x000000060e0e7c10 */ /* 0x000fe4000ffde0ff */
[----:B------:R-:W-:-:S02]  /*05f0*/  IADD3.X R19, R5, UR13, RZ, P4, !PT ;  /* 0x0000000d05137c10 */ /* 0x000fc4000a7fe4ff */
[C---:B------:R-:W-:Y:S02]  /*0600*/  IADD3.X R17, R5.reuse, UR15, RZ, P5, !PT ;  /* 0x0000000f05117c10 */ /* 0x040fe4000affe4ff */
[----:B------:R-:W-:Y:S02]  /*0610*/  IADD3.X R15, R5, UR7, RZ, P6, !PT ;  /* 0x00000007050f7c10 */ /* 0x000fe4000b7fe4ff */
[C---:B--2---:R-:W-:Y:S02]  /*0620*/  IADD3 R12, P4, R8.reuse, UR12, RZ ;  /* 0x0000000c080c7c10 */ /* 0x044fe4000ff9e0ff */
[----:B------:R-:W-:Y:S02]  /*0630*/  CS2R R22, SRZ ;  /* 0x0000000000167805 */ /* 0x000fe4000001ff00 */
[----:B------:R-:W-:Y:S02]  /*0640*/  IADD3 R10, P5, R8, UR14, RZ ;  /* 0x0000000e080a7c10 */ /* 0x000fe4000ffbe0ff */
[----:B------:R-:W-:-:S02]  /*0650*/  CS2R R24, SRZ ;  /* 0x0000000000187805 */ /* 0x000fc4000001ff00 */
[----:B------:R-:W-:Y:S02]  /*0660*/  IADD3 R8, P6, R8, UR6, RZ ;  /* 0x0000000608087c10 */ /* 0x000fe4000ffde0ff */
[----:B------:R-:W-:Y:S02]  /*0670*/  CS2R R28, SRZ ;  /* 0x00000000001c7805 */ /* 0x000fe4000001ff00 */
[C---:B------:R-:W-:Y:S01]  /*0680*/  IADD3.X R13, R4.reuse, UR13, RZ, P4, !PT ;  /* 0x0000000d040d7c10 */ /* 0x040fe2000a7fe4ff */
[----:B------:R0:W5:Y:S01]  /*0690*/  @P0 LDG.E R22, desc[UR18][R18.64] ;  /* 0x0000001212160981 */ /* 0x000162000c1e1900 */
[C---:B------:R-:W-:Y:S02]  /*06a0*/  IADD3.X R11, R4.reuse, UR15, RZ, P5, !PT ;  /* 0x0000000f040b7c10 */ /* 0x040fe4000affe4ff */
[----:B------:R-:W-:Y:S01]  /*06b0*/  IADD3.X R9, R4, UR7, RZ, P6, !PT ;  /* 0x0000000704097c10 */ /* 0x000fe2000b7fe4ff */
[----:B------:R0:W5:Y:S01]  /*06c0*/  @P0 LDG.E R31, desc[UR18][R16.64] ;  /* 0x00000012101f0981 */ /* 0x000162000c1e1900 */
[----:B------:R-:W-:-:S02]  /*06d0*/  IADD3 R6, P4, R2, UR12, RZ ;  /* 0x0000000c02067c10 */ /* 0x000fc4000ff9e0ff */
[C---:B------:R-:W-:Y:S01]  /*06e0*/  IADD3 R4, P5, R2.reuse, UR14, RZ ;  /* 0x0000000e02047c10 */ /* 0x040fe2000ffbe0ff */
[----:B------:R0:W5:Y:S01]  /*06f0*/  @P0 LDG.E R25, desc[UR18][R14.64] ;  /* 0x000000120e190981 */ /* 0x000162000c1e1900 */
[----:B------:R-:W-:Y:S02]  /*0700*/  IADD3 R2, P6, R2, UR6, RZ ;  /* 0x0000000602027c10 */ /* 0x000fe4000ffde0ff */
[C---:B------:R-:W-:Y:S01]  /*0710*/  IADD3.X R7, R3.reuse, UR13, RZ, P4, !PT ;  /* 0x0000000d03077c10 */ /* 0x040fe2000a7fe4ff */
[----:B------:R0:W5:Y:S01]  /*0720*/  @P1 LDG.E R23, desc[UR18][R12.64] ;  /* 0x000000120c171981 */ /* 0x000162000c1e1900 */
[C---:B------:R-:W-:Y:S02]  /*0730*/  IADD3.X R5, R3.reuse, UR15, RZ, P5, !PT ;  /* 0x0000000f03057c10 */ /* 0x040fe4000affe4ff */
[----:B------:R-:W-:Y:S01]  /*0740*/  IADD3.X R3, R3, UR7, RZ, P6, !PT ;  /* 0x0000000703037c10 */ /* 0x000fe2000b7fe4ff */
[----:B------:R0:W5:Y:S04]  /*0750*/  @P1 LDG.E R28, desc[UR18][R10.64] ;  /* 0x000000120a1c1981 */ /* 0x000168000c1e1900 */
[----:B------:R0:W5:Y:S04]  /*0760*/  @P1 LDG.E R29, desc[UR18][R8.64] ;  /* 0x00000012081d1981 */ /* 0x000168000c1e1900 */
[----:B------:R0:W5:Y:S04]  /*0770*/  @P2 LDG.E R24, desc[UR18][R6.64] ;  /* 0x0000001206182981 */ /* 0x000168000c1e1900 */
[----:B------:R0:W5:Y:S04]  /*0780*/  @P2 LDG.E R27, desc[UR18][R4.64] ;  /* 0x00000012041b2981 */ /* 0x000168000c1e1900 */
[----:B------:R0:W5:Y:S01]  /*0790*/  @P2 LDG.E R33, desc[UR18][R2.64] ;  /* 0x0000001202212981 */ /* 0x000162000c1e1900 */
[----:B------:R-:W-:-:S13]  /*07a0*/  ISETP.NE.AND P4, PT, RZ, UR21, PT ;  /* 0x00000015ff007c0c */ /* 0x000fda000bf85270 */
[----:B0-----:R-:W-:Y:S05]  /*07b0*/  @!P4 BRA `(.L_x_158) ;  /* 0x0000000000ccc947 */ /* 0x001fea0003800000 */
[----:B-----5:R-:W-:Y:S01]  /*07c0*/  FMUL.FTZ R40, R37, UR17 ;  /* 0x0000001125287c20 */ /* 0x020fe20008410000 */
[----:B------:R-:W0:Y:S01]  /*07d0*/  MUFU.RCP R36, UR22 ;  /* 0x0000001600247d08 */ /* 0x000e220008001000 */
[----:B------:R-:W-:Y:S01]  /*07e0*/  FMUL.FTZ R39, R34, UR17 ;  /* 0x0000001122277c20 */ /* 0x000fe20008410000 */
[----:B------:R-:W-:Y:S01]  /*07f0*/  FMUL.FTZ R42, R35, UR17 ;  /* 0x00000011232a7c20 */ /* 0x000fe20008410000 */
[----:B------:R-:W-:-:S03]  /*0800*/  FMUL.FTZ R40, R40, R37 ;  /* 0x0000002528287220 */ /* 0x000fc60000410000 */
[----:B------:R-:W-:Y:S01]  /*0810*/  FMUL.FTZ R42, R42, R35 ;  /* 0x000000232a2a7220 */ /* 0x000fe20000410000 */
[----:B------:R-:W-:Y:S01]  /*0820*/  FFMA.FTZ R25, R25, UR28, R40 ;  /* 0x0000001c19197c23 */ /* 0x000fe20008010028 */
[----:B------:R-:W-:Y:S01]  /*0830*/  FMUL.FTZ R40, R39, R34 ;  /* 0x0000002227287220 */ /* 0x000fe20000410000 */
[----:B------:R-:W-:Y:S01]  /*0840*/  FMUL.FTZ R39, R30, UR17 ;  /* 0x000000111e277c20 */ /* 0x000fe20008410000 */
[----:B------:R-:W-:Y:S02]  /*0850*/  FFMA.FTZ R33, R33, UR28, R42 ;  /* 0x0000001c21217c23 */ /* 0x000fe4000801002a */
[----:B------:R-:W-:Y:S01]  /*0860*/  FFMA.FTZ R29, R29, UR28, R40 ;  /* 0x0000001c1d1d7c23 */ /* 0x000fe20008010028 */
[----:B------:R-:W-:-:S04]  /*0870*/  FMUL.FTZ R41, R39, R30 ;  /* 0x0000001e27297220 */ /* 0x000fc80000410000 */
[----:B------:R-:W-:Y:S01]  /*0880*/  FFMA.FTZ R32, R32, UR28, R41 ;  /* 0x0000001c20207c23 */ /* 0x000fe20008010029 */
[-C--:B0-----:R-:W-:Y:S01]  /*0890*/  FMUL.FTZ R40, R25, R36.reuse ;  /* 0x0000002419287220 */ /* 0x081fe20000410000 */
[-C--:B------:R-:W-:Y:S01]  /*08a0*/  FMUL.FTZ R43, R29, R36.reuse ;  /* 0x000000241d2b7220 */ /* 0x080fe20000410000 */
[-C--:B------:R-:W-:Y:S01]  /*08b0*/  FMUL.FTZ R44, R33, R36.reuse ;  /* 0x00000024212c7220 */ /* 0x080fe20000410000 */
[----:B------:R-:W-:Y:S02]  /*08c0*/  FMUL.FTZ R41, R32, R36 ;  /* 0x0000002420297220 */ /* 0x000fe40000410000 */
[----:B------:R-:W0:Y:S08]  /*08d0*/  MUFU.SQRT R39, R43 ;  /* 0x0000002b00277308 */ /* 0x000e300000002000 */
[----:B------:R-:W1:Y:S08]  /*08e0*/  MUFU.SQRT R40, R40 ;  /* 0x0000002800287308 */ /* 0x000e700000002000 */
[----:B------:R-:W2:Y:S01]  /*08f0*/  MUFU.SQRT R42, R44 ;  /* 0x0000002c002a7308 */ /* 0x000ea20000002000 */
[----:B0-----:R-:W-:-:S07]  /*0900*/  FADD.FTZ R39, R39, UR23 ;  /* 0x0000001727277e21 */ /* 0x001fce0008010000 */
[----:B------:R-:W0:Y:S01]  /*0910*/  MUFU.SQRT R41, R41 ;  /* 0x0000002900297308 */ /* 0x000e220000002000 */
[----:B-1----:R-:W-:-:S07]  /*0920*/  FADD.FTZ R36, R40, UR23 ;  /* 0x0000001728247e21 */ /* 0x002fce0008010000 */
[----:B------:R-:W1:Y:S01]  /*0930*/  MUFU.RCP R40, UR29 ;  /* 0x0000001d00287d08 */ /* 0x000e620008001000 */
[----:B--2---:R-:W-:Y:S01]  /*0940*/  FADD.FTZ R45, R42, UR23 ;  /* 0x000000172a2d7e21 */ /* 0x004fe20008010000 */
[----:B------:R-:W-:-:S04]  /*0950*/  FMUL.FTZ R42, R37, UR16 ;  /* 0x00000010252a7c20 */ /* 0x000fc80008410000 */
[----:B------:R-:W-:Y:S01]  /*0960*/  FFMA.FTZ R31, R31, UR27, R42 ;  /* 0x0000001b1f1f7c23 */ /* 0x000fe2000801002a */
[----:B------:R-:W-:Y:S01]  /*0970*/  FMUL.FTZ R42, R35, UR16 ;  /* 0x00000010232a7c20 */ /* 0x000fe20008410000 */
[----:B------:R-:W2:Y:S01]  /*0980*/  MUFU.RCP R39, R39 ;  /* 0x0000002700277308 */ /* 0x000ea20000001000 */
[----:B0-----:R-:W-:Y:S01]  /*0990*/  FADD.FTZ R44, R41, UR23 ;  /* 0x00000017292c7e21 */ /* 0x001fe20008010000 */
[----:B------:R-:W-:Y:S01]  /*09a0*/  FMUL.FTZ R41, R34, UR16 ;  /* 0x0000001022297c20 */ /* 0x000fe20008410000 */
[----:B------:R-:W-:-:S03]  /*09b0*/  FFMA.FTZ R27, R27, UR27, R42 ;  /* 0x0000001b1b1b7c23 */ /* 0x000fc6000801002a */
[----:B------:R-:W-:Y:S01]  /*09c0*/  FFMA.FTZ R35, R28, UR27, R41 ;  /* 0x0000001b1c237c23 */ /* 0x000fe20008010029 */
[----:B------:R-:W-:Y:S01]  /*09d0*/  FMUL.FTZ R41, R30, UR16 ;  /* 0x000000101e297c20 */ /* 0x000fe20008410000 */
[----:B------:R-:W0:Y:S01]  /*09e0*/  MUFU.RCP R36, R36 ;  /* 0x0000002400247308 */ /* 0x000e220000001000 */
[-C--:B-1----:R-:W-:Y:S01]  /*09f0*/  FMUL.FTZ R43, R31, R40.reuse ;  /* 0x000000281f2b7220 */ /* 0x082fe20000410000 */
[-C--:B------:R-:W-:Y:S01]  /*0a00*/  FMUL.FTZ R28, R27, R40.reuse ;  /* 0x000000281b1c7220 */ /* 0x080fe20000410000 */
[----:B------:R-:W-:Y:S01]  /*0a10*/  FFMA.FTZ R41, R26, UR27, R41 ;  /* 0x0000001b1a297c23 */ /* 0x000fe20008010029 */
[----:B------:R-:W-:-:S04]  /*0a20*/  FMUL.FTZ R26, R35, R40 ;  /* 0x00000028231a7220 */ /* 0x000fc80000410000 */
[----:B------:R1:W3:Y:S01]  /*0a30*/  MUFU.RCP R37, R45 ;  /* 0x0000002d00257308 */ /* 0x0002e20000001000 */
[----:B--2---:R-:W-:-:S04]  /*0a40*/  FMUL.FTZ R26, R26, R39 ;  /* 0x000000271a1a7220 */ /* 0x004fc80000410000 */
[----:B------:R-:W-:-:S03]  /*0a50*/  FFMA.FTZ R26, R23, UR24, R26 ;  /* 0x00000018171a7c23 */ /* 0x000fc6000801001a */
[----:B------:R-:W2:Y:S01]  /*0a60*/  MUFU.RCP R34, R44 ;  /* 0x0000002c00227308 */ /* 0x000ea20000001000 */
[----:B-1----:R-:W-:Y:S01]  /*0a70*/  FMUL.FTZ R45, R41, R40 ;  /* 0x00000028292d7220 */ /* 0x002fe20000410000 */
[----:B0-----:R-:W-:Y:S01]  /*0a80*/  FMUL.FTZ R43, R43, R36 ;  /* 0x000000242b2b7220 */ /* 0x001fe20000410000 */
[----:B---3--:R-:W-:-:S03]  /*0a90*/  FMUL.FTZ R39, R28, R37 ;  /* 0x000000251c277220 */ /* 0x008fc60000410000 */
[----:B------:R-:W-:Y:S01]  /*0aa0*/  FFMA.FTZ R37, R22, UR24, R43 ;  /* 0x0000001816257c23 */ /* 0x000fe2000801002b */
[----:B------:R-:W-:Y:S01]  /*0ab0*/  FFMA.FTZ R39, R24, UR24, R39 ;  /* 0x0000001818277c23 */ /* 0x000fe20008010027 */
[----:B--2---:R-:W-:-:S04]  /*0ac0*/  FMUL.FTZ R34, R45, R34 ;  /* 0x000000222d227220 */ /* 0x004fc80000410000 */
[----:B------:R-:W-:Y:S01]  /*0ad0*/  FFMA.FTZ R34, R21, UR24, R34 ;  /* 0x0000001815227c23 */ /* 0x000fe20008010022 */
[----:B------:R-:W-:Y:S06]  /*0ae0*/  BRA `(.L_x_159) ;  /* 0x0000000000c87947 */ /* 0x000fec0003800000 */
.L_x_158:
[----:B-----5:R-:W-:Y:S01]  /*0af0*/  FFMA.FTZ R36, R22, UR24, R37 ;  /* 0x0000001816247c23 */ /* 0x020fe20008010025 */
[----:B------:R-:W0:Y:S01]  /*0b00*/  MUFU.RCP R40, UR22 ;  /* 0x0000001600287d08 */ /* 0x000e220008001000 */
[----:B------:R-:W-:Y:S01]  /*0b10*/  FFMA.FTZ R34, R23, UR24, R34 ;  /* 0x0000001817227c23 */ /* 0x000fe20008010022 */
[----:B------:R-:W-:Y:S01]  /*0b20*/  FFMA.FTZ R30, R21, UR24, R30 ;  /* 0x00000018151e7c23 */ /* 0x000fe2000801001e */
[----:B------:R-:W-:Y:S01]  /*0b30*/  FMUL.FTZ R37, R36, UR17 ;  /* 0x0000001124257c20 */ /* 0x000fe20008410000 */
[----:B------:R-:W-:Y:S02]  /*0b40*/  FFMA.FTZ R35, R24, UR24, R35 ;  /* 0x0000001818237c23 */ /* 0x000fe40008010023 */
[----:B------:R-:W-:Y:S01]  /*0b50*/  FMUL.FTZ R39, R30, UR17 ;  /* 0x000000111e277c20 */ /* 0x000fe20008410000 */
[----:B------:R-:W-:Y:S01]  /*0b60*/  FMUL.FTZ R42, R36, R37 ;  /* 0x00000025242a7220 */ /* 0x000fe20000410000 */
[----:B------:R-:W-:Y:S01]  /*0b70*/  FMUL.FTZ R37, R34, UR17 ;  /* 0x0000001122257c20 */ /* 0x000fe20008410000 */
[----:B------:R-:W-:Y:S01]  /*0b80*/  FMUL.FTZ R44, R35, UR17 ;  /* 0x00000011232c7c20 */ /* 0x000fe20008410000 */
[----:B------:R-:W-:Y:S01]  /*0b90*/  FMUL.FTZ R41, R30, R39 ;  /* 0x000000271e297220 */ /* 0x000fe20000410000 */
[----:B------:R-:W-:Y:S01]  /*0ba0*/  FFMA.FTZ R25, R25, UR28, R42 ;  /* 0x0000001c19197c23 */ /* 0x000fe2000801002a */
[----:B------:R-:W-:Y:S01]  /*0bb0*/  FMUL.FTZ R42, R34, R37 ;  /* 0x00000025222a7220 */ /* 0x000fe20000410000 */
[----:B------:R-:W-:Y:S01]  /*0bc0*/  FMUL.FTZ R44, R35, R44 ;  /* 0x0000002c232c7220 */ /* 0x000fe20000410000 */
[----:B------:R-:W-:-:S02]  /*0bd0*/  FFMA.FTZ R32, R32, UR28, R41 ;  /* 0x0000001c20207c23 */ /* 0x000fc40008010029 */
[----:B------:R-:W-:Y:S01]  /*0be0*/  FFMA.FTZ R29, R29, UR28, R42 ;  /* 0x0000001c1d1d7c23 */ /* 0x000fe2000801002a */
[----:B------:R-:W-:Y:S01]  /*0bf0*/  FFMA.FTZ R33, R33, UR28, R44 ;  /* 0x0000001c21217c23 */ /* 0x000fe2000801002c */
[-C--:B0-----:R-:W-:Y:S01]  /*0c00*/  FMUL.FTZ R43, R25, R40.reuse ;  /* 0x00000028192b7220 */ /* 0x081fe20000410000 */
[-C--:B------:R-:W-:Y:S01]  /*0c10*/  FMUL.FTZ R41, R32, R40.reuse ;  /* 0x0000002820297220 */ /* 0x080fe20000410000 */
[-C--:B------:R-:W-:Y:S01]  /*0c20*/  FMUL.FTZ R44, R29, R40.reuse ;  /* 0x000000281d2c7220 */ /* 0x080fe20000410000 */
[----:B------:R-:W-:Y:S01]  /*0c30*/  FMUL.FTZ R45, R33, R40 ;  /* 0x00000028212d7220 */ /* 0x000fe20000410000 */
        /* <DEDUP_REMOVED lines=18> */
[-C--:B-1----:R-:W-:Y:S02]  /*0d60*/  FMUL.FTZ R28, R31, R40.reuse ;  /* 0x000000281f1c7220 */ /* 0x082fe40000410000 */
[----:B------:R-:W-:Y:S01]  /*0d70*/  FFMA.FTZ R41, R26, UR27, R41 ;  /* 0x0000001b1a297c23 */ /* 0x000fe20008010029 */
[----:B------:R-:W-:-:S03]  /*0d80*/  FMUL.FTZ R26, R35, R40 ;  /* 0x00000028231a7220 */ /* 0x000fc60000410000 */
[----:B------:R-:W-:Y:S01]  /*0d90*/  FMUL.FTZ R45, R41, R40 ;  /* 0x00000028292d7220 */ /* 0x000fe20000410000 */
[----:B------:R1:W3:Y:S01]  /*0da0*/  MUFU.RCP R36, R43 ;  /* 0x0000002b00247308 */ /* 0x0002e20000001000 */
[----:B--2---:R-:W-:-:S07]  /*0db0*/  FMUL.FTZ R26, R26, R39 ;  /* 0x000000271a1a7220 */ /* 0x004fce0000410000 */
[----:B------:R-:W2:Y:S01]  /*0dc0*/  MUFU.RCP R34, R44 ;  /* 0x0000002c00227308 */ /* 0x000ea20000001000 */
[----:B-1----:R-:W-:Y:S01]  /*0dd0*/  FMUL.FTZ R43, R27, R40 ;  /* 0x000000281b2b7220 */ /* 0x002fe20000410000 */
[----:B0-----:R-:W-:-:S03]  /*0de0*/  FMUL.FTZ R37, R28, R37 ;  /* 0x000000251c257220 */ /* 0x001fc60000410000 */
[----:B---3--:R-:W-:Y:S01]  /*0df0*/  FMUL.FTZ R39, R43, R36 ;  /* 0x000000242b277220 */ /* 0x008fe20000410000 */
[----:B--2---:R-:W-:-:S07]  /*0e00*/  FMUL.FTZ R34, R45, R34 ;  /* 0x000000222d227220 */ /* 0x004fce0000410000 */
.L_x_159:
[----:B------:R-:W-:Y:S01]  /*0e10*/  FFMA.FTZ R37, -R37, UR25, R22 ;  /* 0x0000001925257c23 */ /* 0x000fe20008010116 */
[----:B------:R-:W-:Y:S01]  /*0e20*/  FFMA.FTZ R23, -R26, UR25, R23 ;  /* 0x000000191a177c23 */ /* 0x000fe20008010117 */
[----:B------:R-:W-:Y:S01]  /*0e30*/  FFMA.FTZ R39, -R39, UR25, R24 ;  /* 0x0000001927277c23 */ /* 0x000fe20008010118 */
[----:B------:R-:W-:Y:S01]  /*0e40*/  BSSY B0, `(.L_x_160) ;  /* 0x0000015000007945 */ /* 0x000fe20003800000 */
[----:B------:R-:W-:Y:S01]  /*0e50*/  FFMA.FTZ R43, -R34, UR25, R21 ;  /* 0x00000019222b7c23 */ /* 0x000fe20008010115 */
[----:B------:R0:W-:Y:S04]  /*0e60*/  @P0 STG.E desc[UR18][R18.64], R37 ;  /* 0x0000002512000986 */ /* 0x0001e8000c101912 */
        /* <DEDUP_REMOVED lines=9> */
[C---:B0-----:R-:W-:Y:S02]  /*0f00*/  IADD3 R2, P2, R20.reuse, UR12, RZ ;  /* 0x0000000c14027c10 */ /* 0x041fe4000ff5e0ff */
[C---:B------:R-:W-:Y:S02]  /*0f10*/  IADD3 R4, P1, R20.reuse, UR14, RZ ;  /* 0x0000000e14047c10 */ /* 0x040fe4000ff3e0ff */
[----:B------:R-:W-:Y:S02]  /*0f20*/  IADD3 R20, P0, R20, UR6, RZ ;  /* 0x0000000614147c10 */ /* 0x000fe4000ff1e0ff */
[C---:B------:R-:W-:Y:S02]  /*0f30*/  IADD3.X R3, R0.reuse, UR13, RZ, P2, !PT ;  /* 0x0000000d00037c10 */ /* 0x040fe400097fe4ff */
[C---:B------:R-:W-:Y:S02]  /*0f40*/  IADD3.X R5, R0.reuse, UR15, RZ, P1, !PT ;  /* 0x0000000f00057c10 */ /* 0x040fe40008ffe4ff */
[----:B------:R-:W-:Y:S01]  /*0f50*/  IADD3.X R21, R0, UR7, RZ, P0, !PT ;  /* 0x0000000700157c10 */ /* 0x000fe200087fe4ff */
[----:B------:R1:W-:Y:S04]  /*0f60*/  STG.E desc[UR18][R2.64], R43 ;  /* 0x0000002b02007986 */ /* 0x0003e8000c101912 */
[----:B------:R1:W-:Y:S04]  /*0f70*/  STG.E desc[UR18][R4.64], R41 ;  /* 0x0000002904007986 */ /* 0x0003e8000c101912 */
[----:B------:R1:W-:Y:S02]  /*0f80*/  STG.E desc[UR18][R20.64], R32 ;  /* 0x0000002014007986 */ /* 0x0003e4000c101912 */
.L_x_161:
[----:B------:R-:W-:Y:S05]  /*0f90*/  BSYNC B0 ;  /* 0x0000000000007941 */ /* 0x000fea0003800000 */
.L_x_160:
[----:B------:R-:W-:-:S04]  /*0fa0*/  ULEA UR4, UR5, UR4, 0x2 ;  /* 0x0000000405047291 */ /* 0x000fc8000f8e103f */
[----:B------:R-:W-:Y:S02]  /*0fb0*/  UISETP.GE.AND UP0, UPT, UR4, UR26, UPT ;  /* 0x0000001a0400728c */ /* 0x000fe4000bf06270 */
[----:B------:R-:W-:-:S04]  /*0fc0*/  MOV R0, UR4 ;  /* 0x0000000400007c02 */ /* 0x000fc80008000f00 */
[----:B------:R-:W-:Y:S02]  /*0fd0*/  ISETP.LT.AND P1, PT, R0, UR9, PT ;  /* 0x0000000900007c0c */ /* 0x000fe4000bf21270 */
[----:B------:R-:W-:-:S13]  /*0fe0*/  PLOP3.LUT P0, PT, PT, PT, UP0, 0x80, 0x0 ;  /* 0x000000000000781c */ /* 0x000fda0003f0f008 */
[----:B------:R-:W-:Y:S05]  /*0ff0*/  @!P0 BRA P1, `(.L_x_162) ;  /* 0xfffffff000948947 */ /* 0x000fea000083ffff */
[----:B------:R-:W-:Y:S05]  /*1000*/  EXIT ;  /* 0x000000000000794d */ /* 0x000fea0003800000 */
.L_x_163:
        /* <DEDUP_REMOVED lines=15> */
.L_x_206:


//--------------------- .text._Z25multi_tensor_apply_kernelI18TensorListMetadataILi4EE11AdamFunctorIdfiEJffffff10adamMode_tfEEvlPViT_T0_DpT1_ --------------------------
	.section	.text._Z25multi_tensor_apply_kernelI18TensorListMetadataILi4EE11AdamFunctorIdfiEJffffff10adamMode_tfEEvlPViT_T0_DpT1_,"ax",@progbits
	.align	128
        .global         _Z25multi_tensor_apply_kernelI18TensorListMetadataILi4EE11AdamFunctorIdfiEJffffff10adamMode_tfEEvlPViT_T0_DpT1_
        .type           _Z25multi_tensor_apply_kernelI18TensorListMetadataILi4EE11AdamFunctorIdfiEJffffff10adamMode_tfEEvlPViT_T0_DpT1_,@function
        .size           _Z25multi_tensor_apply_kernelI18TensorListMetadataILi4EE11AdamFunctorIdfiEJffffff10adamMode_tfEEvlPViT_T0_DpT1_,(.L_x_207 - _Z25multi_tensor_apply_kernelI18TensorListMetadataILi4EE11AdamFunctorIdfiEJffffff10adamMode_tfEEvlPViT_T0_DpT1_)
        .other          _Z25multi_tensor_apply_kernelI18TensorListMetadataILi4EE11AdamFunctorIdfiEJffffff10adamMode_tfEEvlPViT_T0_DpT1_,@"STO_CUDA_ENTRY STV_DEFAULT"
_Z25multi_tensor_apply_kernelI18TensorListMetadataILi4EE11AdamFunctorIdfiEJffffff10adamMode_tfEEvlPViT_T0_DpT1_:
.text._Z25multi_tensor_apply_kernelI18TensorListMetadataILi4EE11AdamFunctorIdfiEJffffff10adamMode_tfEEvlPViT_T0_DpT1_:
        /* <DEDUP_REMOVED lines=37> */
.L_x_166:
[----:B------:R-:W-:-:S04]  /*0250*/  IADD3 R0, R36, UR4, RZ ;  /* 0x0000000424007c10 */ /* 0x000fc8000fffe0ff */
[C---:B------:R-:W-:Y:S02]  /*0260*/  ISETP.GE.AND P2, PT, R0.reuse, UR26, PT ;  /* 0x0000001a00007c0c */ /* 0x040fe4000bf46270 */
[C---:B------:R-:W-:Y:S02]  /*0270*/  IADD3 R33, P0, R0.reuse, UR8, RZ ;  /* 0x0000000800217c10 */ /* 0x040fe4000ff1e0ff */
[C---:B------:R-:W-:Y:S02]  /*0280*/  ISETP.LT.AND P2, PT, R0.reuse, UR9, !P2 ;  /* 0x0000000900007c0c */ /* 0x040fe4000d741270 */
[C---:B--2---:R-:W-:Y:S01]  /*0290*/  LEA.HI.X.SX32 R14, R0.reuse, UR20, 0x1, P0 ;  /* 0x00000014000e7c11 */ /* 0x044fe200080f0eff */
[----:B------:R-:W-:Y:S01]  /*02a0*/  VIADD R0, R0, UR5 ;  /* 0x0000000500007c36 */ /* 0x000fe20008000000 */
[C---:B------:R-:W-:Y:S02]  /*02b0*/  SHF.L.U32 R26, R33.reuse, 0x3, RZ ;  /* 0x00000003211a7819 */ /* 0x040fe400000006ff */
[----:B0-----:R-:W-:-:S02]  /*02c0*/  SHF.L.U64.HI R2, R33, 0x3, R14 ;  /* 0x0000000321027819 */ /* 0x001fc4000001020e */
[----:B------:R-:W-:-:S04]  /*02d0*/  ISETP.GE.AND P3, PT, R0, UR26, PT ;  /* 0x0000001a00007c0c */ /* 0x000fc8000bf66270 */
[----:B------:R-:W-:Y:S02]  /*02e0*/  ISETP.LT.AND P3, PT, R0, UR9, !P3 ;  /* 0x0000000900007c0c */ /* 0x000fe4000df61270 */
[----:B------:R-:W-:-:S04]  /*02f0*/  @P2 IADD3 R12, P0, R26, UR10, RZ ;  /* 0x0000000a1a0c2c10 */ /* 0x000fc8000ff1e0ff */
[----:B------:R-:W-:Y:S02]  /*0300*/  @P2 IADD3.X R13, R2, UR11, RZ, P0, !PT ;  /* 0x0000000b020d2c10 */ /* 0x000fe400087fe4ff */
[----:B------:R-:W-:Y:S02]  /*0310*/  IADD3 R8, P1, R0, UR8, RZ ;  /* 0x0000000800087c10 */ /* 0x000fe4000ff3e0ff */
[----:B------:R-:W-:Y:S02]  /*0320*/  IADD3 R26, P0, R26, UR12, RZ ;  /* 0x0000000c1a1a7c10 */ /* 0x000fe4000ff1e0ff */
[----:B------:R-:W2:Y:S01]  /*0330*/  @P2 LDG.E.64 R12, desc[UR18][R12.64] ;  /* 0x000000120c0c2981 */ /* 0x000ea2000c1e1b00 */
[----:B------:R-:W-:Y:S02]  /*0340*/  LEA.HI.X.SX32 R15, R0, UR20, 0x1, P1 ;  /* 0x00000014000f7c11 */ /* 0x000fe400088f0eff */
[----:B------:R-:W-:Y:S02]  /*0350*/  SHF.L.U32 R20, R8, 0x3, RZ ;  /* 0x0000000308147819 */ /* 0x000fe400000006ff */
[----:B------:R-:W-:-:S02]  /*0360*/  IADD3.X R27, R2, UR13, RZ, P0, !PT ;  /* 0x0000000d021b7c10 */ /* 0x000fc400087fe4ff */
[----:B------:R-:W-:Y:S02]  /*0370*/  IADD3 R7, R0, UR5, RZ ;  /* 0x0000000500077c10 */ /* 0x000fe4000fffe0ff */
[----:B------:R-:W-:Y:S01]  /*0380*/  SHF.L.U64.HI R0, R8, 0x3, R15 ;  /* 0x0000000308007819 */ /* 0x000fe2000001020f */
[----:B------:R-:W3:Y:S01]  /*0390*/  @P2 LDG.E.64 R16, desc[UR18][R26.64] ;  /* 0x000000121a102981 */ /* 0x000ee2000c1e1b00 */
[----:B------:R-:W-:Y:S02]  /*03a0*/  @P3 IADD3 R22, P0, R20, UR10, RZ ;  /* 0x0000000a14163c10 */ /* 0x000fe4000ff1e0ff */
[C---:B------:R-:W-:Y:S02]  /*03b0*/  ISETP.GE.AND P4, PT, R7.reuse, UR26, PT ;  /* 0x0000001a07007c0c */ /* 0x040fe4000bf86270 */
[----:B------:R-:W-:Y:S02]  /*03c0*/  @P3 IADD3.X R23, R0, UR11, RZ, P0, !PT ;  /* 0x0000000b00173c10 */ /* 0x000fe400087fe4ff */
[----:B------:R-:W-:-:S02]  /*03d0*/  ISETP.LT.AND P4, PT, R7, UR9, !P4 ;  /* 0x0000000907007c0c */ /* 0x000fc4000e781270 */
[C---:B------:R-:W-:Y:S02]  /*03e0*/  IADD3 R6, P1, R7.reuse, UR8, RZ ;  /* 0x0000000807067c10 */ /* 0x040fe4000ff3e0ff */
[----:B------:R-:W4:Y:S01]  /*03f0*/  @P3 LDG.E.64 R22, desc[UR18][R22.64] ;  /* 0x0000001216163981 */ /* 0x000f22000c1e1b00 */
[----:B------:R-:W-:Y:S02]  /*0400*/  IADD3 R20, P0, R20, UR12, RZ ;  /* 0x0000000c14147c10 */ /* 0x000fe4000ff1e0ff */
[----:B------:R-:W-:Y:S01]  /*0410*/  IMAD.SHL.U32 R18, R6, 0x8, RZ ;  /* 0x0000000806127824 */ /* 0x000fe200078e00ff */
[----:B------:R-:W-:Y:S02]  /*0420*/  LEA.HI.X.SX32 R9, R7, UR20, 0x1, P1 ;  /* 0x0000001407097c11 */ /* 0x000fe400088f0eff */
[----:B------:R-:W-:Y:S02]  /*0430*/  IADD3.X R21, R0, UR13, RZ, P0, !PT ;  /* 0x0000000d00157c10 */ /* 0x000fe400087fe4ff */
[----:B------:R-:W-:-:S02]  /*0440*/  SHF.L.U64.HI R0, R6, 0x3, R9 ;  /* 0x0000000306007819 */ /* 0x000fc40000010209 */
[----:B------:R-:W-:Y:S01]  /*0450*/  @P4 IADD3 R10, P0, R18, UR10, RZ ;  /* 0x0000000a120a4c10 */ /* 0x000fe2000ff1e0ff */
[----:B------:R-:W4:Y:S03]  /*0460*/  @P3 LDG.E.64 R30, desc[UR18][R20.64] ;  /* 0x00000012141e3981 */ /* 0x000f26000c1e1b00 */
[----:B------:R-:W-:-:S06]  /*0470*/  @P4 IADD3.X R11, R0, UR11, RZ, P0, !PT ;  /* 0x0000000b000b4c10 */ /* 0x000fcc00087fe4ff */
[----:B------:R-:W4:Y:S01]  /*0480*/  @P4 LDG.E.64 R10, desc[UR18][R10.64] ;  /* 0x000000120a0a4981 */ /* 0x000f22000c1e1b00 */
[----:B------:R-:W-:Y:S02]  /*0490*/  IADD3 R18, P0, R18, UR12, RZ ;  /* 0x0000000c12127c10 */ /* 0x000fe4000ff1e0ff */
[----:B------:R-:W-:Y:S02]  /*04a0*/  IADD3 R7, R7, UR5, RZ ;  /* 0x0000000507077c10 */ /* 0x000fe4000fffe0ff */
[----:B------:R-:W-:Y:S02]  /*04b0*/  IADD3.X R19, R0, UR13, RZ, P0, !PT ;  /* 0x0000000d00137c10 */ /* 0x000fe400087fe4ff */
[----:B------:R-:W-:-:S03]  /*04c0*/  ISETP.GE.AND P5, PT, R7, UR26, PT ;  /* 0x0000001a07007c0c */ /* 0x000fc6000bfa6270 */
[----:B------:R-:W4:Y:S01]  /*04d0*/  @P4 LDG.E.64 R2, desc[UR18][R18.64] ;  /* 0x0000001212024981 */ /* 0x000f22000c1e1b00 */
[C---:B------:R-:W-:Y:S02]  /*04e0*/  ISETP.LT.AND P5, PT, R7.reuse, UR9, !P5 ;  /* 0x0000000907007c0c */ /* 0x040fe4000efa1270 */
[----:B------:R-:W-:-:S04]  /*04f0*/  IADD3 R4, P0, R7, UR8, RZ ;  /* 0x0000000807047c10 */ /* 0x000fc8000ff1e0ff */
[----:B------:R-:W-:Y:S02]  /*0500*/  LEA.HI.X.SX32 R7, R7, UR20, 0x1, P0 ;  /* 0x0000001407077c11 */ /* 0x000fe400080f0eff */
[C---:B------:R-:W-:Y:S02]  /*0510*/  SHF.L.U32 R32, R4.reuse, 0x3, RZ ;  /* 0x0000000304207819 */ /* 0x040fe400000006ff */
[----:B------:R-:W-:-:S03]  /*0520*/  SHF.L.U64.HI R0, R4, 0x3, R7 ;  /* 0x0000000304007819 */ /* 0x000fc60000010207 */
[----:B------:R-:W-:-:S04]  /*0530*/  @P5 IADD3 R24, P1, R32, UR10, RZ ;  /* 0x0000000a20185c10 */ /* 0x000fc8000ff3e0ff */
[----:B------:R-:W-:Y:S02]  /*0540*/  @P5 IADD3.X R25, R0, UR11, RZ, P1, !PT ;  /* 0x0000000b00195c10 */ /* 0x000fe40008ffe4ff */
[----:B------:R-:W-:-:S04]  /*0550*/  @P5 IADD3 R28, P0, R32, UR12, RZ ;  /* 0x0000000c201c5c10 */ /* 0x000fc8000ff1e0ff */
[----:B------:R-:W4:Y:S01]  /*0560*/  @P5 LDG.E.64 R24, desc[UR18][R24.64] ;  /* 0x0000001218185981 */ /* 0x000f22000c1e1b00 */
[----:B------:R-:W-:-:S06]  /*0570*/  @P5 IADD3.X R29, R0, UR13, RZ, P0, !PT ;  /* 0x0000000d001d5c10 */ /* 0x000fcc00087fe4ff */
[----:B------:R-:W4:Y:S01]  /*0580*/  @P5 LDG.E.64 R28, desc[UR18][R28.64] ;  /* 0x000000121c1c5981 */ /* 0x000f22000c1e1b00 */
[----:B------:R-:W-:Y:S01]  /*0590*/  @P2 IMAD.MOV.U32 R34, RZ, RZ, -0x10000000 ;  /* 0xf0000000ff222424 */ /* 0x000fe200078e00ff */
[----:B------:R-:W-:Y:S02]  /*05a0*/  @P2 MOV R35, 0x380fffff ;  /* 0x380fffff00232802 */ /* 0x000fe40000000f00 */
[----:B------:R-:W-:Y:S01]  /*05b0*/  PLOP3.LUT P0, PT, PT, PT, PT, 0x80, 0x0 ;  /* 0x000000000000781c */ /* 0x000fe20003f0f070 */
[----:B------:R-:W-:Y:S02]  /*05c0*/  HFMA2.MMA R37, -RZ, RZ, 0, 0 ;  /* 0x00000000ff257435 */ /* 0x000fe400000001ff */
[----:B------:R-:W-:Y:S01]  /*05d0*/  HFMA2.MMA R43, -RZ, RZ, 0, 0 ;  /* 0x00000000ff2b7435 */ /* 0x000fe200000001ff */
[----:B------:R-:W-:Y:S01]  /*05e0*/  IMAD.MOV.U32 R38, RZ, RZ, RZ ;  /* 0x000000ffff267224 */ /* 0x000fe200078e00ff */
[----:B------:R-:W-:Y:S01]  /*05f0*/  MOV R45, RZ ;  /* 0x000000ff002d7202 */ /* 0x000fe20000000f00 */
[--C-:B--2---:R-:W-:Y:S01]  /*0600*/  @P2 DSETP.GEU.AND P1, PT, |R12|, R34.reuse, PT ;  /* 0x000000220c00222a */ /* 0x104fe20003f2e200 */
[----:B------:R-:W0:Y:S05]  /*0610*/  @P2 F2F.F32.F64 R39, R12 ;  /* 0x0000000c00272310 */ /* 0x000e2a0000301000 */
[----:B------:R-:W-:Y:S01]  /*0620*/  @P2 PLOP3.LUT P0, PT, P1, PT, PT, 0x80, 0x0 ;  /* 0x000000000000281c */ /* 0x000fe20000f0f070 */
[----:B---3--:R-:W-:Y:S01]  /*0630*/  @P2 DSETP.GEU.AND P6, PT, |R16|, R34, PT ;  /* 0x000000221000222a */ /* 0x008fe20003fce200 */
[----:B------:R-:W-:Y:S01]  /*0640*/  @P3 MOV R34, 0xf0000000 ;  /* 0xf000000000223802 */ /* 0x000fe20000000f00 */
[----:B------:R-:W-:Y:S01]  /*0650*/  @P3 IMAD.MOV.U32 R35, RZ, RZ, 0x380fffff ;  /* 0x380fffffff233424 */ /* 0x000fe200078e00ff */
[----:B------:R-:W-:-:S03]  /*0660*/  PLOP3.LUT P1, PT, PT, PT, PT, 0x80, 0x0 ;  /* 0x000000000000781c */ /* 0x000fc60003f2f070 */
[----:B------:R-:W-:Y:S01]  /*0670*/  @P2 PLOP3.LUT P1, PT, P6, PT, PT, 0x80, 0x0 ;  /* 0x000000000000281c */ /* 0x000fe2000372f070 */
[----:B------:R-:W1:Y:S01]  /*0680*/  @P2 F2F.F32.F64 R40, R16 ;  /* 0x0000001000282310 */ /* 0x000e620000301000 */
[----:B----4-:R-:W-:-:S04]  /*0690*/  @P3 DSETP.GEU.AND P6, PT, |R22|, R34, PT ;  /* 0x000000221600322a */ /* 0x010fc80003fce200 */
[----:B0-----:R-:W-:Y:S01]  /*06a0*/  @!P0 FMUL R39, R39, 1.175494350822287508e-38 ;  /* 0x0080000027278820 */ /* 0x001fe20000400000 */
[----:B------:R-:W-:Y:S02]  /*06b0*/  PLOP3.LUT P0, PT, PT, PT, PT, 0x80, 0x0 ;  /* 0x000000000000781c */ /* 0x000fe40003f0f070 */
[----:B------:R-:W0:Y:S01]  /*06c0*/  @P3 F2F.F32.F64 R41, R22 ;  /* 0x0000001600293310 */ /* 0x000e220000301000 */
[----:B------:R-:W-:Y:S02]  /*06d0*/  @P3 PLOP3.LUT P0, PT, P6, PT, PT, 0x80, 0x0 ;  /* 0x000000000000381c */ /* 0x000fe4000370f070 */
[----:B------:R-:W-:Y:S02]  /*06e0*/  @P4 MOV R12, 0xf0000000 ;  /* 0xf0000000000c4802 */ /* 0x000fe40000000f00 */
[----:B------:R-:W-:Y:S01]  /*06f0*/  @P4 MOV R13, 0x380fffff ;  /* 0x380fffff000d4802 */ /* 0x000fe20000000f00 */
[----:B-1----:R-:W-:Y:S01]  /*0700*/  @!P1 FMUL R40, R40, 1.175494350822287508e-38 ;  /* 0x0080000028289820 */ /* 0x002fe20000400000 */
[----:B------:R-:W-:Y:S01]  /*0710*/  @P3 DSETP.GEU.AND P1, PT, |R30|, R34, PT ;  /* 0x000000221e00322a */ /* 0x000fe20003f2e200 */
[----:B------:R-:W-:Y:S01]  /*0720*/  PLOP3.LUT P6, PT, PT, PT, PT, 0x80, 0x0 ;  /* 0x000000000000781c */ /* 0x000fe20003fcf070 */
[----:B------:R-:W1:Y:S05]  /*0730*/  @P3 F2F.F32.F64 R30, R30 ;  /* 0x0000001e001e3310 */ /* 0x000e6a0000301000 */
[----:B0-----:R-:W-:Y:S01]  /*0740*/  @!P0 FMUL R41, R41, 1.175494350822287508e-38 ;  /* 0x0080000029298820 */ /* 0x001fe20000400000 */
[----:B------:R-:W-:Y:S01]  /*0750*/  @P4 DSETP.GEU.AND P0, PT, |R10|, R12, PT ;  /* 0x0000000c0a00422a */ /* 0x000fe20003f0e200 */
[----:B------:R-:W-:Y:S01]  /*0760*/  @P3 PLOP3.LUT P6, PT, P1, PT, PT, 0x80, 0x0 ;  /* 0x000000000000381c */ /* 0x000fe20000fcf070 */
[----:B------:R0:W2:Y:S01]  /*0770*/  @P4 F2F.F32.F64 R5, R10 ;  /* 0x0000000a00054310 */ /* 0x0000a20000301000 */
[----:B------:R-:W-:-:S03]  /*0780*/  PLOP3.LUT P1, PT, PT, PT, PT, 0x80, 0x0 ;  /* 0x000000000000781c */ /* 0x000fc60003f2f070 */
[----:B------:R-:W-:Y:S02]  /*0790*/  @P4 PLOP3.LUT P1, PT, P0, PT, PT, 0x80, 0x0 ;  /* 0x000000000000481c */ /* 0x000fe4000072f070 */
[C---:B0-----:R-:W-:Y:S01]  /*07a0*/  SHF.L.U64.HI R10, R33.reuse, 0x2, R14 ;  /* 0x00000002210a7819 */ /* 0x041fe2000001020e */
[----:B------:R-:W-:-:S05]  /*07b0*/  IMAD.SHL.U32 R14, R33, 0x4, RZ ;  /* 0x00000004210e7824 */ /* 0x000fca00078e00ff */
[----:B-1----:R-:W-:Y:S01]  /*07c0*/  @!P6 FMUL R30, R30, 1.175494350822287508e-38 ;  /* 0x008000001e1ee820 */ /* 0x002fe20000400000 */
[----:B------:R-:W-:Y:S01]  /*07d0*/  @P4 DSETP.GEU.AND P6, PT, |R2|, R12, PT ;  /* 0x0000000c0200422a */ /* 0x000fe20003fce200 */
[----:B------:R-:W-:-:S03]  /*07e0*/  SHF.L.U64.HI R11, R8, 0x2, R15 ;  /* 0x00000002080b7819 */ /* 0x000fc6000001020f */
[----:B--2---:R-:W-:Y:S01]  /*07f0*/  @!P1 FMUL R5, R5, 1.175494350822287508e-38 ;  /* 0x0080000005059820 */ /* 0x004fe20000400000 */
[----:B------:R-:W-:Y:S02]  /*0800*/  IADD3 R16, P1, R14, UR14, RZ ;  /* 0x0000000e0e107c10 */ /* 0x000fe4000ff3e0ff */
[----:B------:R-:W-:Y:S01]  /*0810*/  SHF.L.U32 R8, R8, 0x2, RZ ;  /* 0x0000000208087819 */ /* 0x000fe200000006ff */
[----:B------:R0:W1:Y:S01]  /*0820*/  @P4 F2F.F32.F64 R31, R2 ;  /* 0x00000002001f4310 */ /* 0x0000620000301000 */
[----:B------:R-:W-:Y:S02]  /*0830*/  PLOP3.LUT P0, PT, PT, PT, PT, 0x80, 0x0 ;  /* 0x000000000000781c */ /* 0x000fe40003f0f070 */
[----:B------:R-:W-:Y:S02]  /*0840*/  @P4 PLOP3.LUT P0, PT, P6, PT, PT, 0x80, 0x0 ;  /* 0x000000000000481c */ /* 0x000fe4000370f070 */
[----:B------:R-:W-:Y:S02]  /*0850*/  IADD3 R14, P6, R14, UR6, RZ ;  /* 0x000000060e0e7c10 */ /* 0x000fe4000ffde0ff */
[----:B------:R-:W-:-:S02]  /*0860*/  IADD3.X R17, R10, UR15, RZ, P1, !PT ;  /* 0x0000000f0a117c10 */ /* 0x000fc40008ffe4ff */
[----:B------:R-:W-:Y:S02]  /*0870*/  IADD3 R12, P1, R8, UR14, RZ ;  /* 0x0000000e080c7c10 */ /* 0x000fe4000ff3e0ff */
[C---:B0-----:R-:W-:Y:S01]  /*0880*/  SHF.L.U64.HI R2, R6.reuse, 0x2, R9 ;  /* 0x0000000206027819 */ /* 0x041fe20000010209 */
[----:B------:R-:W-:Y:S01]  /*0890*/  IMAD.SHL.U32 R6, R6, 0x4, RZ ;  /* 0x0000000406067824 */ /* 0x000fe200078e00ff */
[----:B------:R-:W-:Y:S02]  /*08a0*/  IADD3.X R15, R10, UR7, RZ, P6, !PT ;  /* 0x000000070a0f7c10 */ /* 0x000fe4000b7fe4ff */
[----:B------:R-:W-:Y:S02]  /*08b0*/  IADD3 R10, P6, R8, UR6, RZ ;  /* 0x00000006080a7c10 */ /* 0x000fe4000ffde0ff */
[----:B------:R-:W-:Y:S02]  /*08c0*/  IADD3.X R13, R11, UR15, RZ, P1, !PT ;  /* 0x0000000f0b0d7c10 */ /* 0x000fe40008ffe4ff */
[----:B------:R-:W-:-:S02]  /*08d0*/  CS2R R22, SRZ ;  /* 0x0000000000167805 */ /* 0x000fc4000001ff00 */
[----:B------:R-:W-:Y:S02]  /*08e0*/  IADD3 R8, P1, R6, UR14, RZ ;  /* 0x0000000e06087c10 */ /* 0x000fe4000ff3e0ff */
[C---:B------:R-:W-:Y:S02]  /*08f0*/  SHF.L.U32 R3, R4.reuse, 0x2, RZ ;  /* 0x0000000204037819 */ /* 0x040fe400000006ff */
[----:B------:R-:W-:Y:S01]  /*0900*/  @P3 MOV R23, R30 ;  /* 0x0000001e00173202 */ /* 0x000fe20000000f00 */
[----:B------:R-:W-:Y:S01]  /*0910*/  HFMA2.MMA R30, -RZ, RZ, 0, 0 ;  /* 0x00000000ff1e7435 */ /* 0x000fe200000001ff */
[----:B------:R-:W-:Y:S02]  /*0920*/  SHF.L.U64.HI R33, R4, 0x2, R7 ;  /* 0x0000000204217819 */ /* 0x000fe40000010207 */
[----:B------:R-:W-:Y:S01]  /*0930*/  IADD3.X R9, R2, UR15, RZ, P1, !PT ;  /* 0x0000000f02097c10 */ /* 0x000fe20008ffe4ff */
[----:B------:R-:W-:Y:S01]  /*0940*/  @P5 IMAD.MOV.U32 R35, RZ, RZ, 0x380fffff ;  /* 0x380fffffff235424 */ /* 0x000fe200078e00ff */
[----:B------:R-:W-:-:S02]  /*0950*/  IADD3 R4, P1, R3, UR14, RZ ;  /* 0x0000000e03047c10 */ /* 0x000fc4000ff3e0ff */
[----:B------:R-:W-:Y:S02]  /*0960*/  @P5 MOV R34, 0xf0000000 ;  /* 0xf000000000225802 */ /* 0x000fe40000000f00 */
[----:B------:R-:W-:Y:S02]  /*0970*/  IADD3.X R11, R11, UR7, RZ, P6, !PT ;  /* 0x000000070b0b7c10 */ /* 0x000fe4000b7fe4ff */
[----:B------:R-:W-:Y:S02]  /*0980*/  @P4 MOV R30, R5 ;  /* 0x00000005001e4202 */ /* 0x000fe40000000f00 */
[----:B------:R-:W-:Y:S02]  /*0990*/  IADD3 R6, P6, R6, UR6, RZ ;  /* 0x0000000606067c10 */ /* 0x000fe4000ffde0ff */
[----:B------:R-:W-:Y:S01]  /*09a0*/  IADD3.X R5, R33, UR15, RZ, P1, !PT ;  /* 0x0000000f21057c10 */ /* 0x000fe20008ffe4ff */
[----:B------:R-:W-:Y:S01]  /*09b0*/  @P5 DSETP.GEU.AND P1, PT, |R24|, R34, PT ;  /* 0x000000221800522a */ /* 0x000fe20003f2e200 */
[----:B------:R-:W-:Y:S01]  /*09c0*/  IADD3.X R7, R2, UR7, RZ, P6, !PT ;  /* 0x0000000702077c10 */ /* 0x000fe2000b7fe4ff */
[----:B------:R-:W0:Y:S01]  /*09d0*/  @P5 F2F.F32.F64 R24, R24 ;  /* 0x0000001800185310 */ /* 0x000e220000301000 */
[----:B------:R-:W-:Y:S01]  /*09e0*/  IADD3 R2, P6, R3, UR6, RZ ;  /* 0x0000000603027c10 */ /* 0x000fe2000ffde0ff */
[----:B-1----:R-:W-:Y:S01]  /*09f0*/  @!P0 FMUL R31, R31, 1.175494350822287508e-38 ;  /* 0x008000001f1f8820 */ /* 0x002fe20000400000 */
[----:B------:R-:W-:-:S05]  /*0a00*/  PLOP3.LUT P0, PT, PT, PT, PT, 0x80, 0x0 ;  /* 0x000000000000781c */ /* 0x000fca0003f0f070 */
[----:B------:R-:W1:Y:S01]  /*0a10*/  @P5 F2F.F32.F64 R42, R28 ;  /* 0x0000001c002a5310 */ /* 0x000e620000301000 */
[----:B------:R-:W-:Y:S01]  /*0a20*/  @P5 PLOP3.LUT P0, PT, P1, PT, PT, 0x80, 0x0 ;  /* 0x000000000000581c */ /* 0x000fe20000f0f070 */
[----:B------:R-:W-:Y:S01]  /*0a30*/  @P2 IMAD.MOV.U32 R22, RZ, RZ, R40 ;  /* 0x000000ffff162224 */ /* 0x000fe200078e0028 */
[----:B------:R-:W-:Y:S01]  /*0a40*/  IADD3.X R3, R33, UR7, RZ, P6, !PT ;  /* 0x0000000721037c10 */ /* 0x000fe2000b7fe4ff */
[----:B------:R-:W-:Y:S01]  /*0a50*/  @P5 DSETP.GEU.AND P6, PT, |R28|, R34, PT ;  /* 0x000000221c00522a */ /* 0x000fe20003fce200 */
[----:B------:R-:W-:Y:S01]  /*0a60*/  PLOP3.LUT P1, PT, PT, PT, PT, 0x80, 0x0 ;  /* 0x000000000000781c */ /* 0x000fe20003f2f070 */
[----:B------:R2:W5:Y:S04]  /*0a70*/  @P4 LDG.E R43, desc[UR18][R6.64] ;  /* 0x00000012062b4981 */ /* 0x000568000c1e1900 */
[----:B------:R-:W-:Y:S01]  /*0a80*/  @P5 PLOP3.LUT P1, PT, P6, PT, PT, 0x80, 0x0 ;  /* 0x000000000000581c */ /* 0x000fe2000372f070 */
[----:B------:R2:W5:Y:S03]  /*0a90*/  @P5 LDG.E R45, desc[UR18][R4.64] ;  /* 0x00000012042d5981 */ /* 0x000566000c1e1900 */
[----:B0-----:R-:W-:Y:S01]  /*0aa0*/  @!P0 FMUL R24, R24, 1.175494350822287508e-38 ;  /* 0x0080000018188820 */ /* 0x001fe20000400000 */
[----:B------:R-:W-:Y:S01]  /*0ab0*/  ISETP.NE.AND P0, PT, RZ, UR21, PT ;  /* 0x00000015ff007c0c */ /* 0x000fe2000bf05270 */
[----:B------:R-:W-:Y:S01]  /*0ac0*/  IMAD.MOV.U32 R25, RZ, RZ, RZ ;  /* 0x000000ffff197224 */ /* 0x000fe200078e00ff */
[----:B------:R-:W-:-:S02]  /*0ad0*/  @P2 MOV R37, R39 ;  /* 0x0000002700252202 */ /* 0x000fc40000000f00 */
[----:B------:R-:W-:Y:S02]  /*0ae0*/  CS2R R34, SRZ ;  /* 0x0000000000227805 */ /* 0x000fe4000001ff00 */
[----:B------:R-:W-:Y:S02]  /*0af0*/  @P3 MOV R38, R41 ;  /* 0x0000002900263202 */ /* 0x000fe40000000f00 */
[----:B------:R-:W-:Y:S02]  /*0b00*/  CS2R R40, SRZ ;  /* 0x0000000000287805 */ /* 0x000fe4000001ff00 */
[----:B------:R-:W-:Y:S01]  /*0b10*/  MOV R33, RZ ;  /* 0x000000ff00217202 */ /* 0x000fe20000000f00 */
[----:B------:R-:W-:Y:S01]  /*0b20*/  IMAD.MOV.U32 R39, RZ, RZ, RZ ;  /* 0x000000ffff277224 */ /* 0x000fe200078e00ff */
[----:B------:R-:W-:Y:S01]  /*0b30*/  @P4 MOV R25, R31 ;  /* 0x0000001f00194202 */ /* 0x000fe20000000f00 */
[----:B------:R-:W-:Y:S01]  /*0b40*/  HFMA2.MMA R31, -RZ, RZ, 0, 0 ;  /* 0x00000000ff1f7435 */ /* 0x000fe200000001ff */
[----:B-1----:R-:W-:Y:S01]  /*0b50*/  @!P1 FMUL R42, R42, 1.175494350822287508e-38 ;  /* 0x008000002a2a9820 */ /* 0x002fe20000400000 */
[----:B------:R2:W5:Y:S04]  /*0b60*/  @P2 LDG.E R35, desc[UR18][R14.64] ;  /* 0x000000120e232981 */ /* 0x000568000c1e1900 */
[----:B------:R2:W5:Y:S01]  /*0b70*/  @P2 LDG.E R33, desc[UR18][R16.64] ;  /* 0x0000001210212981 */ /* 0x000562000c1e1900 */
[----:B------:R-:W-:Y:S01]  /*0b80*/  @P5 IMAD.MOV.U32 R31, RZ, RZ, R24 ;  /* 0x000000ffff1f5224 */ /* 0x000fe200078e0018 */
[----:B------:R-:W-:-:S02]  /*0b90*/  MOV R24, RZ ;  /* 0x000000ff00187202 */ /* 0x000fc40000000f00 */
[----:B------:R2:W5:Y:S01]  /*0ba0*/  @P3 LDG.E R40, desc[UR18][R12.64] ;  /* 0x000000120c283981 */ /* 0x000562000c1e1900 */
[----:B------:R-:W-:-:S03]  /*0bb0*/  @P5 MOV R24, R42 ;  /* 0x0000002a00185202 */ /* 0x000fc60000000f00 */
[----:B------:R2:W5:Y:S04]  /*0bc0*/  @P3 LDG.E R39, desc[UR18][R10.64] ;  /* 0x000000120a273981 */ /* 0x000568000c1e1900 */
[----:B------:R2:W5:Y:S04]  /*0bd0*/  @P4 LDG.E R41, desc[UR18][R8.64] ;  /* 0x0000001208294981 */ /* 0x000568000c1e1900 */
[----:B------:R2:W5:Y:S01]  /*0be0*/  @P5 LDG.E R34, desc[UR18][R2.64] ;  /* 0x0000001202225981 */ /* 0x000562000c1e1900 */
[----:B------:R-:W-:Y:S05]  /*0bf0*/  @!P0 BRA `(.L_x_164) ;  /* 0x0000000000cc8947 */ /* 0x000fea0003800000 */
[----:B------:R-:W-:Y:S01]  /*0c00*/  FMUL.FTZ R28, R37, UR16 ;  /* 0x00000010251c7c20 */ /* 0x000fe20008410000 */
[----:B------:R-:W-:-:S03]  /*0c10*/  FMUL.FTZ R29, R38, UR17 ;  /* 0x00000011261d7c20 */ /* 0x000fc60008410000 */
[----:B-----5:R-:W-:Y:S01]  /*0c20*/  FFMA.FTZ R33, R33, UR27, R28 ;  /* 0x0000001b21217c23 */ /* 0x020fe2000801001c */
[----:B------:R-:W-:-:S04]  /*0c30*/  FMUL.FTZ R28, R37, UR17 ;  /* 0x00000011251c7c20 */ /* 0x000fc80008410000 */
[----:B------:R-:W-:Y:S01]  /*0c40*/  FMUL.FTZ R42, R28, R37 ;  /* 0x000000251c2a7220 */ /* 0x000fe20000410000 */
[----:B------:R-:W-:Y:S01]  /*0c50*/  FMUL.FTZ R37, R38, UR16 ;  /* 0x0000001026257c20 */ /* 0x000fe20008410000 */
[----:B------:R-:W0:Y:S02]  /*0c60*/  MUFU.RCP R28, UR22 ;  /* 0x00000016001c7d08 */ /* 0x000e240008001000 */
[----:B------:R-:W-:Y:S01]  /*0c70*/  FFMA.FTZ R35, R35, UR28, R42 ;  /* 0x0000001c23237c23 */ /* 0x000fe2000801002a */
[----:B------:R-:W-:Y:S01]  /*0c80*/  FMUL.FTZ R42, R29, R38 ;  /* 0x000000261d2a7220 */ /* 0x000fe20000410000 */
[----:B------:R-:W-:Y:S01]  /*0c90*/  FMUL.FTZ R38, R30, UR16 ;  /* 0x000000101e267c20 */ /* 0x000fe20008410000 */
[----:B------:R-:W-:Y:S02]  /*0ca0*/  FFMA.FTZ R37, R40, UR27, R37 ;  /* 0x0000001b28257c23 */ /* 0x000fe40008010025 */
[----:B------:R-:W-:Y:S01]  /*0cb0*/  FFMA.FTZ R39, R39, UR28, R42 ;  /* 0x0000001c27277c23 */ /* 0x000fe2000801002a */
[----:B------:R-:W-:Y:S01]  /*0cc0*/  FFMA.FTZ R41, R41, UR27, R38 ;  /* 0x0000001b29297c23 */ /* 0x000fe20008010026 */
[----:B------:R-:W-:-:S04]  /*0cd0*/  FMUL.FTZ R38, R30, UR17 ;  /* 0x000000111e267c20 */ /* 0x000fc80008410000 */
[----:B------:R-:W-:Y:S01]  /*0ce0*/  FMUL.FTZ R30, R38, R30 ;  /* 0x0000001e261e7220 */ /* 0x000fe20000410000 */
[----:B0-----:R-:W-:-:S03]  /*0cf0*/  FMUL.FTZ R44, R39, R28 ;  /* 0x0000001c272c7220 */ /* 0x001fc60000410000 */
[----:B------:R-:W-:Y:S01]  /*0d00*/  FFMA.FTZ R43, R43, UR28, R30 ;  /* 0x0000001c2b2b7c23 */ /* 0x000fe2000801001e */
[----:B------:R-:W-:Y:S01]  /*0d10*/  FMUL.FTZ R30, R31, UR16 ;  /* 0x000000101f1e7c20 */ /* 0x000fe20008410000 */
[----:B------:R-:W-:Y:S01]  /*0d20*/  FMUL.FTZ R40, R35, R28 ;  /* 0x0000001c23287220 */ /* 0x000fe20000410000 */
[----:B------:R-:W0:Y:S02]  /*0d30*/  MUFU.SQRT R38, R44 ;  /* 0x0000002c00267308 */ /* 0x000e240000002000 */
[----:B------:R-:W-:Y:S01]  /*0d40*/  FFMA.FTZ R45, R45, UR27, R30 ;  /* 0x0000001b2d2d7c23 */ /* 0x000fe2000801001e */
[----:B------:R-:W-:-:S04]  /*0d50*/  FMUL.FTZ R30, R31, UR17 ;  /* 0x000000111f1e7c20 */ /* 0x000fc80008410000 */
[----:B------:R-:W-:Y:S01]  /*0d60*/  FMUL.FTZ R31, R30, R31 ;  /* 0x0000001f1e1f7220 */ /* 0x000fe20000410000 */
[----:B------:R-:W1:Y:S03]  /*0d70*/  MUFU.SQRT R29, R40 ;  /* 0x00000028001d7308 */ /* 0x000e660000002000 */
[----:B------:R-:W-:-:S05]  /*0d80*/  FFMA.FTZ R34, R34, UR28, R31 ;  /* 0x0000001c22227c23 */ /* 0x000fca000801001f */
[----:B------:R-:W3:Y:S01]  /*0d90*/  MUFU.RCP R30, UR29 ;  /* 0x0000001d001e7d08 */ /* 0x000ee20008001000 */
[----:B0-----:R-:W-:-:S07]  /*0da0*/  FADD.FTZ R38, R38, UR23 ;  /* 0x0000001726267e21 */ /* 0x001fce0008010000 */
[----:B------:R-:W0:Y:S01]  /*0db0*/  MUFU.RCP R38, R38 ;  /* 0x0000002600267308 */ /* 0x000e220000001000 */
[----:B-1----:R-:W-:-:S07]  /*0dc0*/  FADD.FTZ R42, R29, UR23 ;  /* 0x000000171d2a7e21 */ /* 0x002fce0008010000 */
[----:B------:R-:W1:Y:S01]  /*0dd0*/  MUFU.RCP R29, R42 ;  /* 0x0000002a001d7308 */ /* 0x000e620000001000 */
[-C--:B---3--:R-:W-:Y:S01]  /*0de0*/  FMUL.FTZ R31, R37, R30.reuse ;  /* 0x0000001e251f7220 */ /* 0x088fe20000410000 */
[----:B------:R-:W-:-:S03]  /*0df0*/  FMUL.FTZ R40, R33, R30 ;  /* 0x0000001e21287220 */ /* 0x000fc60000410000 */
[----:B0-----:R-:W-:Y:S01]  /*0e00*/  FMUL.FTZ R38, R31, R38 ;  /* 0x000000261f267220 */ /* 0x001fe20000410000 */
[-C--:B------:R-:W-:Y:S01]  /*0e10*/  FMUL.FTZ R31, R43, R28.reuse ;  /* 0x0000001c2b1f7220 */ /* 0x080fe20000410000 */
[----:B------:R-:W-:Y:S02]  /*0e20*/  FMUL.FTZ R28, R34, R28 ;  /* 0x0000001c221c7220 */ /* 0x000fe40000410000 */
[----:B------:R-:W-:-:S03]  /*0e30*/  FFMA.FTZ R38, R23, UR24, R38 ;  /* 0x0000001817267c23 */ /* 0x000fc60008010026 */
[----:B------:R-:W0:Y:S01]  /*0e40*/  MUFU.SQRT R31, R31 ;  /* 0x0000001f001f7308 */ /* 0x000e220000002000 */
[----:B-1----:R-:W-:Y:S01]  /*0e50*/  FMUL.FTZ R29, R40, R29 ;  /* 0x0000001d281d7220 */ /* 0x002fe20000410000 */
[-C--:B------:R-:W-:Y:S01]  /*0e60*/  FMUL.FTZ R40, R41, R30.reuse ;  /* 0x0000001e29287220 */ /* 0x080fe20000410000 */
[----:B------:R-:W-:Y:S02]  /*0e70*/  FMUL.FTZ R30, R45, R30 ;  /* 0x0000001e2d1e7220 */ /* 0x000fe40000410000 */
[----:B------:R-:W-:-:S03]  /*0e80*/  FFMA.FTZ R29, R22, UR24, R29 ;  /* 0x00000018161d7c23 */ /* 0x000fc6000801001d */
[----:B------:R-:W1:Y:S01]  /*0e90*/  MUFU.SQRT R28, R28 ;  /* 0x0000001c001c7308 */ /* 0x000e620000002000 */
[----:B0-----:R-:W-:-:S07]  /*0ea0*/  FADD.FTZ R42, R31, UR23 ;  /* 0x000000171f2a7e21 */ /* 0x001fce0008010000 */
        /* <DEDUP_REMOVED lines=8> */
.L_x_164:
[----:B------:R-:W-:Y:S01]  /*0f30*/  FFMA.FTZ R37, R22, UR24, R37 ;  /* 0x0000001816257c23 */ /* 0x000fe20008010025 */
[----:B------:R-:W-:Y:S01]  /*0f40*/  FFMA.FTZ R38, R23, UR24, R38 ;  /* 0x0000001817267c23 */ /* 0x000fe20008010026 */
[----:B------:R-:W-:Y:S02]  /*0f50*/  FFMA.FTZ R31, R24, UR24, R31 ;  /* 0x00000018181f7c23 */ /* 0x000fe4000801001f */
[C---:B------:R-:W-:Y:S01]  /*0f60*/  FMUL.FTZ R28, R37.reuse, UR16 ;  /* 0x00000010251c7c20 */ /* 0x040fe20008410000 */
[----:B------:R-:W-:Y:S01]  /*0f70*/  FMUL.FTZ R42, R37, UR17 ;  /* 0x00000011252a7c20 */ /* 0x000fe20008410000 */
[C---:B------:R-:W-:Y:S01]  /*0f80*/  FMUL.FTZ R29, R38.reuse, UR17 ;  /* 0x00000011261d7c20 */ /* 0x040fe20008410000 */
[----:B------:R-:W-:Y:S01]  /*0f90*/  FMUL.FTZ R44, R31, UR16 ;  /* 0x000000101f2c7c20 */ /* 0x000fe20008410000 */
[----:B-----5:R-:W-:Y:S01]  /*0fa0*/  FFMA.FTZ R33, R33, UR27, R28 ;  /* 0x0000001b21217c23 */ /* 0x020fe2000801001c */
[----:B------:R-:W-:Y:S01]  /*0fb0*/  FMUL.FTZ R42, R37, R42 ;  /* 0x0000002a252a7220 */ /* 0x000fe20000410000 */
[----:B------:R-:W0:Y:S01]  /*0fc0*/  MUFU.RCP R28, UR22 ;  /* 0x00000016001c7d08 */ /* 0x000e220008001000 */
[C---:B------:R-:W-:Y:S01]  /*0fd0*/  FMUL.FTZ R37, R38.reuse, UR16 ;  /* 0x0000001026257c20 */ /* 0x040fe20008410000 */
[----:B------:R-:W-:Y:S01]  /*0fe0*/  FMUL.FTZ R38, R38, R29 ;  /* 0x0000001d26267220 */ /* 0x000fe20000410000 */
[----:B------:R-:W-:Y:S01]  /*0ff0*/  FFMA.FTZ R35, R35, UR28, R42 ;  /* 0x0000001c23237c23 */ /* 0x000fe2000801002a */
[----:B------:R-:W-:Y:S01]  /*1000*/  FFMA.FTZ R45, R45, UR27, R44 ;  /* 0x0000001b2d2d7c23 */ /* 0x000fe2000801002c */
[----:B------:R-:W-:Y:S01]  /*1010*/  FFMA.FTZ R37, R40, UR27, R37 ;  /* 0x0000001b28257c23 */ /* 0x000fe20008010025 */
[----:B------:R-:W-:Y:S01]  /*1020*/  FFMA.FTZ R39, R39, UR28, R38 ;  /* 0x0000001c27277c23 */ /* 0x000fe20008010026 */
[----:B------:R-:W-:-:S04]  /*1030*/  FFMA.FTZ R38, R25, UR24, R30 ;  /* 0x0000001819267c23 */ /* 0x000fc8000801001e */
[----:B------:R-:W-:-:S04]  /*1040*/  FMUL.FTZ R40, R38, UR17 ;  /* 0x0000001126287c20 */ /* 0x000fc80008410000 */
[C---:B------:R-:W-:Y:S01]  /*1050*/  FMUL.FTZ R40, R38.reuse, R40 ;  /* 0x0000002826287220 */ /* 0x040fe20000410000 */
[----:B------:R-:W-:Y:S01]  /*1060*/  FMUL.FTZ R38, R38, UR16 ;  /* 0x0000001026267c20 */ /* 0x000fe20008410000 */
[-C--:B0-----:R-:W-:Y:S02]  /*1070*/  FMUL.FTZ R30, R35, R28.reuse ;  /* 0x0000001c231e7220 */ /* 0x081fe40000410000 */
[----:B------:R-:W-:Y:S01]  /*1080*/  FFMA.FTZ R43, R43, UR28, R40 ;  /* 0x0000001c2b2b7c23 */ /* 0x000fe20008010028 */
[----:B------:R-:W-:Y:S01]  /*1090*/  FMUL.FTZ R40, R39, R28 ;  /* 0x0000001c27287220 */ /* 0x000fe20000410000 */
[----:B------:R0:W1:Y:S01]  /*10a0*/  MUFU.SQRT R29, R30 ;  /* 0x0000001e001d7308 */ /* 0x0000620000002000 */
[----:B------:R-:W-:-:S07]  /*10b0*/  FFMA.FTZ R41, R41, UR27, R38 ;  /* 0x0000001b29297c23 */ /* 0x000fce0008010026 */
[----:B------:R-:W3:Y:S01]  /*10c0*/  MUFU.SQRT R38, R40 ;  /* 0x0000002800267308 */ /* 0x000ee20000002000 */
[----:B0-----:R-:W-:-:S04]  /*10d0*/  FMUL.FTZ R30, R31, UR17 ;  /* 0x000000111f1e7c20 */ /* 0x001fc80008410000 */
[----:B------:R-:W-:-:S03]  /*10e0*/  FMUL.FTZ R31, R31, R30 ;  /* 0x0000001e1f1f7220 */ /* 0x000fc60000410000 */
[----:B------:R-:W0:Y:S01]  /*10f0*/  MUFU.RCP R30, UR29 ;  /* 0x0000001d001e7d08 */ /* 0x000e220008001000 */
[----:B-1----:R-:W-:Y:S01]  /*1100*/  FADD.FTZ R42, R29, UR23 ;  /* 0x000000171d2a7e21 */ /* 0x002fe20008010000 */
[----:B------:R-:W-:-:S06]  /*1110*/  FFMA.FTZ R34, R34, UR28, R31 ;  /* 0x0000001c22227c23 */ /* 0x000fcc000801001f */
[----:B------:R1:W4:Y:S01]  /*1120*/  MUFU.RCP R29, R42 ;  /* 0x0000002a001d7308 */ /* 0x0003220000001000 */
[----:B---3--:R-:W-:-:S07]  /*1130*/  FADD.FTZ R44, R38, UR23 ;  /* 0x00000017262c7e21 */ /* 0x008fce0008010000 */
[----:B------:R-:W3:Y:S01]  /*1140*/  MUFU.RCP R38, R44 ;  /* 0x0000002c00267308 */ /* 0x000ee20000001000 */
[-C--:B-1----:R-:W-:Y:S01]  /*1150*/  FMUL.FTZ R42, R43, R28.reuse ;  /* 0x0000001c2b2a7220 */ /* 0x082fe20000410000 */
[----:B------:R-:W-:Y:S01]  /*1160*/  FMUL.FTZ R28, R34, R28 ;  /* 0x0000001c221c7220 */ /* 0x000fe20000410000 */
[-C--:B0-----:R-:W-:Y:S01]  /*1170*/  FMUL.FTZ R31, R37, R30.reuse ;  /* 0x0000001e251f7220 */ /* 0x081fe20000410000 */
[----:B------:R-:W-:-:S04]  /*1180*/  FMUL.FTZ R40, R33, R30 ;  /* 0x0000001e21287220 */ /* 0x000fc80000410000 */
[----:B------:R-:W0:Y:S01]  /*1190*/  MUFU.SQRT R42, R42 ;  /* 0x0000002a002a7308 */ /* 0x000e220000002000 */
[----:B----4-:R-:W-:Y:S01]  /*11a0*/  FMUL.FTZ R29, R40, R29 ;  /* 0x0000001d281d7220 */ /* 0x010fe20000410000 */
[-C--:B------:R-:W-:Y:S01]  /*11b0*/  FMUL.FTZ R40, R41, R30.reuse ;  /* 0x0000001e29287220 */ /* 0x080fe20000410000 */
[----:B------:R-:W-:-:S05]  /*11c0*/  FMUL.FTZ R30, R45, R30 ;  /* 0x0000001e2d1e7220 */ /* 0x000fca0000410000 */
[----:B------:R-:W1:Y:S01]  /*11d0*/  MUFU.SQRT R28, R28 ;  /* 0x0000001c001c7308 */ /* 0x000e620000002000 */
[----:B---3--:R-:W-:Y:S01]  /*11e0*/  FMUL.FTZ R38, R31, R38 ;  /* 0x000000261f267220 */ /* 0x008fe20000410000 */
[----:B0-----:R-:W-:-:S06]  /*11f0*/  FADD.FTZ R42, R42, UR23 ;  /* 0x000000172a2a7e21 */ /* 0x001fcc0008010000 */
[----:B------:R-:W0:Y:S01]  /*1200*/  MUFU.RCP R31, R42 ;  /* 0x0000002a001f7308 */ /* 0x000e220000001000 */
[----:B-1----:R-:W-:Y:S01]  /*1210*/  FADD.FTZ R44, R28, UR23 ;  /* 0x000000171c2c7e21 */ /* 0x002fe20008010000 */
[----:B0-----:R-:W-:-:S06]  /*1220*/  FMUL.FTZ R40, R40, R31 ;  /* 0x0000001f28287220 */ /* 0x001fcc0000410000 */
[----:B------:R-:W0:Y:S02]  /*1230*/  MUFU.RCP R31, R44 ;  /* 0x0000002c001f7308 */ /* 0x000e240000001000 */
[----:B0-----:R-:W-:-:S07]  /*1240*/  FMUL.FTZ R31, R30, R31 ;  /* 0x0000001f1e1f7220 */ /* 0x001fce0000410000 */
.L_x_165:
[----:B------:R-:W-:Y:S01]  /*1250*/  FFMA.FTZ R28, -R29, UR25, R22 ;  /* 0x000000191d1c7c23 */ /* 0x000fe20008010116 */
[----:B------:R-:W-:Y:S01]  /*1260*/  FFMA.FTZ R22, -R38, UR25, R23 ;  /* 0x0000001926167c23 */ /* 0x000fe20008010117 */
[----:B------:R-:W-:Y:S01]  /*1270*/  FFMA.FTZ R40, -R40, UR25, R25 ;  /* 0x0000001928287c23 */ /* 0x000fe20008010119 */
[----:B------:R-:W-:Y:S01]  /*1280*/  FFMA.FTZ R30, -R31, UR25, R24 ;  /* 0x000000191f1e7c23 */ /* 0x000fe20008010118 */
[----:B------:R-:W-:Y:S01]  /*1290*/  @P2 FMUL.FTZ R28, R28, 1 ;  /* 0x3f8000001c1c2820 */ /* 0x000fe20000410000 */
[----:B------:R-:W-:Y:S01]  /*12a0*/  @P3 FMUL.FTZ R22, R22, 1 ;  /* 0x3f80000016163820 */ /* 0x000fe20000410000 */
[----:B------:R-:W-:Y:S01]  /*12b0*/  @P4 FMUL.FTZ R24, R40, 1 ;  /* 0x3f80000028184820 */ /* 0x000fe20000410000 */
[----:B------:R-:W-:Y:S01]  /*12c0*/  @P5 FMUL.FTZ R30, R30, 1 ;  /* 0x3f8000001e1e5820 */ /* 0x000fe20000410000 */
[----:B------:R-:W-:Y:S01]  /*12d0*/  ULEA UR4, UR5, UR4, 0x2 ;  /* 0x0000000405047291 */ /* 0x000fe2000f8e103f */
[----:B------:R-:W-:Y:S01]  /*12e0*/  @P5 IADD3 R38, P0, R32, UR12, RZ ;  /* 0x0000000c20265c10 */ /* 0x000fe2000ff1e0ff */
[----:B------:R-:W0:Y:S02]  /*12f0*/  @P2 F2F.F64.F32 R28, R28 ;  /* 0x0000001c001c2310 */ /* 0x000e240000201800 */
[----:B------:R-:W-:-:S06]  /*1300*/  UISETP.GE.AND UP0, UPT, UR4, UR26, UPT ;  /* 0x0000001a0400728c */ /* 0x000fcc000bf06270 */
[----:B------:R-:W1:Y:S01]  /*1310*/  @P3 F2F.F64.F32 R22, R22 ;  /* 0x0000001600163310 */ /* 0x000e620000201800 */
[----:B0-----:R-:W-:Y:S07]  /*1320*/  @P2 STG.E.64 desc[UR18][R26.64], R28 ;  /* 0x0000001c1a002986 */ /* 0x001fee000c101b12 */
[----:B------:R-:W0:Y:S01]  /*1330*/  @P4 F2F.F64.F32 R24, R24 ;  /* 0x0000001800184310 */ /* 0x000e220000201800 */
[----:B------:R-:W-:Y:S04]  /*1340*/  @P2 STG.E desc[UR18][R16.64], R33 ;  /* 0x0000002110002986 */ /* 0x000fe8000c101912 */
[----:B------:R-:W-:Y:S03]  /*1350*/  @P2 STG.E desc[UR18][R14.64], R35 ;  /* 0x000000230e002986 */ /* 0x000fe6000c101912 */
[----:B------:R-:W3:Y:S01]  /*1360*/  @P5 F2F.F64.F32 R30, R30 ;  /* 0x0000001e001e5310 */ /* 0x000ee20000201800 */
[----:B-1----:R-:W-:Y:S04]  /*1370*/  @P3 STG.E.64 desc[UR18][R20.64], R22 ;  /* 0x0000001614003986 */ /* 0x002fe8000c101b12 */
[----:B------:R-:W-:Y:S04]  /*1380*/  @P3 STG.E desc[UR18][R12.64], R37 ;  /* 0x000000250c003986 */ /* 0x000fe8000c101912 */
[----:B------:R1:W-:Y:S04]  /*1390*/  @P3 STG.E desc[UR18][R10.64], R39 ;  /* 0x000000270a003986 */ /* 0x0003e8000c101912 */
[----:B0-----:R0:W-:Y:S04]  /*13a0*/  @P4 STG.E.64 desc[UR18][R18.64], R24 ;  /* 0x0000001812004986 */ /* 0x0011e8000c101b12 */
[----:B------:R0:W-:Y:S01]  /*13b0*/  @P4 STG.E desc[UR18][R8.64], R41 ;  /* 0x0000002908004986 */ /* 0x0001e2000c101912 */
[----:B-1----:R-:W-:-:S03]  /*13c0*/  @P5 IADD3.X R39, R0, UR13, RZ, P0, !PT ;  /* 0x0000000d00275c10 */ /* 0x002fc600087fe4ff */
[----:B------:R0:W-:Y:S01]  /*13d0*/  @P4 STG.E desc[UR18][R6.64], R43 ;  /* 0x0000002b06004986 */ /* 0x0001e2000c101912 */
[----:B------:R-:W-:Y:S02]  /*13e0*/  MOV R0, UR4 ;  /* 0x0000000400007c02 */ /* 0x000fe40008000f00 */
[----:B------:R-:W-:Y:S01]  /*13f0*/  PLOP3.LUT P0, PT, PT, PT, UP0, 0x80, 0x0 ;  /* 0x000000000000781c */ /* 0x000fe20003f0f008 */
[----:B---3--:R0:W-:Y:S01]  /*1400*/  @P5 STG.E.64 desc[UR18][R38.64], R30 ;  /* 0x0000001e26005986 */ /* 0x0081e2000c101b12 */
[----:B------:R-:W-:-:S03]  /*1410*/  ISETP.LT.AND P1, PT, R0, UR9, PT ;  /* 0x0000000900007c0c */ /* 0x000fc6000bf21270 */
[----:B------:R0:W-:Y:S04]  /*1420*/  @P5 STG.E desc[UR18][R4.64], R45 ;  /* 0x0000002d04005986 */ /* 0x0001e8000c101912 */
[----:B------:R0:W-:Y:S06]  /*1430*/  @P5 STG.E desc[UR18][R2.64], R34 ;  /* 0x0000002202005986 */ /* 0x0001ec000c101912 */
[----:B------:R-:W-:Y:S05]  /*1440*/  @!P0 BRA P1, `(.L_x_166) ;  /* 0xffffffec00808947 */ /* 0x000fea000083ffff */
[----:B------:R-:W-:Y:S05]  /*1450*/  EXIT ;  /* 0x000000000000794d */ /* 0x000fea0003800000 */
.L_x_167:
        /* <DEDUP_REMOVED lines=10> */
.L_x_207:


//--------------------- .text._Z25multi_tensor_apply_kernelI18TensorListMetadataILi4EE11AdamFunctorIN3c108BFloat16EflEJffffff10adamMode_tfEEvlPViT_T0_DpT1_ --------------------------
	.section	.text._Z25multi_tensor_apply_kernelI18TensorListMetadataILi4EE11AdamFunctorIN3c108BFloat16EflEJffffff10adamMode_tfEEvlPViT_T0_DpT1_,"ax",@progbits
	.align	128
        .global         _Z25multi_tensor_apply_kernelI18TensorListMetadataILi4EE11AdamFunctorIN3c108BFloat16EflEJffffff10adamMode_tfEEvlPViT_T0_DpT1_
        .type           _Z25multi_tensor_apply_kernelI18TensorListMetadataILi4EE11AdamFunctorIN3c108BFloat16EflEJffffff10adamMode_tfEEvlPViT_T0_DpT1_,@function
        .size           _Z25multi_tensor_apply_kernelI18TensorListMetadataILi4EE11AdamFunctorIN3c108BFloat16EflEJffffff10adamMode_tfEEvlPViT_T0_DpT1_,(.L_x_208 - _Z25multi_tensor_apply_kernelI18TensorListMetadataILi4EE11AdamFunctorIN3c108BFloat16EflEJffffff10adamMode_tfEEvlPViT_T0_DpT1_)
        .other          _Z25multi_tensor_apply_kernelI18TensorListMetadataILi4EE11AdamFunctorIN3c108BFloat16EflEJffffff10adamMode_tfEEvlPViT_T0_DpT1_,@"STO_CUDA_ENTRY STV_DEFAULT"
_Z25multi_tensor_apply_kernelI18TensorListMetadataILi4EE11AdamFunctorIN3c108BFloat16EflEJffffff10adamMode_tfEEvlPViT_T0_DpT1_:
.text._Z25multi_tensor_apply_kernelI18TensorListMetadataILi4EE11AdamFunctorIN3c108BFloat16EflEJffffff10adamMode_tfEEvlPViT_T0_DpT1_:
[----:B------:R-:W-:Y:S08]  /*0000*/  LDC R1, c[0x0][0x28] ;  /* 0x00000a00ff017b82 */ /* 0x000ff00000000800 */
[----:B------:R-:W0:Y:S01]  /*0010*/  S2UR UR4, SR_CTAID.X ;  /* 0x00000000000479c3 */ /* 0x000e220000002500 */
[----:B------:R-:W-:Y:S01]  /*0020*/  UMOV UR6, 0x10 ;  /* 0x0000001000067882 */ /* 0x000fe20000000000 */
[----:B------:R-:W-:Y:S01]  /*0030*/  ULDC.64 UR12, c[0x0][0x210] ;  /* 0x00008400000c7ab9 */ /* 0x000fe20000000a00 */
[----:B0-----:R-:W-:-:S03]  /*0040*/  ULEA UR5, UR4, UR6, 0x2 ;  /* 0x0000000604057291 */ /* 0x001fc6000f8e103f */
[----:B------:R-:W-:Y:S02]  /*0050*/  ULDC.U8 UR4, c[0x0][UR4+0x7c0] ;  /* 0x0001f00004047abb */ /* 0x000fe40008000000 */
[----:B------:R-:W-:-:S07]  /*0060*/  ULEA UR4, UR4, UR6, 0x3 ;  /* 0x0000000604047291 */ /* 0x000fce000f8e183f */
[----:B------:R-:W-:Y:S02]  /*0070*/  ULDC UR10, c[0x0][UR5+0x8f0] ;  /* 0x00023c00050a7abb */ /* 0x000fe40008000800 */
[----:B------:R-:W-:Y:S02]  /*0080*/  USHF.R.S32.HI UR5, URZ, 0x1f, UR10 ;  /* 0x0000001f3f057899 */ /* 0x000fe4000801140a */
[----:B------:R-:W-:Y:S01]  /*0090*/  UIADD3 UR8, UP0, URZ, -UR10, URZ ;  /* 0x8000000a3f087290 */ /* 0x000fe2000ff1e03f */
[----:B------:R-:W-:-:S03]  /*00a0*/  ULDC.64 UR6, c[0x0][UR4+0x690] ;  /* 0x0001a40004067abb */ /* 0x000fc60008000a00 */
[----:B------:R-:W-:Y:S02]  /*00b0*/  UIADD3.X UR5, URZ, ~UR5, URZ, UP0, !UPT ;  /* 0x800000053f057290 */ /* 0x000fe400087fe43f */
[----:B------:R-:W-:Y:S02]  /*00c0*/  UISETP.GE.U32.AND UP0, UPT, UR12, 0x1, UPT ;  /* 0x000000010c00788c */ /* 0x000fe4000bf06070 */
[----:B------:R-:W-:Y:S02]  /*00d0*/  UIMAD UR5, UR5, UR12, URZ ;  /* 0x0000000c050572a4 */ /* 0x000fe4000f8e023f */
[----:B------:R-:W-:Y:S02]  /*00e0*/  UIMAD.WIDE.U32 UR6, UR8, UR12, UR6 ;  /* 0x0000000c080672a5 */ /* 0x000fe4000f8e0006 */
[----:B------:R-:W-:Y:S02]  /*00f0*/  UIMAD UR5, UR8, UR13, UR5 ;  /* 0x0000000d080572a4 */ /* 0x000fe4000f8e0205 */
[----:B------:R-:W-:-:S02]  /*0100*/  UISETP.GE.AND.EX UP0, UPT, UR13, URZ, UPT, UP0 ;  /* 0x0000003f0d00728c */ /* 0x000fc4000bf06300 */
[----:B------:R-:W-:Y:S02]  /*0110*/  UISETP.LT.U32.AND UP1, UPT, UR6, 0x1, UPT ;  /* 0x000000010600788c */ /* 0x000fe4000bf21070 */
[----:B------:R-:W-:-:S04]  /*0120*/  UIADD3 UR11, UR7, UR5, URZ ;  /* 0x00000005070b7290 */ /* 0x000fc8000fffe03f */
[----:B------:R-:W-:-:S06]  /*0130*/  UISETP.LT.OR.EX UP0, UPT, UR11, URZ, !UP0, UP1 ;  /* 0x0000003f0b00728c */ /* 0x000fcc000c701710 */
        /* <DEDUP_REMOVED lines=8> */
[----:B------:R-:W-:Y:S01]  /*01c0*/  ULDC UR22, c[0x0][0x0] ;  /* 0x0000000000167ab9 */ /* 0x000fe20000000800 */
[----:B------:R-:W-:Y:S01]  /*01d0*/  UMOV UR4, URZ ;  /* 0x0000003f00047c82 */ /* 0x000fe20008000000 */
[----:B------:R-:W2:Y:S01]  /*01e0*/  LDC R2, c[0x0][0xe10] ;  /* 0x00038400ff027b82 */ /* 0x000ea20000000800 */
[----:B------:R-:W-:Y:S01]  /*01f0*/  UMOV UR5, URZ ;  /* 0x0000003f00057c82 */ /* 0x000fe20008000000 */
[----:B------:R-:W-:Y:S01]  /*0200*/  ULDC.64 UR24, c[0x0][0x208] ;  /* 0x0000820000187ab9 */ /* 0x000fe20000000a00 */
[----:B------:R-:W-:Y:S01]  /*0210*/  ULDC UR32, c[0x0][0xe0c] ;  /* 0x0003830000207ab9 */ /* 0x000fe20000000800 */
[----:B------:R-:W-:Y:S01]  /*0220*/  ULDC UR28, c[0x0][0xe28] ;  /* 0x00038a00001c7ab9 */ /* 0x000fe20000000800 */
[----:B------:R-:W-:Y:S01]  /*0230*/  ULDC UR23, c[0x0][0xe24] ;  /* 0x0003890000177ab9 */ /* 0x000fe20000000800 */
[----:B------:R-:W-:Y:S01]  /*0240*/  ULDC UR29, c[0x0][0xe20] ;  /* 0x00038800001d7ab9 */ /* 0x000fe20000000800 */
[----:B------:R-:W-:Y:S01]  /*0250*/  ULDC.64 UR30, c[0x0][0x210] ;  /* 0x00008400001e7ab9 */ /* 0x000fe20000000a00 */
[----:B------:R-:W-:Y:S01]  /*0260*/  ULDC.64 UR34, c[0x0][0xe10] ;  /* 0x0003840000227ab9 */ /* 0x000fe20000000a00 */
[----:B------:R-:W-:Y:S01]  /*0270*/  ULDC.64 UR26, c[0x0][0xe18] ;  /* 0x00038600001a7ab9 */ /* 0x000fe20000000a00 */
[----:B0-----:R-:W-:-:S05]  /*0280*/  FADD.FTZ R0, -R0, 1 ;  /* 0x3f80000000007421 */ /* 0x001fca0000010100 */
[----:B------:R-:W-:Y:S01]  /*0290*/  R2UR UR20, R0 ;  /* 0x00000000001472ca */ /* 0x000fe200000e0000 */
[----:B--2---:R-:W-:-:S05]  /*02a0*/  FADD.FTZ R2, -R2, 1 ;  /* 0x3f80000002027421 */ /* 0x004fca0000010100 */
[----:B-1----:R-:W-:-:S15]  /*02b0*/  R2UR UR21, R2 ;  /* 0x00000000021572ca */ /* 0x002fde00000e0000 */
.L_x_170:
[----:B-1----:R-:W-:Y:S01]  /*02c0*/  IADD3 R2, R40, UR4, RZ ;  /* 0x0000000428027c10 */ /* 0x002fe2000fffe0ff */
[----:B------:R-:W-:Y:S01]  /*02d0*/  USHF.R.S32.HI UR13, URZ, 0x1f, UR10 ;  /* 0x0000001f3f0d7899 */ /* 0x000fe2000801140a */
[----:B------:R-:W-:Y:S01]  /*02e0*/  IMAD.U32 R7, RZ, RZ, UR11 ;  /* 0x0000000bff077e24 */ /* 0x000fe2000f8e00ff */
[----:B------:R-:W-:Y:S01]  /*02f0*/  MOV R13, UR10 ;  /* 0x0000000a000d7c02 */ /* 0x000fe20008000f00 */
[----:B------:R-:W-:Y:S01]  /*0300*/  IMAD.U32 R9, RZ, RZ, UR11 ;  /* 0x0000000bff097e24 */ /* 0x000fe2000f8e00ff */
[C---:B------:R-:W-:Y:S01]  /*0310*/  IADD3 R4, R2.reuse, UR22, RZ ;  /* 0x0000001602047c10 */ /* 0x040fe2000fffe0ff */
[----:B------:R-:W-:Y:S02]  /*0320*/  UIMAD UR12, UR13, UR30, URZ ;  /* 0x0000001e0d0c72a4 */ /* 0x000fe4000f8e023f */
[----:B------:R-:W-:Y:S01]  /*0330*/  ISETP.GE.U32.AND P0, PT, R2, UR30, PT ;  /* 0x0000001e02007c0c */ /* 0x000fe2000bf06070 */
[----:B------:R-:W-:Y:S01]  /*0340*/  UIMAD UR13, UR13, UR30, URZ ;  /* 0x0000001e0d0d72a4 */ /* 0x000fe2000f8e023f */
[----:B------:R-:W-:Y:S01]  /*0350*/  SHF.R.S32.HI R3, RZ, 0x1f, R2 ;  /* 0x0000001fff037819 */ /* 0x000fe20000011402 */
[C---:B------:R-:W-:Y:S01]  /*0360*/  VIADD R8, R4.reuse, UR22 ;  /* 0x0000001604087c36 */ /* 0x040fe20008000000 */
[----:B------:R-:W-:Y:S01]  /*0370*/  ISETP.GE.U32.AND P1, PT, R4, UR30, PT ;  /* 0x0000001e04007c0c */ /* 0x000fe2000bf26070 */
[----:B------:R-:W-:Y:S01]  /*0380*/  UIMAD UR12, UR10, UR31, UR12 ;  /* 0x0000001f0a0c72a4 */ /* 0x000fe2000f8e020c */
[----:B------:R-:W-:Y:S01]  /*0390*/  SHF.R.S32.HI R5, RZ, 0x1f, R4 ;  /* 0x0000001fff057819 */ /* 0x000fe20000011404 */
[----:B------:R-:W-:Y:S01]  /*03a0*/  VIADD R10, R8, UR22 ;  /* 0x00000016080a7c36 */ /* 0x000fe20008000000 */
[----:B------:R-:W-:Y:S01]  /*03b0*/  ISETP.LT.U32.AND P2, PT, R2, UR6, PT ;  /* 0x0000000602007c0c */ /* 0x000fe2000bf41070 */
[----:B------:R-:W-:-:S02]  /*03c0*/  UIMAD UR13, UR10, UR31, UR13 ;  /* 0x0000001f0a0d72a4 */ /* 0x000fc4000f8e020d */
[----:B------:R-:W-:Y:S02]  /*03d0*/  ISETP.GE.AND.EX P0, PT, R3, UR31, PT, P0 ;  /* 0x0000001f03007c0c */ /* 0x000fe4000bf06300 */
[----:B------:R-:W-:Y:S02]  /*03e0*/  ISETP.LT.U32.AND P3, PT, R4, UR6, PT ;  /* 0x0000000604007c0c */ /* 0x000fe4000bf61070 */
[----:B------:R-:W-:Y:S02]  /*03f0*/  ISETP.GE.AND.EX P1, PT, R5, UR31, PT, P1 ;  /* 0x0000001f05007c0c */ /* 0x000fe4000bf26310 */
[----:B------:R-:W-:Y:S01]  /*0400*/  ISETP.GT.AND.EX P0, PT, R7, R3, !P0, P2 ;  /* 0x000000030700720c */ /* 0x000fe20004704320 */
[----:B------:R-:W-:Y:S01]  /*0410*/  IMAD.WIDE.U32 R2, R13, UR30, R2 ;  /* 0x0000001e0d027c25 */ /* 0x000fe2000f8e0002 */
[----:B------:R-:W-:Y:S02]  /*0420*/  ISETP.GT.AND.EX P1, PT, R9, R5, !P1, P3 ;  /* 0x000000050900720c */ /* 0x000fe40004f24330 */
[----:B------:R-:W-:Y:S01]  /*0430*/  ISETP.GE.U32.AND P2, PT, R8, UR30, PT ;  /* 0x0000001e08007c0c */ /* 0x000fe2000bf46070 */
[----:B------:R-:W-:Y:S01]  /*0440*/  IMAD.WIDE.U32 R4, R13, UR30, R4 ;  /* 0x0000001e0d047c25 */ /* 0x000fe2000f8e0004 */
[----:B------:R-:W-:-:S02]  /*0450*/  SHF.R.S32.HI R9, RZ, 0x1f, R8 ;  /* 0x0000001fff097819 */ /* 0x000fc40000011408 */
[----:B------:R-:W-:Y:S01]  /*0460*/  MOV R11, UR11 ;  /* 0x0000000b000b7c02 */ /* 0x000fe20008000f00 */
[----:B------:R-:W-:Y:S01]  /*0470*/  IMAD.SHL.U32 R20, R2, 0x2, RZ ;  /* 0x0000000202147824 */ /* 0x000fe200078e00ff */
[----:B------:R-:W-:Y:S02]  /*0480*/  ISETP.LT.U32.AND P3, PT, R8, UR6, PT ;  /* 0x0000000608007c0c */ /* 0x000fe4000bf61070 */
[----:B------:R-:W-:Y:S02]  /*0490*/  ISETP.GE.AND.EX P2, PT, R9, UR31, PT, P2 ;  /* 0x0000001f09007c0c */ /* 0x000fe4000bf46320 */
[----:B------:R-:W-:Y:S01]  /*04a0*/  IADD3 R7, R3, UR12, RZ ;  /* 0x0000000c03077c10 */ /* 0x000fe2000fffe0ff */
[----:B------:R-:W-:Y:S01]  /*04b0*/  VIADD R3, R5, UR12 ;  /* 0x0000000c05037c36 */ /* 0x000fe20008000000 */
[----:B------:R-:W-:Y:S01]  /*04c0*/  ISETP.GT.AND.EX P2, PT, R11, R9, !P2, P3 ;  /* 0x000000090b00720c */ /* 0x000fe20005744330 */
[----:B------:R-:W-:Y:S01]  /*04d0*/  IMAD.SHL.U32 R5, R4, 0x4, RZ ;  /* 0x0000000404057824 */ /* 0x000fe200078e00ff */
[----:B------:R-:W-:-:S02]  /*04e0*/  ISETP.GE.U32.AND P3, PT, R10, UR30, PT ;  /* 0x0000001e0a007c0c */ /* 0x000fc4000bf66070 */
[----:B------:R-:W-:Y:S02]  /*04f0*/  SHF.R.S32.HI R11, RZ, 0x1f, R10 ;  /* 0x0000001fff0b7819 */ /* 0x000fe4000001140a */
[----:B------:R-:W-:Y:S02]  /*0500*/  MOV R15, UR11 ;  /* 0x0000000b000f7c02 */ /* 0x000fe40008000f00 */
[----:B------:R-:W-:Y:S02]  /*0510*/  ISETP.LT.U32.AND P4, PT, R10, UR6, PT ;  /* 0x000000060a007c0c */ /* 0x000fe4000bf81070 */
[----:B------:R-:W-:Y:S02]  /*0520*/  ISETP.GE.AND.EX P3, PT, R11, UR31, PT, P3 ;  /* 0x0000001f0b007c0c */ /* 0x000fe4000bf66330 */
[----:B------:R-:W-:Y:S02]  /*0530*/  SHF.L.U64.HI R21, R2, 0x1, R7 ;  /* 0x0000000102157819 */ /* 0x000fe40000010207 */
[----:B------:R-:W-:-:S02]  /*0540*/  SHF.L.U32 R17, R4, 0x1, RZ ;  /* 0x0000000104117819 */ /* 0x000fc400000006ff */
[----:B------:R-:W-:Y:S02]  /*0550*/  SHF.L.U64.HI R22, R4, 0x1, R3 ;  /* 0x0000000104167819 */ /* 0x000fe40000010203 */
[C---:B------:R-:W-:Y:S02]  /*0560*/  SHF.L.U32 R16, R2.reuse, 0x2, RZ ;  /* 0x0000000202107819 */ /* 0x040fe400000006ff */
[----:B------:R-:W-:Y:S02]  /*0570*/  SHF.L.U64.HI R7, R2, 0x2, R7 ;  /* 0x0000000202077819 */ /* 0x000fe40000010207 */
[----:B------:R-:W-:Y:S01]  /*0580*/  SHF.L.U64.HI R4, R4, 0x2, R3 ;  /* 0x0000000204047819 */ /* 0x000fe20000010203 */
[----:B------:R-:W-:Y:S01]  /*0590*/  IMAD.WIDE.U32 R2, R13, UR30, R8 ;  /* 0x0000001e0d027c25 */ /* 0x000fe2000f8e0008 */
[----:B------:R-:W-:Y:S02]  /*05a0*/  ISETP.GT.AND.EX P3, PT, R15, R11, !P3, P4 ;  /* 0x0000000b0f00720c */ /* 0x000fe40005f64340 */
[----:B------:R-:W-:Y:S01]  /*05b0*/  @P0 IADD3 R24, P4, R20, UR14, RZ ;  /* 0x0000000e14180c10 */ /* 0x000fe2000ff9e0ff */
[----:B------:R-:W-:Y:S01]  /*05c0*/  VIADD R3, R3, UR12 ;  /* 0x0000000c03037c36 */ /* 0x000fe20008000000 */
[----:B------:R-:W-:Y:S01]  /*05d0*/  SHF.L.U32 R30, R2, 0x1, RZ ;  /* 0x00000001021e7819 */ /* 0x000fe200000006ff */
[----:B------:R-:W-:Y:S01]  /*05e0*/  IMAD.WIDE.U32 R8, R13, UR30, R10 ;  /* 0x0000001e0d087c25 */ /* 0x000fe2000f8e000a */
[----:B------:R-:W-:-:S02]  /*05f0*/  @P0 IADD3.X R25, R21, UR15, RZ, P4, !PT ;  /* 0x0000000f15190c10 */ /* 0x000fc4000a7fe4ff */
[C---:B------:R-:W-:Y:S01]  /*0600*/  SHF.L.U64.HI R41, R2.reuse, 0x1, R3 ;  /* 0x0000000102297819 */ /* 0x040fe20000010203 */
[----:B------:R-:W-:Y:S01]  /*0610*/  IMAD.SHL.U32 R6, R2, 0x4, RZ ;  /* 0x0000000402067824 */ /* 0x000fe200078e00ff */
[----:B------:R-:W-:Y:S01]  /*0620*/  @P2 IADD3 R14, P5, R30, UR14, RZ ;  /* 0x0000000e1e0e2c10 */ /* 0x000fe2000ffbe0ff */
[----:B------:R-:W2:Y:S01]  /*0630*/  @P0 LDG.E.U16 R36, desc[UR24][R24.64] ;  /* 0x0000001818240981 */ /* 0x000ea2000c1e1500 */
[----:B------:R-:W-:Y:S02]  /*0640*/  IADD3 R9, R9, UR13, RZ ;  /* 0x0000000d09097c10 */ /* 0x000fe4000fffe0ff */
[----:B------:R-:W-:Y:S02]  /*0650*/  SHF.L.U32 R31, R8, 0x1, RZ ;  /* 0x00000001081f7819 */ /* 0x000fe400000006ff */
[----:B------:R-:W-:Y:S02]  /*0660*/  @P1 IADD3 R18, P4, R17, UR14, RZ ;  /* 0x0000000e11121c10 */ /* 0x000fe4000ff9e0ff */
[----:B------:R-:W-:-:S02]  /*0670*/  @P2 IADD3.X R15, R41, UR15, RZ, P5, !PT ;  /* 0x0000000f290f2c10 */ /* 0x000fc4000affe4ff */
[----:B------:R-:W-:Y:S02]  /*0680*/  SHF.L.U64.HI R42, R8, 0x1, R9 ;  /* 0x00000001082a7819 */ /* 0x000fe40000010209 */
[----:B------:R-:W-:Y:S01]  /*0690*/  @P3 IADD3 R10, P5, R31, UR14, RZ ;  /* 0x0000000e1f0a3c10 */ /* 0x000fe2000ffbe0ff */
[----:B------:R0:W3:Y:S01]  /*06a0*/  @P2 LDG.E.U16 R39, desc[UR24][R14.64] ;  /* 0x000000180e272981 */ /* 0x0000e2000c1e1500 */
[----:B------:R-:W-:Y:S02]  /*06b0*/  @P1 IADD3.X R19, R22, UR15, RZ, P4, !PT ;  /* 0x0000000f16131c10 */ /* 0x000fe4000a7fe4ff */
[----:B------:R-:W-:Y:S02]  /*06c0*/  @P3 IADD3.X R11, R42, UR15, RZ, P5, !PT ;  /* 0x0000000f2a0b3c10 */ /* 0x000fe4000affe4ff */
[----:B------:R-:W-:Y:S01]  /*06d0*/  @P2 IADD3 R12, P4, R30, UR16, RZ ;  /* 0x000000101e0c2c10 */ /* 0x000fe2000ff9e0ff */
[----:B------:R1:W4:Y:S01]  /*06e0*/  @P1 LDG.E.U16 R37, desc[UR24][R18.64] ;  /* 0x0000001812251981 */ /* 0x000322000c1e1500 */
[----:B------:R-:W-:Y:S01]  /*06f0*/  SHF.L.U64.HI R3, R2, 0x2, R3 ;  /* 0x0000000202037819 */ /* 0x000fe20000010203 */
[C---:B------:R-:W-:Y:S01]  /*0700*/  IMAD.SHL.U32 R2, R8.reuse, 0x4, RZ ;  /* 0x0000000408027824 */ /* 0x040fe200078e00ff */
[----:B------:R-:W-:Y:S01]  /*0710*/  SHF.L.U64.HI R0, R8, 0x2, R9 ;  /* 0x0000000208007819 */ /* 0x000fe20000010209 */
[----:B------:R-:W3:Y:S01]  /*0720*/  @P3 LDG.E.U16 R38, desc[UR24][R10.64] ;  /* 0x000000180a263981 */ /* 0x000ee2000c1e1500 */
[----:B------:R-:W-:-:S02]  /*0730*/  @P2 IADD3.X R13, R41, UR17, RZ, P4, !PT ;  /* 0x00000011290d2c10 */ /* 0x000fc4000a7fe4ff */
[----:B------:R-:W-:Y:S02]  /*0740*/  @P3 IADD3 R8, P4, R31, UR16, RZ ;  /* 0x000000101f083c10 */ /* 0x000fe4000ff9e0ff */
[----:B------:R-:W-:Y:S01]  /*0750*/  IADD3 R20, P6, R20, UR16, RZ ;  /* 0x0000001014147c10 */ /* 0x000fe2000ffde0ff */
[----:B------:R1:W3:Y:S01]  /*0760*/  @P2 LDG.E.U16 R32, desc[UR24][R12.64] ;  /* 0x000000180c202981 */ /* 0x0002e2000c1e1500 */
[----:B------:R-:W-:Y:S02]  /*0770*/  @P3 IADD3.X R9, R42, UR17, RZ, P4, !PT ;  /* 0x000000112a093c10 */ /* 0x000fe4000a7fe4ff */
[----:B------:R-:W-:Y:S02]  /*0780*/  IADD3.X R21, R21, UR17, RZ, P6, !PT ;  /* 0x0000001115157c10 */ /* 0x000fe4000b7fe4ff */
[----:B0-----:R-:W-:Y:S01]  /*0790*/  IADD3 R14, P6, R17, UR16, RZ ;  /* 0x00000010110e7c10 */ /* 0x001fe2000ffde0ff */
[----:B------:R0:W3:Y:S03]  /*07a0*/  @P3 LDG.E.U16 R33, desc[UR24][R8.64] ;  /* 0x0000001808213981 */ /* 0x0000e6000c1e1500 */
[----:B------:R-:W-:Y:S01]  /*07b0*/  IADD3.X R15, R22, UR17, RZ, P6, !PT ;  /* 0x00000011160f7c10 */ /* 0x000fe2000b7fe4ff */
[----:B------:R-:W3:Y:S04]  /*07c0*/  @P0 LDG.E.U16 R34, desc[UR24][R20.64] ;  /* 0x0000001814220981 */ /* 0x000ee8000c1e1500 */
[----:B------:R-:W3:Y:S01]  /*07d0*/  @P1 LDG.E.U16 R35, desc[UR24][R14.64] ;  /* 0x000000180e231981 */ /* 0x000ee2000c1e1500 */
[----:B-1----:R-:W-:-:S02]  /*07e0*/  IADD3 R18, P4, R16, UR18, RZ ;  /* 0x0000001210127c10 */ /* 0x002fc4000ff9e0ff */
[----:B------:R-:W-:Y:S02]  /*07f0*/  IADD3 R16, P5, R16, UR8, RZ ;  /* 0x0000000810107c10 */ /* 0x000fe4000ffbe0ff */
[C---:B------:R-:W-:Y:S02]  /*0800*/  IADD3.X R19, R7.reuse, UR19, RZ, P4, !PT ;  /* 0x0000001307137c10 */ /* 0x040fe4000a7fe4ff */
[----:B------:R-:W-:Y:S02]  /*0810*/  IADD3.X R17, R7, UR9, RZ, P5, !PT ;  /* 0x0000000907117c10 */ /* 0x000fe4000affe4ff */
[C---:B------:R-:W-:Y:S02]  /*0820*/  IADD3 R12, P4, R5.reuse, UR18, RZ ;  /* 0x00000012050c7c10 */ /* 0x040fe4000ff9e0ff */
[----:B------:R-:W-:Y:S02]  /*0830*/  IADD3 R10, P5, R5, UR8, RZ ;  /* 0x00000008050a7c10 */ /* 0x000fe4000ffbe0ff */
[----:B------:R-:W-:-:S02]  /*0840*/  IADD3.X R13, R4, UR19, RZ, P4, !PT ;  /* 0x00000013040d7c10 */ /* 0x000fc4000a7fe4ff */
[----:B------:R-:W-:Y:S02]  /*0850*/  IADD3.X R11, R4, UR9, RZ, P5, !PT ;  /* 0x00000009040b7c10 */ /* 0x000fe4000affe4ff */
[C---:B0-----:R-:W-:Y:S02]  /*0860*/  IADD3 R8, P4, R6.reuse, UR18, RZ ;  /* 0x0000001206087c10 */ /* 0x041fe4000ff9e0ff */
[----:B------:R-:W-:Y:S02]  /*0870*/  IADD3 R6, P5, R6, UR8, RZ ;  /* 0x0000000806067c10 */ /* 0x000fe4000ffbe0ff */
[C---:B------:R-:W-:Y:S02]  /*0880*/  IADD3.X R9, R3.reuse, UR19, RZ, P4, !PT ;  /* 0x0000001303097c10 */ /* 0x040fe4000a7fe4ff */
[----:B------:R-:W-:Y:S02]  /*0890*/  IADD3.X R7, R3, UR9, RZ, P5, !PT ;  /* 0x0000000903077c10 */ /* 0x000fe4000affe4ff */
[----:B------:R-:W-:-:S02]  /*08a0*/  IADD3 R4, P4, R2, UR18, RZ ;  /* 0x0000001202047c10 */ /* 0x000fc4000ff9e0ff */
[----:B------:R-:W-:Y:S02]  /*08b0*/  IADD3 R2, P5, R2, UR8, RZ ;  /* 0x0000000802027c10 */ /* 0x000fe4000ffbe0ff */
[C---:B------:R-:W-:Y:S02]  /*08c0*/  IADD3.X R5, R0.reuse, UR19, RZ, P4, !PT ;  /* 0x0000001300057c10 */ /* 0x040fe4000a7fe4ff */
[----:B------:R-:W-:Y:S01]  /*08d0*/  IADD3.X R3, R0, UR9, RZ, P5, !PT ;  /* 0x0000000900037c10 */ /* 0x000fe2000affe4ff */
[----:B------:R-:W-:Y:S01]  /*08e0*/  HFMA2.MMA R0, -RZ, RZ, 0, 0 ;  /* 0x00000000ff007435 */ /* 0x000fe200000001ff */
[----:B------:R-:W-:Y:S02]  /*08f0*/  ISETP.NE.AND P4, PT, RZ, UR23, PT ;  /* 0x00000017ff007c0c */ /* 0x000fe4000bf85270 */
[----:B------:R-:W-:Y:S02]  /*0900*/  CS2R R28, SRZ ;  /* 0x00000000001c7805 */ /* 0x000fe4000001ff00 */
[----:B------:R-:W-:-:S02]  /*0910*/  CS2R R26, SRZ ;  /* 0x00000000001a7805 */ /* 0x000fc4000001ff00 */
[----:B------:R-:W-:Y:S02]  /*0920*/  CS2R R24, SRZ ;  /* 0x0000000000187805 */ /* 0x000fe4000001ff00 */
[----:B------:R-:W-:Y:S01]  /*0930*/  CS2R R22, SRZ ;  /* 0x0000000000167805 */ /* 0x000fe2000001ff00 */
[----:B------:R-:W-:Y:S01]  /*0940*/  IMAD.MOV.U32 R43, RZ, RZ, RZ ;  /* 0x000000ffff2b7224 */ /* 0x000fe200078e00ff */
[----:B------:R0:W5:Y:S04]  /*0950*/  @P0 LDG.E R29, desc[UR24][R18.64] ;  /* 0x00000018121d0981 */ /* 0x000168000c1e1900 */
[----:B------:R0:W5:Y:S04]  /*0960*/  @P0 LDG.E R28, desc[UR24][R16.64] ;  /* 0x00000018101c0981 */ /* 0x000168000c1e1900 */
[----:B------:R0:W5:Y:S04]  /*0970*/  @P1 LDG.E R27, desc[UR24][R12.64] ;  /* 0x000000180c1b1981 */ /* 0x000168000c1e1900 */
[----:B------:R0:W5:Y:S04]  /*0980*/  @P1 LDG.E R26, desc[UR24][R10.64] ;  /* 0x000000180a1a1981 */ /* 0x000168000c1e1900 */
[----:B------:R0:W5:Y:S04]  /*0990*/  @P2 LDG.E R25, desc[UR24][R8.64] ;  /* 0x0000001808192981 */ /* 0x000168000c1e1900 */
[----:B------:R0:W5:Y:S04]  /*09a0*/  @P2 LDG.E R24, desc[UR24][R6.64] ;  /* 0x0000001806182981 */ /* 0x000168000c1e1900 */
[----:B------:R0:W5:Y:S04]  /*09b0*/  @P3 LDG.E R23, desc[UR24][R4.64] ;  /* 0x0000001804173981 */ /* 0x000168000c1e1900 */
[----:B------:R0:W5:Y:S01]  /*09c0*/  @P3 LDG.E R22, desc[UR24][R2.64] ;  /* 0x0000001802163981 */ /* 0x000162000c1e1900 */
[----:B--2---:R-:W-:Y:S01]  /*09d0*/  @P0 SHF.L.U32 R0, R36, 0x10, RZ ;  /* 0x0000001024000819 */ /* 0x004fe200000006ff */
[----:B------:R-:W-:Y:S01]  /*09e0*/  IMAD.MOV.U32 R36, RZ, RZ, RZ ;  /* 0x000000ffff247224 */ /* 0x000fe200078e00ff */
[----:B----4-:R-:W-:-:S02]  /*09f0*/  @P1 SHF.L.U32 R36, R37, 0x10, RZ ;  /* 0x0000001025241819 */ /* 0x010fc400000006ff */
[----:B------:R-:W-:Y:S01]  /*0a00*/  MOV R37, RZ ;  /* 0x000000ff00257202 */ /* 0x000fe20000000f00 */
[----:B---3--:R-:W-:Y:S01]  /*0a10*/  @P3 IMAD.U32 R37, R38, 0x10000, RZ ;  /* 0x0001000026253824 */ /* 0x008fe200078e00ff */
[----:B------:R-:W-:-:S06]  /*0a20*/  HFMA2.MMA R38, -RZ, RZ, 0, 0 ;  /* 0x00000000ff267435 */ /* 0x000fcc00000001ff */
[----:B------:R-:W-:Y:S01]  /*0a30*/  @P2 SHF.L.U32 R38, R39, 0x10, RZ ;  /* 0x0000001027262819 */ /* 0x000fe200000006ff */
[----:B------:R-:W-:Y:S01]  /*0a40*/  IMAD.MOV.U32 R39, RZ, RZ, RZ ;  /* 0x000000ffff277224 */ /* 0x000fe200078e00ff */
[----:B------:R-:W-:Y:S02]  /*0a50*/  @P2 SHF.L.U32 R39, R32, 0x10, RZ ;  /* 0x0000001020272819 */ /* 0x000fe400000006ff */
[----:B------:R-:W-:Y:S01]  /*0a60*/  MOV R32, RZ ;  /* 0x000000ff00207202 */ /* 0x000fe20000000f00 */
[----:B------:R-:W-:Y:S01]  /*0a70*/  @P3 IMAD.U32 R32, R33, 0x10000, RZ ;  /* 0x0001000021203824 */ /* 0x000fe200078e00ff */
[----:B------:R-:W-:-:S06]  /*0a80*/  HFMA2.MMA R33, -RZ, RZ, 0, 0 ;  /* 0x00000000ff217435 */ /* 0x000fcc00000001ff */
[----:B------:R-:W-:Y:S02]  /*0a90*/  @P0 SHF.L.U32 R33, R34, 0x10, RZ ;  /* 0x0000001022210819 */ /* 0x000fe400000006ff */
[----:B------:R-:W-:Y:S01]  /*0aa0*/  @P1 SHF.L.U32 R43, R35, 0x10, RZ ;  /* 0x00000010232b1819 */ /* 0x000fe200000006ff */
[----:B0-----:R-:W-:Y:S06]  /*0ab0*/  @!P4 BRA `(.L_x_168) ;  /* 0x0000000000ccc947 */ /* 0x001fec0003800000 */
[C---:B------:R-:W-:Y:S01]  /*0ac0*/  FMUL.FTZ R35, R0.reuse, UR21 ;  /* 0x0000001500237c20 */ /* 0x040fe20008410000 */
[----:B------:R-:W-:Y:S01]  /*0ad0*/  FMUL.FTZ R34, R0, UR20 ;  /* 0x0000001400227c20 */ /* 0x000fe20008410000 */
[----:B------:R-:W-:Y:S01]  /*0ae0*/  FMUL.FTZ R45, R36, UR21 ;  /* 0x00000015242d7c20 */ /* 0x000fe20008410000 */
[----:B------:R-:W-:Y:S01]  /*0af0*/  FMUL.FTZ R44, R37, UR20 ;  /* 0x00000014252c7c20 */ /* 0x000fe20008410000 */
[----:B------:R-:W-:Y:S01]  /*0b00*/  FMUL.FTZ R35, R35, R0 ;  /* 0x0000000023237220 */ /* 0x000fe20000410000 */
[----:B-----5:R-:W-:Y:S01]  /*0b10*/  FFMA.FTZ R29, R29, UR32, R34 ;  /* 0x000000201d1d7c23 */ /* 0x020fe20008010022 */
[----:B------:R-:W0:Y:S01]  /*0b20*/  MUFU.RCP R0, UR26 ;  /* 0x0000001a00007d08 */ /* 0x000e220008001000 */
[----:B------:R-:W-:Y:S01]  /*0b30*/  FMUL.FTZ R45, R45, R36 ;  /* 0x000000242d2d7220 */ /* 0x000fe20000410000 */
[----:B------:R-:W-:Y:S01]  /*0b40*/  FFMA.FTZ R35, R28, UR34, R35 ;  /* 0x000000221c237c23 */ /* 0x000fe20008010023 */
[----:B------:R-:W-:Y:S01]  /*0b50*/  FMUL.FTZ R28, R38, UR20 ;  /* 0x00000014261c7c20 */ /* 0x000fe20008410000 */
[----:B------:R-:W-:Y:S01]  /*0b60*/  FMUL.FTZ R36, R36, UR20 ;  /* 0x0000001424247c20 */ /* 0x000fe20008410000 */
[----:B------:R-:W-:Y:S01]  /*0b70*/  FFMA.FTZ R45, R26, UR34, R45 ;  /* 0x000000221a2d7c23 */ /* 0x000fe2000801002d */
[----:B------:R-:W-:Y:S01]  /*0b80*/  FFMA.FTZ R23, R23, UR32, R44 ;  /* 0x0000002017177c23 */ /* 0x000fe2000801002c */
[----:B------:R-:W-:Y:S01]  /*0b90*/  FFMA.FTZ R25, R25, UR32, R28 ;  /* 0x0000002019197c23 */ /* 0x000fe2000801001c */
[----:B------:R-:W-:Y:S01]  /*0ba0*/  FMUL.FTZ R28, R38, UR21 ;  /* 0x00000015261c7c20 */ /* 0x000fe20008410000 */
[----:B------:R-:W-:-:S03]  /*0bb0*/  FFMA.FTZ R27, R27, UR32, R36 ;  /* 0x000000201b1b7c23 */ /* 0x000fc60008010024 */
[----:B------:R-:W-:-:S04]  /*0bc0*/  FMUL.FTZ R28, R28, R38 ;  /* 0x000000261c1c7220 */ /* 0x000fc80000410000 */
[----:B------:R-:W-:Y:S01]  /*0bd0*/  FFMA.FTZ R24, R24, UR34, R28 ;  /* 0x0000002218187c23 */ /* 0x000fe2000801001c */
[-C--:B0-----:R-:W-:Y:S01]  /*0be0*/  FMUL.FTZ R26, R35, R0.reuse ;  /* 0x00000000231a7220 */ /* 0x081fe20000410000 */
[----:B------:R-:W-:-:S04]  /*0bf0*/  FMUL.FTZ R38, R45, R0 ;  /* 0x000000002d267220 */ /* 0x000fc80000410000 */
[----:B------:R-:W0:Y:S08]  /*0c00*/  MUFU.SQRT R34, R38 ;  /* 0x0000002600227308 */ /* 0x000e300000002000 */
[----:B------:R-:W1:Y:S01]  /*0c10*/  MUFU.SQRT R26, R26 ;  /* 0x0000001a001a7308 */ /* 0x000e620000002000 */
[----:B0-----:R-:W-:-:S07]  /*0c20*/  FADD.FTZ R44, R34, UR27 ;  /* 0x0000001b222c7e21 */ /* 0x001fce0008010000 */
[----:B------:R0:W-:Y:S01]  /*0c30*/  MUFU.RCP R34, R44 ;  /* 0x0000002c00227308 */ /* 0x0001e20000001000 */
[----:B-1----:R-:W-:Y:S01]  /*0c40*/  FADD.FTZ R36, R26, UR27 ;  /* 0x0000001b1a247e21 */ /* 0x002fe20008010000 */
[----:B------:R-:W-:-:S06]  /*0c50*/  FMUL.FTZ R26, R37, UR21 ;  /* 0x00000015251a7c20 */ /* 0x000fcc0008410000 */
[----:B------:R-:W-:Y:S01]  /*0c60*/  MUFU.RCP R28, R36 ;  /* 0x00000024001c7308 */ /* 0x000fe20000001000 */
[----:B------:R-:W-:-:S04]  /*0c70*/  FMUL.FTZ R37, R26, R37 ;  /* 0x000000251a257220 */ /* 0x000fc80000410000 */
[----:B------:R-:W-:-:S03]  /*0c80*/  FFMA.FTZ R37, R22, UR34, R37 ;  /* 0x0000002216257c23 */ /* 0x000fc60008010025 */
[----:B------:R-:W1:Y:S01]  /*0c90*/  MUFU.RCP R26, UR35 ;  /* 0x00000023001a7d08 */ /* 0x000e620008001000 */
[----:B0-----:R-:W-:-:S07]  /*0ca0*/  FMUL.FTZ R44, R37, R0 ;  /* 0x00000000252c7220 */ /* 0x001fce0000410000 */
[----:B------:R-:W0:Y:S01]  /*0cb0*/  MUFU.SQRT R44, R44 ;  /* 0x0000002c002c7308 */ /* 0x000e220000002000 */
[-C--:B-1----:R-:W-:Y:S01]  /*0cc0*/  FMUL.FTZ R22, R29, R26.reuse ;  /* 0x0000001a1d167220 */ /* 0x082fe20000410000 */
[----:B------:R-:W-:-:S03]  /*0cd0*/  FMUL.FTZ R36, R25, R26 ;  /* 0x0000001a19247220 */ /* 0x000fc60000410000 */
[----:B------:R-:W-:Y:S01]  /*0ce0*/  FMUL.FTZ R28, R22, R28 ;  /* 0x0000001c161c7220 */ /* 0x000fe20000410000 */
[-C--:B------:R-:W-:Y:S01]  /*0cf0*/  FMUL.FTZ R22, R27, R26.reuse ;  /* 0x0000001a1b167220 */ /* 0x080fe20000410000 */
[----:B------:R-:W-:Y:S01]  /*0d00*/  FMUL.FTZ R26, R23, R26 ;  /* 0x0000001a171a7220 */ /* 0x000fe20000410000 */
[----:B0-----:R-:W-:Y:S02]  /*0d10*/  FADD.FTZ R44, R44, UR27 ;  /* 0x0000001b2c2c7e21 */ /* 0x001fe40008010000 */
[----:B------:R-:W-:Y:S01]  /*0d20*/  FMUL.FTZ R34, R22, R34 ;  /* 0x0000002216227220 */ /* 0x000fe20000410000 */
[----:B------:R-:W-:Y:S02]  /*0d30*/  FMUL.FTZ R22, R24, R0 ;  /* 0x0000000018167220 */ /* 0x000fe40000410000 */
[----:B------:R-:W0:Y:S01]  /*0d40*/  MUFU.RCP R0, R44 ;  /* 0x0000002c00007308 */ /* 0x000e220000001000 */
[----:B------:R-:W-:-:S07]  /*0d50*/  FFMA.FTZ R34, R43, UR28, R34 ;  /* 0x0000001c2b227c23 */ /* 0x000fce0008010022 */
[----:B------:R-:W1:Y:S01]  /*0d60*/  MUFU.SQRT R22, R22 ;  /* 0x0000001600167308 */ /* 0x000e620000002000 */
[----:B0-----:R-:W-:-:S04]  /*0d70*/  FMUL.FTZ R26, R26, R0 ;  /* 0x000000001a1a7220 */ /* 0x001fc80000410000 */
[----:B------:R-:W-:Y:S01]  /*0d80*/  FFMA.FTZ R0, R32, UR28, R26 ;  /* 0x0000001c20007c23 */ /* 0x000fe2000801001a */
[----:B-1----:R-:W-:Y:S01]  /*0d90*/  FADD.FTZ R38, R22, UR27 ;  /* 0x0000001b16267e21 */ /* 0x002fe20008010000 */
[----:B------:R-:W-:-:S05]  /*0da0*/  FFMA.FTZ R22, R33, UR28, R28 ;  /* 0x0000001c21167c23 */ /* 0x000fca000801001c */
[----:B------:R-:W0:Y:S02]  /*0db0*/  MUFU.RCP R38, R38 ;  /* 0x0000002600267308 */ /* 0x000e240000001000 */
[----:B0-----:R-:W-:-:S04]  /*0dc0*/  FMUL.FTZ R36, R36, R38 ;  /* 0x0000002624247220 */ /* 0x001fc80000410000 */
[----:B------:R-:W-:Y:S01]  /*0dd0*/  FFMA.FTZ R36, R39, UR28, R36 ;  /* 0x0000001c27247c23 */ /* 0x000fe20008010024 */
[----:B------:R-:W-:Y:S06]  /*0de0*/  BRA `(.L_x_169) ;  /* 0x0000000000c87947 */ /* 0x000fec0003800000 */
.L_x_168:
[----:B------:R-:W-:Y:S01]  /*0df0*/  FFMA.FTZ R0, R33, UR28, R0 ;  /* 0x0000001c21007c23 */ /* 0x000fe20008010000 */
[----:B------:R-:W-:Y:S01]  /*0e00*/  FFMA.FTZ R36, R43, UR28, R36 ;  /* 0x0000001c2b247c23 */ /* 0x000fe20008010024 */
[----:B------:R-:W-:Y:S01]  /*0e10*/  FFMA.FTZ R38, R39, UR28, R38 ;  /* 0x0000001c27267c23 */ /* 0x000fe20008010026 */
[----:B------:R-:W-:Y:S01]  /*0e20*/  FFMA.FTZ R37, R32, UR28, R37 ;  /* 0x0000001c20257c23 */ /* 0x000fe20008010025 */
[C---:B------:R-:W-:Y:S01]  /*0e30*/  FMUL.FTZ R35, R0.reuse, UR21 ;  /* 0x0000001500237c20 */ /* 0x040fe20008410000 */
[----:B------:R-:W-:Y:S01]  /*0e40*/  FMUL.FTZ R34, R0, UR20 ;  /* 0x0000001400227c20 */ /* 0x000fe20008410000 */
[----:B------:R-:W-:Y:S02]  /*0e50*/  FMUL.FTZ R45, R36, UR21 ;  /* 0x00000015242d7c20 */ /* 0x000fe40008410000 */
[----:B------:R-:W-:Y:S01]  /*0e60*/  FMUL.FTZ R35, R0, R35 ;  /* 0x0000002300237220 */ /* 0x000fe20000410000 */
[C---:B------:R-:W-:Y:S01]  /*0e70*/  FMUL.FTZ R0, R36.reuse, UR20 ;  /* 0x0000001424007c20 */ /* 0x040fe20008410000 */
[----:B------:R-:W-:Y:S01]  /*0e80*/  FMUL.FTZ R45, R36, R45 ;  /* 0x0000002d242d7220 */ /* 0x000fe20000410000 */
[----:B-----5:R-:W-:Y:S01]  /*0e90*/  FFMA.FTZ R29, R29, UR32, R34 ;  /* 0x000000201d1d7c23 */ /* 0x020fe20008010022 */
[----:B------:R-:W-:Y:S01]  /*0ea0*/  FFMA.FTZ R35, R28, UR34, R35 ;  /* 0x000000221c237c23 */ /* 0x000fe20008010023 */
[----:B------:R-:W-:Y:S01]  /*0eb0*/  FFMA.FTZ R27, R27, UR32, R0 ;  /* 0x000000201b1b7c23 */ /* 0x000fe20008010000 */
[----:B------:R-:W-:Y:S01]  /*0ec0*/  FFMA.FTZ R45, R26, UR34, R45 ;  /* 0x000000221a2d7c23 */ /* 0x000fe2000801002d */
[----:B------:R-:W0:Y:S01]  /*0ed0*/  MUFU.RCP R0, UR26 ;  /* 0x0000001a00007d08 */ /* 0x000e220008001000 */
[----:B------:R-:W-:-:S04]  /*0ee0*/  FMUL.FTZ R28, R38, UR21 ;  /* 0x00000015261c7c20 */ /* 0x000fc80008410000 */
[C---:B------:R-:W-:Y:S01]  /*0ef0*/  FMUL.FTZ R28, R38.reuse, R28 ;  /* 0x0000001c261c7220 */ /* 0x040fe20000410000 */
[----:B------:R-:W-:-:S03]  /*0f00*/  FMUL.FTZ R38, R38, UR20 ;  /* 0x0000001426267c20 */ /* 0x000fc60008410000 */
[----:B------:R-:W-:Y:S01]  /*0f10*/  FFMA.FTZ R24, R24, UR34, R28 ;  /* 0x0000002218187c23 */ /* 0x000fe2000801001c */
[----:B------:R-:W-:Y:S01]  /*0f20*/  FFMA.FTZ R25, R25, UR32, R38 ;  /* 0x0000002019197c23 */ /* 0x000fe20008010026 */
[----:B------:R-:W-:-:S04]  /*0f30*/  FMUL.FTZ R38, R37, UR20 ;  /* 0x0000001425267c20 */ /* 0x000fc80008410000 */
        /* <DEDUP_REMOVED lines=8> */
[----:B------:R-:W-:-:S04]  /*0fc0*/  FMUL.FTZ R26, R37, UR21 ;  /* 0x00000015251a7c20 */ /* 0x000fc80008410000 */
[----:B------:R-:W-:Y:S02]  /*0fd0*/  FMUL.FTZ R37, R37, R26 ;  /* 0x0000001a25257220 */ /* 0x000fe40000410000 */
[----:B------:R-:W-:Y:S02]  /*0fe0*/  MUFU.RCP R28, R28 ;  /* 0x0000001c001c7308 */ /* 0x000fe40000001000 */
[----:B------:R-:W-:-:S04]  /*0ff0*/  FFMA.FTZ R37, R22, UR34, R37 ;  /* 0x0000002216257c23 */ /* 0x000fc80008010025 */
[----:B0-----:R-:W-:Y:S02]  /*1000*/  FMUL.FTZ R38, R37, R0 ;  /* 0x0000000025267220 */ /* 0x001fe40000410000 */
[----:B------:R-:W0:Y:S08]  /*1010*/  MUFU.RCP R26, UR35 ;  /* 0x00000023001a7d08 */ /* 0x000e300008001000 */
[----:B------:R-:W1:Y:S01]  /*1020*/  MUFU.SQRT R38, R38 ;  /* 0x0000002600267308 */ /* 0x000e620000002000 */
[-C--:B0-----:R-:W-:Y:S01]  /*1030*/  FMUL.FTZ R22, R29, R26.reuse ;  /* 0x0000001a1d167220 */ /* 0x081fe20000410000 */
[----:B------:R-:W-:-:S03]  /*1040*/  FMUL.FTZ R36, R27, R26 ;  /* 0x0000001a1b247220 */ /* 0x000fc60000410000 */
[----:B------:R-:W-:Y:S01]  /*1050*/  FMUL.FTZ R22, R22, R28 ;  /* 0x0000001c16167220 */ /* 0x000fe20000410000 */
[----:B------:R-:W-:Y:S01]  /*1060*/  FMUL.FTZ R28, R24, R0 ;  /* 0x00000000181c7220 */ /* 0x000fe20000410000 */
[----:B------:R-:W-:Y:S01]  /*1070*/  FMUL.FTZ R34, R36, R34 ;  /* 0x0000002224227220 */ /* 0x000fe20000410000 */
[-C--:B------:R-:W-:Y:S01]  /*1080*/  FMUL.FTZ R36, R25, R26.reuse ;  /* 0x0000001a19247220 */ /* 0x080fe20000410000 */
[----:B-1----:R-:W-:Y:S01]  /*1090*/  FADD.FTZ R38, R38, UR27 ;  /* 0x0000001b26267e21 */ /* 0x002fe20008010000 */
[----:B------:R-:W-:Y:S02]  /*10a0*/  FMUL.FTZ R0, R23, R26 ;  /* 0x0000001a17007220 */ /* 0x000fe40000410000 */
[----:B------:R-:W0:Y:S08]  /*10b0*/  MUFU.SQRT R28, R28 ;  /* 0x0000001c001c7308 */ /* 0x000e300000002000 */
[----:B------:R-:W1:Y:S01]  /*10c0*/  MUFU.RCP R38, R38 ;  /* 0x0000002600267308 */ /* 0x000e620000001000 */
[----:B0-----:R-:W-:-:S07]  /*10d0*/  FADD.FTZ R44, R28, UR27 ;  /* 0x0000001b1c2c7e21 */ /* 0x001fce0008010000 */
[----:B------:R-:W0:Y:S01]  /*10e0*/  MUFU.RCP R44, R44 ;  /* 0x0000002c002c7308 */ /* 0x000e220000001000 */
[----:B-1----:R-:W-:Y:S01]  /*10f0*/  FMUL.FTZ R0, R0, R38 ;  /* 0x0000002600007220 */ /* 0x002fe20000410000 */
[----:B0-----:R-:W-:-:S07]  /*1100*/  FMUL.FTZ R36, R36, R44 ;  /* 0x0000002c24247220 */ /* 0x001fce0000410000 */
.L_x_169:
[----:B------:R-:W-:Y:S01]  /*1110*/  FFMA.FTZ R22, -R22, UR29, R33 ;  /* 0x0000001d16167c23 */ /* 0x000fe20008010121 */
[----:B------:R-:W-:Y:S01]  /*1120*/  FFMA.FTZ R34, -R34, UR29, R43 ;  /* 0x0000001d22227c23 */ /* 0x000fe2000801012b */
[----:B------:R-:W-:Y:S01]  /*1130*/  FFMA.FTZ R36, -R36, UR29, R39 ;  /* 0x0000001d24247c23 */ /* 0x000fe20008010127 */
[----:B------:R-:W-:Y:S01]  /*1140*/  FFMA.FTZ R26, -R0, UR29, R32 ;  /* 0x0000001d001a7c23 */ /* 0x000fe20008010120 */
[----:B------:R-:W-:Y:S01]  /*1150*/  ULEA UR4, UP0, UR22, UR4, 0x2 ;  /* 0x0000000416047291 */ /* 0x000fe2000f80103f */
[----:B------:R-:W-:Y:S02]  /*1160*/  @P0 F2FP.BF16.F32.PACK_AB R22, RZ, R22 ;  /* 0x00000016ff16023e */ /* 0x000fe400000010ff */
[----:B------:R-:W-:Y:S01]  /*1170*/  @P2 F2FP.BF16.F32.PACK_AB R0, RZ, R36 ;  /* 0x00000024ff00223e */ /* 0x000fe200000010ff */
[----:B------:R-:W-:Y:S01]  /*1180*/  UIADD3.X UR5, URZ, UR5, URZ, UP0, !UPT ;  /* 0x000000053f057290 */ /* 0x000fe200087fe43f */
[----:B------:R-:W-:Y:S01]  /*1190*/  PRMT R28, R22, 0x7610, R28 ;  /* 0x00007610161c7816 */ /* 0x000fe2000000001c */
[----:B------:R-:W-:Y:S01]  /*11a0*/  UISETP.LT.U32.AND UP1, UPT, UR4, UR6, UPT ;  /* 0x000000060400728c */ /* 0x000fe2000bf21070 */
[----:B------:R-:W-:Y:S01]  /*11b0*/  @P1 F2FP.BF16.F32.PACK_AB R22, RZ, R34 ;  /* 0x00000022ff16123e */ /* 0x000fe200000010ff */
[----:B------:R-:W-:-:S02]  /*11c0*/  UISETP.GE.U32.AND UP0, UPT, UR4, UR30, UPT ;  /* 0x0000001e0400728c */ /* 0x000fc4000bf06070 */
[----:B------:R0:W-:Y:S02]  /*11d0*/  @P0 STG.E.U16 desc[UR24][R20.64], R28 ;  /* 0x0000001c14000986 */ /* 0x0001e4000c101518 */
[----:B------:R-:W-:Y:S02]  /*11e0*/  UISETP.GE.AND.EX UP0, UPT, UR5, UR31, UPT, UP0 ;  /* 0x0000001f0500728c */ /* 0x000fe4000bf06300 */
[----:B------:R-:W-:Y:S04]  /*11f0*/  @P0 STG.E desc[UR24][R18.64], R29 ;  /* 0x0000001d12000986 */ /* 0x000fe8000c101918 */
[----:B------:R-:W-:Y:S01]  /*1200*/  @P0 STG.E desc[UR24][R16.64], R35 ;  /* 0x0000002310000986 */ /* 0x000fe2000c101918 */
[----:B------:R-:W-:-:S03]  /*1210*/  @P2 IADD3 R32, P0, R30, UR16, RZ ;  /* 0x000000101e202c10 */ /* 0x000fc6000ff1e0ff */
[----:B------:R-:W-:Y:S01]  /*1220*/  @P1 STG.E.U16 desc[UR24][R14.64], R22 ;  /* 0x000000160e001986 */ /* 0x000fe2000c101518 */
[----:B------:R-:W-:Y:S02]  /*1230*/  @P2 IADD3.X R33, R41, UR17, RZ, P0, !PT ;  /* 0x0000001129212c10 */ /* 0x000fe400087fe4ff */
[----:B0-----:R-:W-:Y:S01]  /*1240*/  @P3 IADD3 R20, P0, R31, UR16, RZ ;  /* 0x000000101f143c10 */ /* 0x001fe2000ff1e0ff */
[----:B------:R0:W-:Y:S03]  /*1250*/  @P1 STG.E desc[UR24][R12.64], R27 ;  /* 0x0000001b0c001986 */ /* 0x0001e6000c101918 */
[----:B------:R-:W-:Y:S01]  /*1260*/  @P3 IADD3.X R21, R42, UR17, RZ, P0, !PT ;  /* 0x000000112a153c10 */ /* 0x000fe200087fe4ff */
[----:B------:R-:W-:Y:S01]  /*1270*/  @P1 STG.E desc[UR24][R10.64], R45 ;  /* 0x0000002d0a001986 */ /* 0x000fe2000c101918 */
[----:B------:R-:W-:Y:S02]  /*1280*/  PLOP3.LUT P0, PT, PT, PT, UP1, 0x80, 0x0 ;  /* 0x000000000000781c */ /* 0x000fe40003f0f018 */
[----:B------:R-:W-:-:S02]  /*1290*/  PLOP3.LUT P1, PT, PT, PT, UP0, 0x80, 0x0 ;  /* 0x000000000000781c */ /* 0x000fc40003f2f008 */
[----:B0-----:R-:W-:Y:S02]  /*12a0*/  PRMT R13, R0, 0x7610, R13 ;  /* 0x00007610000d7816 */ /* 0x001fe4000000000d */
[----:B------:R-:W-:-:S03]  /*12b0*/  @P3 F2FP.BF16.F32.PACK_AB R0, RZ, R26 ;  /* 0x0000001aff00323e */ /* 0x000fc600000010ff */
[----:B------:R-:W-:Y:S04]  /*12c0*/  @P2 STG.E.U16 desc[UR24][R32.64], R13 ;  /* 0x0000000d20002986 */ /* 0x000fe8000c101518 */
[----:B------:R0:W-:Y:S04]  /*12d0*/  @P2 STG.E desc[UR24][R8.64], R25 ;  /* 0x0000001908002986 */ /* 0x0001e8000c101918 */
[----:B------:R1:W-:Y:S01]  /*12e0*/  @P2 STG.E desc[UR24][R6.64], R24 ;  /* 0x0000001806002986 */ /* 0x0003e2000c101918 */
[----:B0-----:R-:W-:Y:S02]  /*12f0*/  PRMT R9, R0, 0x7610, R9 ;  /* 0x0000761000097816 */ /* 0x001fe40000000009 */
[----:B------:R-:W-:-:S03]  /*1300*/  MOV R0, UR5 ;  /* 0x0000000500007c02 */ /* 0x000fc60008000f00 */
[----:B------:R1:W-:Y:S01]  /*1310*/  @P3 STG.E.U16 desc[UR24][R20.64], R9 ;  /* 0x0000000914003986 */ /* 0x0003e2000c101518 */
[----:B------:R-:W-:-:S03]  /*1320*/  ISETP.LT.AND.EX P0, PT, R0, UR11, PT, P0 ;  /* 0x0000000b00007c0c */ /* 0x000fc6000bf01300 */
[----:B------:R1:W-:Y:S04]  /*1330*/  @P3 STG.E desc[UR24][R4.64], R23 ;  /* 0x0000001704003986 */ /* 0x0003e8000c101918 */
[----:B------:R1:W-:Y:S06]  /*1340*/  @P3 STG.E desc[UR24][R2.64], R37 ;  /* 0x0000002502003986 */ /* 0x0003ec000c101918 */
[----:B------:R-:W-:Y:S05]  /*1350*/  @!P1 BRA P0, `(.L_x_170) ;  /* 0xffffffec00d89947 */ /* 0x000fea000003ffff */
[----:B------:R-:W-:Y:S05]  /*1360*/  EXIT ;  /* 0x000000000000794d */ /* 0x000fea0003800000 */
.L_x_171:
        /* <DEDUP_REMOVED lines=9> */
.L_x_208:


//--------------------- .text._Z25multi_tensor_apply_kernelI18TensorListMetadataILi4EE11AdamFunctorIN3c104HalfEflEJffffff10adamMode_tfEEvlPViT_T0_DpT1_ --------------------------
	.section	.text._Z25multi_tensor_apply_kernelI18TensorListMetadataILi4EE11AdamFunctorIN3c104HalfEflEJffffff10adamMode_tfEEvlPViT_T0_DpT1_,"ax",@progbits
	.align	128
        .global         _Z25multi_tensor_apply_kernelI18TensorListMetadataILi4EE11AdamFunctorIN3c104HalfEflEJffffff10adamMode_tfEEvlPViT_T0_DpT1_
        .type           _Z25multi_tensor_apply_kernelI18TensorListMetadataILi4EE11AdamFunctorIN3c104HalfEflEJffffff10adamMode_tfEEvlPViT_T0_DpT1_,@function
        .size           _Z25multi_tensor_apply_kernelI18TensorListMetadataILi4EE11AdamFunctorIN3c104HalfEflEJffffff10adamMode_tfEEvlPViT_T0_DpT1_,(.L_x_209 - _Z25multi_tensor_apply_kernelI18TensorListMetadataILi4EE11AdamFunctorIN3c104HalfEflEJffffff10adamMode_tfEEvlPViT_T0_DpT1_)
        .other          _Z25multi_tensor_apply_kernelI18TensorListMetadataILi4EE11AdamFunctorIN3c104HalfEflEJffffff10adamMode_tfEEvlPViT_T0_DpT1_,@"STO_CUDA_ENTRY STV_DEFAULT"
_Z25multi_tensor_apply_kernelI18TensorListMetadataILi4EE11AdamFunctorIN3c104HalfEflEJffffff10adamMode_tfEEvlPViT_T0_DpT1_:
.text._Z25multi_tensor_apply_kernelI18TensorListMetadataILi4EE11AdamFunctorIN3c104HalfEflEJffffff10adamMode_tfEEvlPViT_T0_DpT1_:
        /* <DEDUP_REMOVED lines=44> */
.L_x_174:
[----:B-1----:R-:W-:Y:S01]  /*02c0*/  IADD3 R2, R40, UR4, RZ ;  /* 0x0000000428027c10 */ /* 0x002fe2000fffe0ff */
[----:B------:R-:W-:Y:S01]  /*02d0*/  IMAD.U32 R9, RZ, RZ, UR11 ;  /* 0x0000000bff097e24 */ /* 0x000fe2000f8e00ff */
[----:B------:R-:W-:Y:S01]  /*02e0*/  USHF.R.S32.HI UR13, URZ, 0x1f, UR10 ;  /* 0x0000001f3f0d7899 */ /* 0x000fe2000801140a */
[----:B------:R-:W-:Y:S01]  /*02f0*/  MOV R7, UR11 ;  /* 0x0000000b00077c02 */ /* 0x000fe20008000f00 */
[----:B------:R-:W-:Y:S01]  /*0300*/  IMAD.U32 R11, RZ, RZ, UR11 ;  /* 0x0000000bff0b7e24 */ /* 0x000fe2000f8e00ff */
[C---:B------:R-:W-:Y:S01]  /*0310*/  IADD3 R4, R2.reuse, UR22, RZ ;  /* 0x0000001602047c10 */ /* 0x040fe2000fffe0ff */
[----:B------:R-:W-:Y:S02]  /*0320*/  UIMAD UR12, UR13, UR30, URZ ;  /* 0x0000001e0d0c72a4 */ /* 0x000fe4000f8e023f */
[----:B------:R-:W-:Y:S01]  /*0330*/  ISETP.GE.U32.AND P0, PT, R2, UR30, PT ;  /* 0x0000001e02007c0c */ /* 0x000fe2000bf06070 */
[----:B------:R-:W-:Y:S01]  /*0340*/  IMAD.U32 R15, RZ, RZ, UR11 ;  /* 0x0000000bff0f7e24 */ /* 0x000fe2000f8e00ff */
[----:B------:R-:W-:Y:S01]  /*0350*/  SHF.R.S32.HI R3, RZ, 0x1f, R2 ;  /* 0x0000001fff037819 */ /* 0x000fe20000011402 */
[----:B------:R-:W-:Y:S01]  /*0360*/  UIMAD UR12, UR10, UR31, UR12 ;  /* 0x0000001f0a0c72a4 */ /* 0x000fe2000f8e020c */
[----:B------:R-:W-:Y:S01]  /*0370*/  ISETP.GE.U32.AND P1, PT, R4, UR30, PT ;  /* 0x0000001e04007c0c */ /* 0x000fe2000bf26070 */
[----:B------:R-:W-:Y:S01]  /*0380*/  UIMAD UR13, UR13, UR30, URZ ;  /* 0x0000001e0d0d72a4 */ /* 0x000fe2000f8e023f */
[----:B------:R-:W-:-:S02]  /*0390*/  SHF.R.S32.HI R5, RZ, 0x1f, R4 ;  /* 0x0000001fff057819 */ /* 0x000fc40000011404 */
[----:B------:R-:W-:Y:S01]  /*03a0*/  ISETP.LT.U32.AND P2, PT, R2, UR6, PT ;  /* 0x0000000602007c0c */ /* 0x000fe2000bf41070 */
[----:B------:R-:W-:Y:S02]  /*03b0*/  UIMAD UR13, UR10, UR31, UR13 ;  /* 0x0000001f0a0d72a4 */ /* 0x000fe4000f8e020d */
[----:B------:R-:W-:Y:S02]  /*03c0*/  ISETP.GE.AND.EX P0, PT, R3, UR31, PT, P0 ;  /* 0x0000001f03007c0c */ /* 0x000fe4000bf06300 */
[C---:B------:R-:W-:Y:S02]  /*03d0*/  ISETP.LT.U32.AND P3, PT, R4.reuse, UR6, PT ;  /* 0x0000000604007c0c */ /* 0x040fe4000bf61070 */
[----:B------:R-:W-:Y:S02]  /*03e0*/  ISETP.GE.AND.EX P1, PT, R5, UR31, PT, P1 ;  /* 0x0000001f05007c0c */ /* 0x000fe4000bf26310 */
[----:B------:R-:W-:Y:S02]  /*03f0*/  IADD3 R8, R4, UR22, RZ ;  /* 0x0000001604087c10 */ /* 0x000fe4000fffe0ff */
[----:B------:R-:W-:-:S02]  /*0400*/  ISETP.GT.AND.EX P0, PT, R7, R3, !P0, P2 ;  /* 0x000000030700720c */ /* 0x000fc40004704320 */
[----:B------:R-:W-:Y:S02]  /*0410*/  ISETP.GT.AND.EX P1, PT, R9, R5, !P1, P3 ;  /* 0x000000050900720c */ /* 0x000fe40004f24330 */
[----:B------:R-:W-:Y:S02]  /*0420*/  MOV R13, UR10 ;  /* 0x0000000a000d7c02 */ /* 0x000fe40008000f00 */
[C---:B------:R-:W-:Y:S02]  /*0430*/  ISETP.GE.U32.AND P2, PT, R8.reuse, UR30, PT ;  /* 0x0000001e08007c0c */ /* 0x040fe4000bf46070 */
[----:B------:R-:W-:Y:S01]  /*0440*/  SHF.R.S32.HI R9, RZ, 0x1f, R8 ;  /* 0x0000001fff097819 */ /* 0x000fe20000011408 */
[----:B------:R-:W-:Y:S01]  /*0450*/  IMAD.WIDE.U32 R2, R13, UR30, R2 ;  /* 0x0000001e0d027c25 */ /* 0x000fe2000f8e0002 */
[C---:B------:R-:W-:Y:S02]  /*0460*/  ISETP.LT.U32.AND P3, PT, R8.reuse, UR6, PT ;  /* 0x0000000608007c0c */ /* 0x040fe4000bf61070 */
[----:B------:R-:W-:Y:S01]  /*0470*/  ISETP.GE.AND.EX P2, PT, R9, UR31, PT, P2 ;  /* 0x0000001f09007c0c */ /* 0x000fe2000bf46320 */
[----:B------:R-:W-:Y:S01]  /*0480*/  IMAD.WIDE.U32 R4, R13, UR30, R4 ;  /* 0x0000001e0d047c25 */ /* 0x000fe2000f8e0004 */
[----:B------:R-:W-:-:S02]  /*0490*/  IADD3 R10, R8, UR22, RZ ;  /* 0x00000016080a7c10 */ /* 0x000fc4000fffe0ff */
[----:B------:R-:W-:Y:S01]  /*04a0*/  ISETP.GT.AND.EX P2, PT, R11, R9, !P2, P3 ;  /* 0x000000090b00720c */ /* 0x000fe20005744330 */
[----:B------:R-:W-:Y:S01]  /*04b0*/  IMAD.SHL.U32 R16, R2, 0x4, RZ ;  /* 0x0000000402107824 */ /* 0x000fe200078e00ff */
[----:B------:R-:W-:Y:S02]  /*04c0*/  IADD3 R7, R3, UR12, RZ ;  /* 0x0000000c03077c10 */ /* 0x000fe4000fffe0ff */
[C---:B------:R-:W-:Y:S02]  /*04d0*/  ISETP.GE.U32.AND P3, PT, R10.reuse, UR30, PT ;  /* 0x0000001e0a007c0c */ /* 0x040fe4000bf66070 */
[----:B------:R-:W-:Y:S02]  /*04e0*/  SHF.R.S32.HI R11, RZ, 0x1f, R10 ;  /* 0x0000001fff0b7819 */ /* 0x000fe4000001140a */
[----:B------:R-:W-:Y:S02]  /*04f0*/  IADD3 R3, R5, UR12, RZ ;  /* 0x0000000c05037c10 */ /* 0x000fe4000fffe0ff */
[----:B------:R-:W-:-:S02]  /*0500*/  ISETP.LT.U32.AND P4, PT, R10, UR6, PT ;  /* 0x000000060a007c0c */ /* 0x000fc4000bf81070 */
[----:B------:R-:W-:Y:S02]  /*0510*/  ISETP.GE.AND.EX P3, PT, R11, UR31, PT, P3 ;  /* 0x0000001f0b007c0c */ /* 0x000fe4000bf66330 */
[----:B------:R-:W-:Y:S02]  /*0520*/  SHF.L.U64.HI R21, R2, 0x1, R7 ;  /* 0x0000000102157819 */ /* 0x000fe40000010207 */
[C---:B------:R-:W-:Y:S02]  /*0530*/  SHF.L.U32 R17, R4.reuse, 0x1, RZ ;  /* 0x0000000104117819 */ /* 0x040fe400000006ff */
[C---:B------:R-:W-:Y:S02]  /*0540*/  SHF.L.U32 R5, R4.reuse, 0x2, RZ ;  /* 0x0000000204057819 */ /* 0x040fe400000006ff */
[----:B------:R-:W-:Y:S02]  /*0550*/  SHF.L.U64.HI R22, R4, 0x1, R3 ;  /* 0x0000000104167819 */ /* 0x000fe40000010203 */
[----:B------:R-:W-:-:S02]  /*0560*/  SHF.L.U32 R20, R2, 0x1, RZ ;  /* 0x0000000102147819 */ /* 0x000fc400000006ff */
[----:B------:R-:W-:Y:S02]  /*0570*/  SHF.L.U64.HI R7, R2, 0x2, R7 ;  /* 0x0000000202077819 */ /* 0x000fe40000010207 */
[----:B------:R-:W-:Y:S01]  /*0580*/  SHF.L.U64.HI R4, R4, 0x2, R3 ;  /* 0x0000000204047819 */ /* 0x000fe20000010203 */
[----:B------:R-:W-:Y:S01]  /*0590*/  IMAD.WIDE.U32 R2, R13, UR30, R8 ;  /* 0x0000001e0d027c25 */ /* 0x000fe2000f8e0008 */
[----:B------:R-:W-:Y:S02]  /*05a0*/  ISETP.GT.AND.EX P3, PT, R15, R11, !P3, P4 ;  /* 0x0000000b0f00720c */ /* 0x000fe40005f64340 */
[----:B------:R-:W-:Y:S01]  /*05b0*/  @P0 IADD3 R24, P4, R20, UR14, RZ ;  /* 0x0000000e14180c10 */ /* 0x000fe2000ff9e0ff */
[----:B------:R-:W-:Y:S01]  /*05c0*/  IMAD.WIDE.U32 R8, R13, UR30, R10 ;  /* 0x0000001e0d087c25 */ /* 0x000fe2000f8e000a */
[----:B------:R-:W-:Y:S02]  /*05d0*/  IADD3 R3, R3, UR12, RZ ;  /* 0x0000000c03037c10 */ /* 0x000fe4000fffe0ff */
[C---:B------:R-:W-:Y:S01]  /*05e0*/  SHF.L.U32 R30, R2.reuse, 0x1, RZ ;  /* 0x00000001021e7819 */ /* 0x040fe200000006ff */
[----:B------:R-:W-:Y:S01]  /*05f0*/  VIADD R9, R9, UR13 ;  /* 0x0000000d09097c36 */ /* 0x000fe20008000000 */
[----:B------:R-:W-:-:S02]  /*0600*/  SHF.L.U64.HI R41, R2, 0x1, R3 ;  /* 0x0000000102297819 */ /* 0x000fc40000010203 */
[----:B------:R-:W-:Y:S02]  /*0610*/  @P2 IADD3 R14, P5, R30, UR14, RZ ;  /* 0x0000000e1e0e2c10 */ /* 0x000fe4000ffbe0ff */
[C---:B------:R-:W-:Y:S02]  /*0620*/  SHF.L.U32 R31, R8.reuse, 0x1, RZ ;  /* 0x00000001081f7819 */ /* 0x040fe400000006ff */
[----:B------:R-:W-:Y:S02]  /*0630*/  @P0 IADD3.X R25, R21, UR15, RZ, P4, !PT ;  /* 0x0000000f15190c10 */ /* 0x000fe4000a7fe4ff */
[----:B------:R-:W-:Y:S02]  /*0640*/  @P1 IADD3 R18, P4, R17, UR14, RZ ;  /* 0x0000000e11121c10 */ /* 0x000fe4000ff9e0ff */
[----:B------:R-:W-:Y:S01]  /*0650*/  @P2 IADD3.X R15, R41, UR15, RZ, P5, !PT ;  /* 0x0000000f290f2c10 */ /* 0x000fe2000affe4ff */
[----:B------:R-:W2:Y:S01]  /*0660*/  @P0 LDG.E.U16 R36, desc[UR24][R24.64] ;  /* 0x0000001818240981 */ /* 0x000ea2000c1e1500 */
[----:B------:R-:W-:-:S02]  /*0670*/  SHF.L.U64.HI R42, R8, 0x1, R9 ;  /* 0x00000001082a7819 */ /* 0x000fc40000010209 */
[----:B------:R-:W-:Y:S01]  /*0680*/  @P3 IADD3 R10, P5, R31, UR14, RZ ;  /* 0x0000000e1f0a3c10 */ /* 0x000fe2000ffbe0ff */
[----:B------:R0:W3:Y:S01]  /*0690*/  @P2 LDG.E.U16 R39, desc[UR24][R14.64] ;  /* 0x000000180e272981 */ /* 0x0000e2000c1e1500 */
[----:B------:R-:W-:Y:S02]  /*06a0*/  @P1 IADD3.X R19, R22, UR15, RZ, P4, !PT ;  /* 0x0000000f16131c10 */ /* 0x000fe4000a7fe4ff */
[----:B------:R-:W-:Y:S02]  /*06b0*/  @P3 IADD3.X R11, R42, UR15, RZ, P5, !PT ;  /* 0x0000000f2a0b3c10 */ /* 0x000fe4000affe4ff */
[----:B------:R-:W-:Y:S01]  /*06c0*/  @P2 IADD3 R12, P4, R30, UR16, RZ ;  /* 0x000000101e0c2c10 */ /* 0x000fe2000ff9e0ff */
[----:B------:R1:W4:Y:S01]  /*06d0*/  @P1 LDG.E.U16 R37, desc[UR24][R18.64] ;  /* 0x0000001812251981 */ /* 0x000322000c1e1500 */
[C---:B------:R-:W-:Y:S02]  /*06e0*/  SHF.L.U32 R6, R2.reuse, 0x2, RZ ;  /* 0x0000000202067819 */ /* 0x040fe400000006ff */
[----:B------:R-:W-:Y:S01]  /*06f0*/  SHF.L.U64.HI R3, R2, 0x2, R3 ;  /* 0x0000000202037819 */ /* 0x000fe20000010203 */
[----:B------:R-:W3:Y:S01]  /*0700*/  @P3 LDG.E.U16 R38, desc[UR24][R10.64] ;  /* 0x000000180a263981 */ /* 0x000ee2000c1e1500 */
[----:B------:R-:W-:-:S02]  /*0710*/  SHF.L.U32 R2, R8, 0x2, RZ ;  /* 0x0000000208027819 */ /* 0x000fc400000006ff */
[----:B------:R-:W-:Y:S02]  /*0720*/  SHF.L.U64.HI R0, R8, 0x2, R9 ;  /* 0x0000000208007819 */ /* 0x000fe40000010209 */
[----:B------:R-:W-:Y:S02]  /*0730*/  @P2 IADD3.X R13, R41, UR17, RZ, P4, !PT ;  /* 0x00000011290d2c10 */ /* 0x000fe4000a7fe4ff */
[----:B------:R-:W-:Y:S02]  /*0740*/  @P3 IADD3 R8, P4, R31, UR16, RZ ;  /* 0x000000101f083c10 */ /* 0x000fe4000ff9e0ff */
[----:B------:R-:W-:Y:S01]  /*0750*/  IADD3 R20, P6, R20, UR16, RZ ;  /* 0x0000001014147c10 */ /* 0x000fe2000ffde0ff */
[----:B------:R1:W3:Y:S01]  /*0760*/  @P2 LDG.E.U16 R32, desc[UR24][R12.64] ;  /* 0x000000180c202981 */ /* 0x0002e2000c1e1500 */
[----:B------:R-:W-:Y:S02]  /*0770*/  @P3 IADD3.X R9, R42, UR17, RZ, P4, !PT ;  /* 0x000000112a093c10 */ /* 0x000fe4000a7fe4ff */
[----:B------:R-:W-:-:S02]  /*0780*/  IADD3.X R21, R21, UR17, RZ, P6, !PT ;  /* 0x0000001115157c10 */ /* 0x000fc4000b7fe4ff */
        /* <DEDUP_REMOVED lines=26> */
[----:B------:R-:W-:Y:S02]  /*0930*/  CS2R R22, SRZ ;  /* 0x0000000000167805 */ /* 0x000fe4000001ff00 */
[----:B------:R-:W-:Y:S01]  /*0940*/  MOV R43, RZ ;  /* 0x000000ff002b7202 */ /* 0x000fe20000000f00 */
        /* <DEDUP_REMOVED lines=8> */
[----:B--2---:R-:W-:-:S02]  /*09d0*/  @P0 HADD2.F32 R0, -RZ, R36.H0_H0 ;  /* 0x20000024ff000230 */ /* 0x004fc40000004100 */
[----:B------:R-:W-:Y:S02]  /*09e0*/  IMAD.MOV.U32 R36, RZ, RZ, RZ ;  /* 0x000000ffff247224 */ /* 0x000fe400078e00ff */
[----:B----4-:R-:W-:Y:S01]  /*09f0*/  @P1 HADD2.F32 R36, -RZ, R37.H0_H0 ;  /* 0x20000025ff241230 */ /* 0x010fe20000004100 */
[----:B------:R-:W-:Y:S01]  /*0a00*/  MOV R37, RZ ;  /* 0x000000ff00257202 */ /* 0x000fe20000000f00 */
[----:B---3--:R-:W-:Y:S01]  /*0a10*/  @P3 HADD2.F32 R37, -RZ, R38.H0_H0 ;  /* 0x20000026ff253230 */ /* 0x008fe20000004100 */
[----:B------:R-:W-:-:S05]  /*0a20*/  HFMA2.MMA R38, -RZ, RZ, 0, 0 ;  /* 0x00000000ff267435 */ /* 0x000fca00000001ff */
[----:B------:R-:W-:Y:S01]  /*0a30*/  @P2 HADD2.F32 R38, -RZ, R39.H0_H0 ;  /* 0x20000027ff262230 */ /* 0x000fe20000004100 */
[----:B------:R-:W-:Y:S01]  /*0a40*/  MOV R39, RZ ;  /* 0x000000ff00277202 */ /* 0x000fe20000000f00 */
[----:B------:R-:W-:Y:S02]  /*0a50*/  @P2 HADD2.F32 R39, -RZ, R32.H0_H0 ;  /* 0x20000020ff272230 */ /* 0x000fe40000004100 */
[----:B------:R-:W-:Y:S02]  /*0a60*/  IMAD.MOV.U32 R32, RZ, RZ, RZ ;  /* 0x000000ffff207224 */ /* 0x000fe400078e00ff */
[----:B------:R-:W-:Y:S01]  /*0a70*/  @P3 HADD2.F32 R32, -RZ, R33.H0_H0 ;  /* 0x20000021ff203230 */ /* 0x000fe20000004100 */
[----:B------:R-:W-:-:S05]  /*0a80*/  HFMA2.MMA R33, -RZ, RZ, 0, 0 ;  /* 0x00000000ff217435 */ /* 0x000fca00000001ff */
[----:B------:R-:W-:Y:S02]  /*0a90*/  @P0 HADD2.F32 R33, -RZ, R34.H0_H0 ;  /* 0x20000022ff210230 */ /* 0x000fe40000004100 */
[----:B------:R-:W-:Y:S01]  /*0aa0*/  @P1 HADD2.F32 R43, -RZ, R35.H0_H0 ;  /* 0x20000023ff2b1230 */ /* 0x000fe20000004100 */
        /* <DEDUP_REMOVED lines=52> */
.L_x_172:
        /* <DEDUP_REMOVED lines=50> */
.L_x_173:
[----:B------:R-:W-:Y:S01]  /*1110*/  FFMA.FTZ R22, -R22, UR29, R33 ;  /* 0x0000001d16167c23 */ /* 0x000fe20008010121 */
[----:B------:R-:W-:Y:S01]  /*1120*/  FFMA.FTZ R34, -R34, UR29, R43 ;  /* 0x0000001d22227c23 */ /* 0x000fe2000801012b */
[----:B------:R-:W-:Y:S01]  /*1130*/  FFMA.FTZ R36, -R36, UR29, R39 ;  /* 0x0000001d24247c23 */ /* 0x000fe20008010127 */
[----:B------:R-:W-:Y:S01]  /*1140*/  FFMA.FTZ R26, -R0, UR29, R32 ;  /* 0x0000001d001a7c23 */ /* 0x000fe20008010120 */
[----:B------:R-:W-:Y:S01]  /*1150*/  ULEA UR4, UP0, UR22, UR4, 0x2 ;  /* 0x0000000416047291 */ /* 0x000fe2000f80103f */
[----:B------:R-:W-:Y:S02]  /*1160*/  @P0 F2FP.F16.F32.PACK_AB R22, RZ, R22 ;  /* 0x00000016ff16023e */ /* 0x000fe400000000ff */
[----:B------:R-:W-:Y:S01]  /*1170*/  @P2 F2FP.F16.F32.PACK_AB R0, RZ, R36 ;  /* 0x00000024ff00223e */ /* 0x000fe200000000ff */
[----:B------:R-:W-:Y:S01]  /*1180*/  UIADD3.X UR5, URZ, UR5, URZ, UP0, !UPT ;  /* 0x000000053f057290 */ /* 0x000fe200087fe43f */
[----:B------:R-:W-:Y:S01]  /*1190*/  PRMT R28, R22, 0x7610, R28 ;  /* 0x00007610161c7816 */ /* 0x000fe2000000001c */
[----:B------:R-:W-:Y:S01]  /*11a0*/  UISETP.LT.U32.AND UP1, UPT, UR4, UR6, UPT ;  /* 0x000000060400728c */ /* 0x000fe2000bf21070 */
[----:B------:R-:W-:Y:S01]  /*11b0*/  @P1 F2FP.F16.F32.PACK_AB R22, RZ, R34 ;  /* 0x00000022ff16123e */ /* 0x000fe200000000ff */
        /* <DEDUP_REMOVED lines=15> */
[----:B------:R-:W-:-:S03]  /*12b0*/  @P3 F2FP.F16.F32.PACK_AB R0, RZ, R26 ;  /* 0x0000001aff00323e */ /* 0x000fc600000000ff */
        /* <DEDUP_REMOVED lines=11> */
.L_x_175:
        /* <DEDUP_REMOVED lines=9> */
.L_x_209:


//--------------------- .text._Z25multi_tensor_apply_kernelI18TensorListMetadataILi4EE11AdamFunctorIfflEJffffff10adamMode_tfEEvlPViT_T0_DpT1_ --------------------------
	.section	.text._Z25multi_tensor_apply_kernelI18TensorListMetadataILi4EE11AdamFunctorIfflEJffffff10adamMode_tfEEvlPViT_T0_DpT1_,"ax",@progbits
	.align	128
        .global         _Z25multi_tensor_apply_kernelI18TensorListMetadataILi4EE11AdamFunctorIfflEJffffff10adamMode_tfEEvlPViT_T0_DpT1_
        .type           _Z25multi_tensor_apply_kernelI18TensorListMetadataILi4EE11AdamFunctorIfflEJffffff10adamMode_tfEEvlPViT_T0_DpT1_,@function
        .size           _Z25multi_tensor_apply_kernelI18TensorListMetadataILi4EE11AdamFunctorIfflEJffffff10adamMode_tfEEvlPViT_T0_DpT1_,(.L_x_210 - _Z25multi_tensor_apply_kernelI18TensorListMetadataILi4EE11AdamFunctorIfflEJffffff10adamMode_tfEEvlPViT_T0_DpT1_)
        .other          _Z25multi_tensor_apply_kernelI18TensorListMetadataILi4EE11AdamFunctorIfflEJffffff10adamMode_tfEEvlPViT_T0_DpT1_,@"STO_CUDA_ENTRY STV_DEFAULT"
_Z25multi_tensor_apply_kernelI18TensorListMetadataILi4EE11AdamFunctorIfflEJffffff10adamMode_tfEEvlPViT_T0_DpT1_:
.text._Z25multi_tensor_apply_kernelI18TensorListMetadataILi4EE11AdamFunctorIfflEJffffff10adamMode_tfEEvlPViT_T0_DpT1_:
        /* <DEDUP_REMOVED lines=44> */
.L_x_182:
[----:B-12---:R-:W-:Y:S01]  /*02c0*/  IADD3 R2, R32, UR4, RZ ;  /* 0x0000000420027c10 */ /* 0x006fe2000fffe0ff */
[----:B------:R-:W-:Y:S01]  /*02d0*/  IMAD.U32 R7, RZ, RZ, UR11 ;  /* 0x0000000bff077e24 */ /* 0x000fe2000f8e00ff */
[----:B------:R-:W-:Y:S01]  /*02e0*/  MOV R5, UR11 ;  /* 0x0000000b00057c02 */ /* 0x000fe20008000f00 */
[----:B------:R-:W-:Y:S02]  /*02f0*/  UIMAD UR12, UR24, UR30, URZ ;  /* 0x0000001e180c72a4 */ /* 0x000fe4000f8e023f */
[C---:B------:R-:W-:Y:S01]  /*0300*/  ISETP.GE.U32.AND P0, PT, R2.reuse, UR30, PT ;  /* 0x0000001e02007c0c */ /* 0x040fe2000bf06070 */
[----:B------:R-:W-:Y:S01]  /*0310*/  IMAD.U32 R11, RZ, RZ, UR11 ;  /* 0x0000000bff0b7e24 */ /* 0x000fe2000f8e00ff */
[----:B------:R-:W-:Y:S01]  /*0320*/  SHF.R.S32.HI R3, RZ, 0x1f, R2 ;  /* 0x0000001fff037819 */ /* 0x000fe20000011402 */
[----:B------:R-:W-:Y:S01]  /*0330*/  UIMAD UR12, UR10, UR31, UR12 ;  /* 0x0000001f0a0c72a4 */ /* 0x000fe2000f8e020c */
[----:B------:R-:W-:Y:S02]  /*0340*/  ISETP.LT.U32.AND P1, PT, R2, UR8, PT ;  /* 0x0000000802007c0c */ /* 0x000fe4000bf21070 */
[----:B------:R-:W-:-:S02]  /*0350*/  CS2R R26, SRZ ;  /* 0x00000000001a7805 */ /* 0x000fc4000001ff00 */
[----:B------:R-:W-:Y:S02]  /*0360*/  ISETP.GE.AND.EX P0, PT, R3, UR31, PT, P0 ;  /* 0x0000001f03007c0c */ /* 0x000fe4000bf06300 */
[----:B------:R-:W-:Y:S02]  /*0370*/  IADD3 R4, R2, UR21, RZ ;  /* 0x0000001502047c10 */ /* 0x000fe4000fffe0ff */
[----:B------:R-:W-:Y:S02]  /*0380*/  ISETP.GT.AND.EX P0, PT, R5, R3, !P0, P1 ;  /* 0x000000030500720c */ /* 0x000fe40004704310 */
[C---:B------:R-:W-:Y:S02]  /*0390*/  ISETP.GE.U32.AND P1, PT, R4.reuse, UR30, PT ;  /* 0x0000001e04007c0c */ /* 0x040fe4000bf26070 */
[----:B------:R-:W-:Y:S02]  /*03a0*/  SHF.R.S32.HI R5, RZ, 0x1f, R4 ;  /* 0x0000001fff057819 */ /* 0x000fe40000011404 */
[----:B------:R-:W-:-:S02]  /*03b0*/  ISETP.LT.U32.AND P2, PT, R4, UR8, PT ;  /* 0x0000000804007c0c */ /* 0x000fc4000bf41070 */
[----:B------:R-:W-:Y:S02]  /*03c0*/  ISETP.GE.AND.EX P1, PT, R5, UR31, PT, P1 ;  /* 0x0000001f05007c0c */ /* 0x000fe4000bf26310 */
[----:B------:R-:W-:Y:S02]  /*03d0*/  IADD3 R18, R4, UR21, RZ ;  /* 0x0000001504127c10 */ /* 0x000fe4000fffe0ff */
[----:B------:R-:W-:Y:S02]  /*03e0*/  ISETP.GT.AND.EX P1, PT, R7, R5, !P1, P2 ;  /* 0x000000050700720c */ /* 0x000fe40004f24320 */
[----:B------:R-:W-:Y:S02]  /*03f0*/  MOV R9, UR10 ;  /* 0x0000000a00097c02 */ /* 0x000fe40008000f00 */
[C---:B------:R-:W-:Y:S02]  /*0400*/  ISETP.GE.U32.AND P2, PT, R18.reuse, UR30, PT ;  /* 0x0000001e12007c0c */ /* 0x040fe4000bf46070 */
[----:B------:R-:W-:Y:S01]  /*0410*/  SHF.R.S32.HI R19, RZ, 0x1f, R18 ;  /* 0x0000001fff137819 */ /* 0x000fe20000011412 */
[----:B------:R-:W-:Y:S01]  /*0420*/  IMAD.WIDE.U32 R2, R9, UR30, R2 ;  /* 0x0000001e09027c25 */ /* 0x000fe2000f8e0002 */
[----:B------:R-:W-:-:S02]  /*0430*/  ISETP.LT.U32.AND P3, PT, R18, UR8, PT ;  /* 0x0000000812007c0c */ /* 0x000fc4000bf61070 */
[----:B------:R-:W-:Y:S01]  /*0440*/  ISETP.GE.AND.EX P2, PT, R19, UR31, PT, P2 ;  /* 0x0000001f13007c0c */ /* 0x000fe2000bf46320 */
[----:B------:R-:W-:Y:S01]  /*0450*/  IMAD.WIDE.U32 R4, R9, UR30, R4 ;  /* 0x0000001e09047c25 */ /* 0x000fe2000f8e0004 */
[----:B------:R-:W-:Y:S02]  /*0460*/  IADD3 R20, R18, UR21, RZ ;  /* 0x0000001512147c10 */ /* 0x000fe4000fffe0ff */
[----:B------:R-:W-:Y:S01]  /*0470*/  ISETP.GT.AND.EX P2, PT, R11, R19, !P2, P3 ;  /* 0x000000130b00720c */ /* 0x000fe20005744330 */
[----:B------:R-:W-:Y:S01]  /*0480*/  IMAD.WIDE.U32 R18, R9, UR30, R18 ;  /* 0x0000001e09127c25 */ /* 0x000fe2000f8e0012 */
[----:B------:R-:W-:Y:S02]  /*0490*/  ISETP.GE.U32.AND P3, PT, R20, UR30, PT ;  /* 0x0000001e14007c0c */ /* 0x000fe4000bf66070 */
[----:B------:R-:W-:Y:S01]  /*04a0*/  SHF.R.S32.HI R21, RZ, 0x1f, R20 ;  /* 0x0000001fff157819 */ /* 0x000fe20000011414 */
[----:B------:R-:W-:Y:S01]  /*04b0*/  IMAD.SHL.U32 R16, R18, 0x4, RZ ;  /* 0x0000000412107824 */ /* 0x000fe200078e00ff */
[----:B------:R-:W-:Y:S01]  /*04c0*/  IADD3 R7, R3, UR12, RZ ;  /* 0x0000000c03077c10 */ /* 0x000fe2000fffe0ff */
[----:B------:R-:W-:Y:S01]  /*04d0*/  IMAD.U32 R3, RZ, RZ, UR11 ;  /* 0x0000000bff037e24 */ /* 0x000fe2000f8e00ff */
[----:B------:R-:W-:-:S02]  /*04e0*/  SHF.L.U32 R6, R2, 0x2, RZ ;  /* 0x0000000202067819 */ /* 0x000fc400000006ff */
[----:B------:R-:W-:Y:S02]  /*04f0*/  ISETP.LT.U32.AND P4, PT, R20, UR8, PT ;  /* 0x0000000814007c0c */ /* 0x000fe4000bf81070 */
[----:B------:R-:W-:Y:S02]  /*0500*/  ISETP.GE.AND.EX P3, PT, R21, UR31, PT, P3 ;  /* 0x0000001f15007c0c */ /* 0x000fe4000bf66330 */
[----:B------:R-:W-:Y:S02]  /*0510*/  SHF.L.U64.HI R7, R2, 0x2, R7 ;  /* 0x0000000202077819 */ /* 0x000fe40000010207 */
[----:B------:R-:W-:Y:S02]  /*0520*/  IADD3 R13, R5, UR12, RZ ;  /* 0x0000000c050d7c10 */ /* 0x000fe4000fffe0ff */
[----:B------:R-:W-:Y:S02]  /*0530*/  @P0 IADD3 R2, P5, R6, UR14, RZ ;  /* 0x0000000e06020c10 */ /* 0x000fe4000ffbe0ff */
[----:B------:R-:W-:-:S02]  /*0540*/  SHF.L.U32 R12, R4, 0x2, RZ ;  /* 0x00000002040c7819 */ /* 0x000fc400000006ff */
[----:B------:R-:W-:Y:S01]  /*0550*/  ISETP.GT.AND.EX P3, PT, R3, R21, !P3, P4 ;  /* 0x000000150300720c */ /* 0x000fe20005f64340 */
[----:B------:R-:W-:Y:S01]  /*0560*/  IMAD.WIDE.U32 R20, R9, UR30, R20 ;  /* 0x0000001e09147c25 */ /* 0x000fe2000f8e0014 */
[----:B------:R-:W-:Y:S02]  /*0570*/  SHF.L.U64.HI R13, R4, 0x2, R13 ;  /* 0x00000002040d7819 */ /* 0x000fe4000001020d */
[----:B------:R-:W-:Y:S02]  /*0580*/  @P0 IADD3.X R3, R7, UR15, RZ, P5, !PT ;  /* 0x0000000f07030c10 */ /* 0x000fe4000affe4ff */
[----:B------:R-:W-:Y:S02]  /*0590*/  IADD3 R5, R19, UR12, RZ ;  /* 0x0000000c13057c10 */ /* 0x000fe4000fffe0ff */
[----:B------:R-:W-:Y:S01]  /*05a0*/  @P1 IADD3 R4, P4, R12, UR14, RZ ;  /* 0x0000000e0c041c10 */ /* 0x000fe2000ff9e0ff */
[----:B------:R0:W5:Y:S01]  /*05b0*/  @P0 LDG.E R27, desc[UR22][R2.64] ;  /* 0x00000016021b0981 */ /* 0x000162000c1e1900 */
[----:B------:R-:W-:-:S02]  /*05c0*/  SHF.L.U64.HI R18, R18, 0x2, R5 ;  /* 0x0000000212127819 */ /* 0x000fc40000010205 */
[----:B------:R-:W-:Y:S01]  /*05d0*/  IADD3 R9, R21, UR12, RZ ;  /* 0x0000000c15097c10 */ /* 0x000fe2000fffe0ff */
[----:B------:R-:W-:Y:S01]  /*05e0*/  HFMA2.MMA R21, -RZ, RZ, 0, 0 ;  /* 0x00000000ff157435 */ /* 0x000fe200000001ff */
[----:B------:R-:W-:Y:S02]  /*05f0*/  @P1 IADD3.X R5, R13, UR15, RZ, P4, !PT ;  /* 0x0000000f0d051c10 */ /* 0x000fe4000a7fe4ff */
[----:B------:R-:W-:Y:S02]  /*0600*/  @P2 IADD3 R8, P5, R16, UR18, RZ ;  /* 0x0000001210082c10 */ /* 0x000fe4000ffbe0ff */
[----:B------:R-:W-:Y:S02]  /*0610*/  SHF.L.U32 R19, R20, 0x2, RZ ;  /* 0x0000000214137819 */ /* 0x000fe400000006ff */
[----:B------:R-:W-:Y:S02]  /*0620*/  CS2R R22, SRZ ;  /* 0x0000000000167805 */ /* 0x000fe4000001ff00 */
[----:B0-----:R-:W-:-:S02]  /*0630*/  @P2 IADD3 R2, P4, R16, UR16, RZ ;  /* 0x0000001010022c10 */ /* 0x001fc4000ff9e0ff */
[----:B------:R-:W-:Y:S02]  /*0640*/  CS2R R24, SRZ ;  /* 0x0000000000187805 */ /* 0x000fe4000001ff00 */
[----:B------:R-:W-:Y:S01]  /*0650*/  SHF.L.U64.HI R20, R20, 0x2, R9 ;  /* 0x0000000214147819 */ /* 0x000fe20000010209 */
[----:B------:R-:W-:Y:S01]  /*0660*/  IMAD.MOV.U32 R17, RZ, RZ, RZ ;  /* 0x000000ffff117224 */ /* 0x000fe200078e00ff */
[C---:B------:R-:W-:Y:S01]  /*0670*/  @P2 IADD3.X R9, R18.reuse, UR19, RZ, P5, !PT ;  /* 0x0000001312092c10 */ /* 0x040fe2000affe4ff */
[----:B------:R-:W5:Y:S01]  /*0680*/  @P1 LDG.E R26, desc[UR22][R4.64] ;  /* 0x00000016041a1981 */ /* 0x000f62000c1e1900 */
[----:B------:R-:W-:Y:S02]  /*0690*/  @P2 IADD3.X R3, R18, UR17, RZ, P4, !PT ;  /* 0x0000001112032c10 */ /* 0x000fe4000a7fe4ff */
[----:B------:R-:W-:Y:S01]  /*06a0*/  @P3 IADD3 R30, P4, R19, UR6, RZ ;  /* 0x00000006131e3c10 */ /* 0x000fe2000ff9e0ff */
[----:B------:R0:W5:Y:S01]  /*06b0*/  @P2 LDG.E R21, desc[UR22][R8.64] ;  /* 0x0000001608152981 */ /* 0x000162000c1e1900 */
[----:B------:R-:W-:-:S02]  /*06c0*/  @P2 IADD3 R28, P5, R16, UR14, RZ ;  /* 0x0000000e101c2c10 */ /* 0x000fc4000ffbe0ff */
[----:B------:R-:W-:Y:S01]  /*06d0*/  @P3 IADD3.X R31, R20, UR7, RZ, P4, !PT ;  /* 0x00000007141f3c10 */ /* 0x000fe2000a7fe4ff */
[----:B------:R1:W5:Y:S01]  /*06e0*/  @P2 LDG.E R22, desc[UR22][R2.64] ;  /* 0x0000001602162981 */ /* 0x000362000c1e1900 */
[----:B------:R-:W-:Y:S02]  /*06f0*/  @P2 IADD3.X R29, R18, UR15, RZ, P5, !PT ;  /* 0x0000000f121d2c10 */ /* 0x000fe4000affe4ff */
[C---:B0-----:R-:W-:Y:S02]  /*0700*/  @P3 IADD3 R8, P4, R19.reuse, UR18, RZ ;  /* 0x0000001213083c10 */ /* 0x041fe4000ff9e0ff */
[----:B------:R-:W-:Y:S01]  /*0710*/  MOV R0, RZ ;  /* 0x000000ff00007202 */ /* 0x000fe20000000f00 */
[----:B------:R-:W-:Y:S01]  /*0720*/  HFMA2.MMA R33, -RZ, RZ, 0, 0 ;  /* 0x00000000ff217435 */ /* 0x000fe200000001ff */
[----:B------:R-:W-:Y:S01]  /*0730*/  @P3 IADD3 R10, P5, R19, UR16, RZ ;  /* 0x00000010130a3c10 */ /* 0x000fe2000ffbe0ff */
[----:B------:R-:W5:Y:S01]  /*0740*/  @P2 LDG.E R23, desc[UR22][R28.64] ;  /* 0x000000161c172981 */ /* 0x000f62000c1e1900 */
[----:B------:R-:W-:-:S02]  /*0750*/  @P3 IADD3.X R9, R20, UR19, RZ, P4, !PT ;  /* 0x0000001314093c10 */ /* 0x000fc4000a7fe4ff */
[----:B------:R-:W-:Y:S01]  /*0760*/  @P3 IADD3 R14, P6, R19, UR14, RZ ;  /* 0x0000000e130e3c10 */ /* 0x000fe2000ffde0ff */
[----:B------:R-:W5:Y:S01]  /*0770*/  @P3 LDG.E R24, desc[UR22][R30.64] ;  /* 0x000000161e183981 */ /* 0x000f62000c1e1900 */
[----:B-1----:R-:W-:Y:S02]  /*0780*/  IADD3 R2, P4, R6, UR16, RZ ;  /* 0x0000001006027c10 */ /* 0x002fe4000ff9e0ff */
[C---:B------:R-:W-:Y:S01]  /*0790*/  @P3 IADD3.X R11, R20.reuse, UR17, RZ, P5, !PT ;  /* 0x00000011140b3c10 */ /* 0x040fe2000affe4ff */
[----:B------:R0:W5:Y:S01]  /*07a0*/  @P3 LDG.E R25, desc[UR22][R8.64] ;  /* 0x0000001608193981 */ /* 0x000162000c1e1900 */
[----:B------:R-:W-:Y:S02]  /*07b0*/  @P3 IADD3.X R15, R20, UR15, RZ, P6, !PT ;  /* 0x0000000f140f3c10 */ /* 0x000fe4000b7fe4ff */
[----:B------:R-:W-:Y:S01]  /*07c0*/  IADD3 R4, P5, R6, UR18, RZ ;  /* 0x0000001206047c10 */ /* 0x000fe2000ffbe0ff */
[----:B------:R1:W5:Y:S01]  /*07d0*/  @P3 LDG.E R17, desc[UR22][R10.64] ;  /* 0x000000160a113981 */ /* 0x000362000c1e1900 */
[----:B------:R-:W-:-:S02]  /*07e0*/  IADD3.X R3, R7, UR17, RZ, P4, !PT ;  /* 0x0000001107037c10 */ /* 0x000fc4000a7fe4ff */
[----:B------:R-:W-:Y:S01]  /*07f0*/  IADD3 R6, P6, R6, UR6, RZ ;  /* 0x0000000606067c10 */ /* 0x000fe2000ffde0ff */
[----:B------:R2:W5:Y:S01]  /*0800*/  @P3 LDG.E R0, desc[UR22][R14.64] ;  /* 0x000000160e003981 */ /* 0x000562000c1e1900 */
[C---:B0-----:R-:W-:Y:S02]  /*0810*/  IADD3 R8, P4, R12.reuse, UR16, RZ ;  /* 0x000000100c087c10 */ /* 0x041fe4000ff9e0ff */
[C---:B------:R-:W-:Y:S02]  /*0820*/  IADD3.X R5, R7.reuse, UR19, RZ, P5, !PT ;  /* 0x0000001307057c10 */ /* 0x040fe4000affe4ff */
[----:B------:R-:W-:Y:S02]  /*0830*/  IADD3.X R7, R7, UR7, RZ, P6, !PT ;  /* 0x0000000707077c10 */ /* 0x000fe4000b7fe4ff */
[----:B-1----:R-:W-:Y:S02]  /*0840*/  IADD3 R10, P5, R12, UR18, RZ ;  /* 0x000000120c0a7c10 */ /* 0x002fe4000ffbe0ff */
[----:B------:R-:W-:-:S02]  /*0850*/  IADD3.X R9, R13, UR17, RZ, P4, !PT ;  /* 0x000000110d097c10 */ /* 0x000fc4000a7fe4ff */
[----:B------:R-:W-:Y:S02]  /*0860*/  CS2R R28, SRZ ;  /* 0x00000000001c7805 */ /* 0x000fe4000001ff00 */
[----:B------:R-:W-:Y:S02]  /*0870*/  IADD3 R12, P6, R12, UR6, RZ ;  /* 0x000000060c0c7c10 */ /* 0x000fe4000ffde0ff */
[----:B------:R-:W-:Y:S02]  /*0880*/  CS2R R30, SRZ ;  /* 0x00000000001e7805 */ /* 0x000fe4000001ff00 */
[----:B--2---:R-:W-:Y:S02]  /*0890*/  IADD3 R14, P4, R16, UR6, RZ ;  /* 0x00000006100e7c10 */ /* 0x004fe4000ff9e0ff */
[----:B------:R-:W-:Y:S02]  /*08a0*/  CS2R R34, SRZ ;  /* 0x0000000000227805 */ /* 0x000fe4000001ff00 */
[C---:B------:R-:W-:Y:S01]  /*08b0*/  IADD3.X R11, R13.reuse, UR19, RZ, P5, !PT ;  /* 0x000000130d0b7c10 */ /* 0x040fe2000affe4ff */
[----:B------:R0:W5:Y:S01]  /*08c0*/  @P0 LDG.E R28, desc[UR22][R2.64] ;  /* 0x00000016021c0981 */ /* 0x000162000c1e1900 */
[----:B------:R-:W-:-:S02]  /*08d0*/  IADD3.X R13, R13, UR7, RZ, P6, !PT ;  /* 0x000000070d0d7c10 */ /* 0x000fc4000b7fe4ff */
[----:B------:R-:W-:Y:S01]  /*08e0*/  IADD3.X R15, R18, UR7, RZ, P4, !PT ;  /* 0x00000007120f7c10 */ /* 0x000fe2000a7fe4ff */
[----:B------:R0:W5:Y:S04]  /*08f0*/  @P0 LDG.E R31, desc[UR22][R4.64] ;  /* 0x00000016041f0981 */ /* 0x000168000c1e1900 */
        /* <DEDUP_REMOVED lines=8> */
[----:B------:R-:W-:-:S03]  /*0980*/  FMUL.FTZ R37, R26, UR20 ;  /* 0x000000141a257c20 */ /* 0x000fc60008410000 */
[----:B------:R-:W-:Y:S01]  /*0990*/  FFMA.FTZ R31, R31, UR32, R36 ;  /* 0x000000201f1f7c23 */ /* 0x000fe20008010024 */
[----:B------:R-:W-:-:S04]  /*09a0*/  FMUL.FTZ R36, R27, UR20 ;  /* 0x000000141b247c20 */ /* 0x000fc80008410000 */
[----:B------:R-:W-:Y:S01]  /*09b0*/  FMUL.FTZ R36, R36, R27 ;  /* 0x0000001b24247220 */ /* 0x000fe20000410000 */
[----:B------:R-:W-:Y:S01]  /*09c0*/  FMUL.FTZ R27, R26, UR13 ;  /* 0x0000000d1a1b7c20 */ /* 0x000fe20008410000 */
[----:B------:R-:W-:Y:S01]  /*09d0*/  FMUL.FTZ R26, R37, R26 ;  /* 0x0000001a251a7220 */ /* 0x000fe20000410000 */
[----:B------:R-:W-:Y:S01]  /*09e0*/  FMUL.FTZ R37, R0, UR20 ;  /* 0x0000001400257c20 */ /* 0x000fe20008410000 */
[----:B------:R-:W-:Y:S01]  /*09f0*/  FFMA.FTZ R33, R33, UR34, R36 ;  /* 0x0000002221217c23 */ /* 0x000fe20008010024 */
[----:B------:R-:W-:Y:S01]  /*0a00*/  FFMA.FTZ R27, R34, UR32, R27 ;  /* 0x00000020221b7c23 */ /* 0x000fe2000801001b */
[----:B------:R-:W-:Y:S01]  /*0a10*/  FFMA.FTZ R35, R35, UR34, R26 ;  /* 0x0000002223237c23 */ /* 0x000fe2000801001a */
[----:B------:R-:W-:Y:S01]  /*0a20*/  FMUL.FTZ R26, R23, UR13 ;  /* 0x0000000d171a7c20 */ /* 0x000fe20008410000 */
[----:B------:R-:W-:-:S03]  /*0a30*/  FMUL.FTZ R37, R37, R0 ;  /* 0x0000000025257220 */ /* 0x000fc60000410000 */
[----:B------:R-:W-:Y:S01]  /*0a40*/  FFMA.FTZ R21, R21, UR32, R26 ;  /* 0x0000002015157c23 */ /* 0x000fe2000801001a */
[----:B------:R-:W-:Y:S01]  /*0a50*/  FMUL.FTZ R26, R23, UR20 ;  /* 0x00000014171a7c20 */ /* 0x000fe20008410000 */
[----:B------:R-:W-:-:S03]  /*0a60*/  FFMA.FTZ R37, R24, UR34, R37 ;  /* 0x0000002218257c23 */ /* 0x000fc60008010025 */
[----:B------:R-:W-:Y:S02]  /*0a70*/  FMUL.FTZ R23, R26, R23 ;  /* 0x000000171a177220 */ /* 0x000fe40000410000 */
[----:B------:R-:W0:Y:S02]  /*0a80*/  MUFU.RCP R26, UR26 ;  /* 0x0000001a001a7d08 */ /* 0x000e240008001000 */
[----:B------:R-:W-:Y:S01]  /*0a90*/  FFMA.FTZ R23, R30, UR34, R23 ;  /* 0x000000221e177c23 */ /* 0x000fe20008010017 */
[----:B------:R-:W-:-:S04]  /*0aa0*/  FMUL.FTZ R30, R0, UR13 ;  /* 0x0000000d001e7c20 */ /* 0x000fc80008410000 */
[----:B------:R-:W-:Y:S01]  /*0ab0*/  FFMA.FTZ R25, R25, UR32, R30 ;  /* 0x0000002019197c23 */ /* 0x000fe2000801001e */
[----:B------:R-:W1:Y:S01]  /*0ac0*/  MUFU.RCP R0, UR35 ;  /* 0x0000002300007d08 */ /* 0x000e620008001000 */
[----:B0-----:R-:W-:-:S07]  /*0ad0*/  FMUL.FTZ R30, R33, R26 ;  /* 0x0000001a211e7220 */ /* 0x001fce0000410000 */
[----:B------:R-:W0:Y:S01]  /*0ae0*/  MUFU.SQRT R30, R30 ;  /* 0x0000001e001e7308 */ /* 0x000e220000002000 */
[----:B-1----:R-:W-:Y:S01]  /*0af0*/  FMUL.FTZ R34, R31, R0 ;  /* 0x000000001f227220 */ /* 0x002fe20000410000 */
[----:B0-----:R-:W-:-:S06]  /*0b00*/  FADD.FTZ R36, R30, UR27 ;  /* 0x0000001b1e247e21 */ /* 0x001fcc0008010000 */
[----:B------:R-:W0:Y:S02]  /*0b10*/  MUFU.RCP R36, R36 ;  /* 0x0000002400247308 */ /* 0x000e240000001000 */
[----:B0-----:R-:W-:Y:S01]  /*0b20*/  FMUL.FTZ R34, R34, R36 ;  /* 0x0000002422227220 */ /* 0x001fe20000410000 */
[----:B------:R-:W-:-:S05]  /*0b30*/  FMUL.FTZ R36, R35, R26 ;  /* 0x0000001a23247220 */ /* 0x000fca0000410000 */
[----:B------:R-:W0:Y:S02]  /*0b40*/  MUFU.SQRT R24, R36 ;  /* 0x0000002400187308 */ /* 0x000e240000002000 */
[----:B0-----:R-:W-:-:S06]  /*0b50*/  FADD.FTZ R24, R24, UR27 ;  /* 0x0000001b18187e21 */ /* 0x001fcc0008010000 */
[----:B------:R0:W1:Y:S02]  /*0b60*/  MUFU.RCP R30, R24 ;  /* 0x00000018001e7308 */ /* 0x0000640000001000 */
[----:B0-----:R-:W-:-:S04]  /*0b70*/  FMUL.FTZ R24, R27, R0 ;  /* 0x000000001b187220 */ /* 0x001fc80000410000 */
[----:B-1----:R-:W-:Y:S01]  /*0b80*/  FMUL.FTZ R24, R24, R30 ;  /* 0x0000001e18187220 */ /* 0x002fe20000410000 */
[----:B------:R-:W-:-:S03]  /*0b90*/  FMUL.FTZ R30, R23, R26 ;  /* 0x0000001a171e7220 */ /* 0x000fc60000410000 */
[----:B------:R-:W-:-:S03]  /*0ba0*/  FFMA.FTZ R24, R29, UR28, R24 ;  /* 0x0000001c1d187c23 */ /* 0x000fc60008010018 */
[----:B------:R-:W0:Y:S02]  /*0bb0*/  MUFU.SQRT R30, R30 ;  /* 0x0000001e001e7308 */ /* 0x000e240000002000 */
[----:B0-----:R-:W-:Y:S01]  /*0bc0*/  FADD.FTZ R36, R30, UR27 ;  /* 0x0000001b1e247e21 */ /* 0x001fe20008010000 */
[----:B------:R-:W-:-:S05]  /*0bd0*/  FMUL.FTZ R30, R21, R0 ;  /* 0x00000000151e7220 */ /* 0x000fca0000410000 */
[----:B------:R-:W0:Y:S02]  /*0be0*/  MUFU.RCP R36, R36 ;  /* 0x0000002400247308 */ /* 0x000e240000001000 */
[----:B0-----:R-:W-:Y:S01]  /*0bf0*/  FMUL.FTZ R30, R30, R36 ;  /* 0x000000241e1e7220 */ /* 0x001fe20000410000 */
[----:B------:R-:W-:-:S03]  /*0c00*/  FMUL.FTZ R36, R37, R26 ;  /* 0x0000001a25247220 */ /* 0x000fc60000410000 */
[----:B------:R-:W-:Y:S02]  /*0c10*/  FFMA.FTZ R30, R22, UR28, R30 ;  /* 0x0000001c161e7c23 */ /* 0x000fe4000801001e */
[----:B------:R-:W0:Y:S02]  /*0c20*/  MUFU.SQRT R26, R36 ;  /* 0x00000024001a7308 */ /* 0x000e240000002000 */
[----:B0-----:R-:W-:Y:S01]  /*0c30*/  FADD.FTZ R36, R26, UR27 ;  /* 0x0000001b1a247e21 */ /* 0x001fe20008010000 */
[----:B------:R-:W-:Y:S01]  /*0c40*/  FMUL.FTZ R26, R25, R0 ;  /* 0x00000000191a7220 */ /* 0x000fe20000410000 */
[----:B------:R-:W-:-:S04]  /*0c50*/  FFMA.FTZ R0, R28, UR28, R34 ;  /* 0x0000001c1c007c23 */ /* 0x000fc80008010022 */
[----:B------:R-:W0:Y:S02]  /*0c60*/  MUFU.RCP R36, R36 ;  /* 0x0000002400247308 */ /* 0x000e240000001000 */
[----:B0-----:R-:W-:-:S04]  /*0c70*/  FMUL.FTZ R26, R26, R36 ;  /* 0x000000241a1a7220 */ /* 0x001fc80000410000 */
[----:B------:R-:W-:Y:S01]  /*0c80*/  FFMA.FTZ R26, R17, UR28, R26 ;  /* 0x0000001c111a7c23 */ /* 0x000fe2000801001a */
[----:B------:R-:W-:Y:S06]  /*0c90*/  BRA `(.L_x_177) ;  /* 0x0000000000c87947 */ /* 0x000fec0003800000 */
.L_x_176:
[----:B-----5:R-:W-:Y:S01]  /*0ca0*/  FFMA.FTZ R27, R28, UR28, R27 ;  /* 0x0000001c1c1b7c23 */ /* 0x020fe2000801001b */
[----:B------:R-:W-:Y:S01]  /*0cb0*/  FFMA.FTZ R26, R29, UR28, R26 ;  /* 0x0000001c1d1a7c23 */ /* 0x000fe2000801001a */
[----:B------:R-:W-:Y:S01]  /*0cc0*/  FFMA.FTZ R23, R22, UR28, R23 ;  /* 0x0000001c16177c23 */ /* 0x000fe20008010017 */
[----:B------:R-:W-:Y:S01]  /*0cd0*/  FFMA.FTZ R0, R17, UR28, R0 ;  /* 0x0000001c11007c23 */ /* 0x000fe20008010000 */
[----:B------:R-:W-:Y:S01]  /*0ce0*/  FMUL.FTZ R36, R27, UR13 ;  /* 0x0000000d1b247c20 */ /* 0x000fe20008410000 */
[----:B------:R-:W-:-:S03]  /*0cf0*/  FMUL.FTZ R37, R26, UR20 ;  /* 0x000000141a257c20 */ /* 0x000fc60008410000 */
[----:B------:R-:W-:Y:S01]  /*0d00*/  FFMA.FTZ R31, R31, UR32, R36 ;  /* 0x000000201f1f7c23 */ /* 0x000fe20008010024 */
[----:B------:R-:W-:-:S04]  /*0d10*/  FMUL.FTZ R36, R27, UR20 ;  /* 0x000000141b247c20 */ /* 0x000fc80008410000 */
[----:B------:R-:W-:Y:S01]  /*0d20*/  FMUL.FTZ R36, R27, R36 ;  /* 0x000000241b247220 */ /* 0x000fe20000410000 */
[C---:B------:R-:W-:Y:S01]  /*0d30*/  FMUL.FTZ R27, R26.reuse, UR13 ;  /* 0x0000000d1a1b7c20 */ /* 0x040fe20008410000 */
[----:B------:R-:W-:Y:S01]  /*0d40*/  FMUL.FTZ R26, R26, R37 ;  /* 0x000000251a1a7220 */ /* 0x000fe20000410000 */
[----:B------:R-:W-:Y:S01]  /*0d50*/  FMUL.FTZ R37, R0, UR20 ;  /* 0x0000001400257c20 */ /* 0x000fe20008410000 */
[----:B------:R-:W-:Y:S01]  /*0d60*/  FFMA.FTZ R33, R33, UR34, R36 ;  /* 0x0000002221217c23 */ /* 0x000fe20008010024 */
[----:B------:R-:W-:Y:S01]  /*0d70*/  FFMA.FTZ R27, R34, UR32, R27 ;  /* 0x00000020221b7c23 */ /* 0x000fe2000801001b */
[----:B------:R-:W-:Y:S01]  /*0d80*/  FFMA.FTZ R35, R35, UR34, R26 ;  /* 0x0000002223237c23 */ /* 0x000fe2000801001a */
[----:B------:R-:W-:Y:S01]  /*0d90*/  FMUL.FTZ R26, R23, UR13 ;  /* 0x0000000d171a7c20 */ /* 0x000fe20008410000 */
[----:B------:R-:W0:Y:S01]  /*0da0*/  MUFU.RCP R34, UR35 ;  /* 0x0000002300227d08 */ /* 0x000e220008001000 */
[----:B------:R-:W-:Y:S02]  /*0db0*/  FMUL.FTZ R37, R0, R37 ;  /* 0x0000002500257220 */ /* 0x000fe40000410000 */
[----:B------:R-:W-:Y:S01]  /*0dc0*/  FFMA.FTZ R21, R21, UR32, R26 ;  /* 0x0000002015157c23 */ /* 0x000fe2000801001a */
[----:B------:R-:W-:Y:S01]  /*0dd0*/  FMUL.FTZ R26, R23, UR20 ;  /* 0x00000014171a7c20 */ /* 0x000fe20008410000 */
[----:B------:R-:W-:-:S03]  /*0de0*/  FFMA.FTZ R37, R24, UR34, R37 ;  /* 0x0000002218257c23 */ /* 0x000fc60008010025 */
[----:B------:R-:W-:Y:S02]  /*0df0*/  FMUL.FTZ R23, R23, R26 ;  /* 0x0000001a17177220 */ /* 0x000fe40000410000 */
[----:B------:R-:W1:Y:S02]  /*0e00*/  MUFU.RCP R26, UR26 ;  /* 0x0000001a001a7d08 */ /* 0x000e640008001000 */
[----:B------:R-:W-:Y:S01]  /*0e10*/  FFMA.FTZ R23, R30, UR34, R23 ;  /* 0x000000221e177c23 */ /* 0x000fe20008010017 */
[----:B------:R-:W-:-:S04]  /*0e20*/  FMUL.FTZ R30, R0, UR13 ;  /* 0x0000000d001e7c20 */ /* 0x000fc80008410000 */
[----:B------:R-:W-:Y:S01]  /*0e30*/  FFMA.FTZ R25, R25, UR32, R30 ;  /* 0x0000002019197c23 */ /* 0x000fe2000801001e */
[----:B0-----:R-:W-:Y:S01]  /*0e40*/  FMUL.FTZ R0, R31, R34 ;  /* 0x000000221f007220 */ /* 0x001fe20000410000 */
[----:B-1----:R-:W-:-:S06]  /*0e50*/  FMUL.FTZ R30, R33, R26 ;  /* 0x0000001a211e7220 */ /* 0x002fcc0000410000 */
[----:B------:R-:W0:Y:S02]  /*0e60*/  MUFU.SQRT R30, R30 ;  /* 0x0000001e001e7308 */ /* 0x000e240000002000 */
        /* <DEDUP_REMOVED lines=9> */
[----:B------:R-:W-:-:S06]  /*0f00*/  FMUL.FTZ R30, R23, R26 ;  /* 0x0000001a171e7220 */ /* 0x000fcc0000410000 */
[----:B------:R-:W0:Y:S02]  /*0f10*/  MUFU.SQRT R30, R30 ;  /* 0x0000001e001e7308 */ /* 0x000e240000002000 */
[----:B0-----:R-:W-:Y:S01]  /*0f20*/  FADD.FTZ R36, R30, UR27 ;  /* 0x0000001b1e247e21 */ /* 0x001fe20008010000 */
[----:B------:R-:W-:-:S05]  /*0f30*/  FMUL.FTZ R30, R21, R34 ;  /* 0x00000022151e7220 */ /* 0x000fca0000410000 */
[----:B------:R-:W0:Y:S02]  /*0f40*/  MUFU.RCP R36, R36 ;  /* 0x0000002400247308 */ /* 0x000e240000001000 */
[----:B0-----:R-:W-:Y:S01]  /*0f50*/  FMUL.FTZ R30, R30, R36 ;  /* 0x000000241e1e7220 */ /* 0x001fe20000410000 */
[----:B------:R-:W-:-:S05]  /*0f60*/  FMUL.FTZ R36, R37, R26 ;  /* 0x0000001a25247220 */ /* 0x000fca0000410000 */
[----:B------:R-:W0:Y:S02]  /*0f70*/  MUFU.SQRT R26, R36 ;  /* 0x00000024001a7308 */ /* 0x000e240000002000 */
[----:B0-----:R-:W-:-:S06]  /*0f80*/  FADD.FTZ R26, R26, UR27 ;  /* 0x0000001b1a1a7e21 */ /* 0x001fcc0008010000 */
[----:B------:R0:W1:Y:S02]  /*0f90*/  MUFU.RCP R36, R26 ;  /* 0x0000001a00247308 */ /* 0x0000640000001000 */
[----:B0-----:R-:W-:-:S04]  /*0fa0*/  FMUL.FTZ R26, R25, R34 ;  /* 0x00000022191a7220 */ /* 0x001fc80000410000 */
[----:B-1----:R-:W-:-:S07]  /*0fb0*/  FMUL.FTZ R26, R26, R36 ;  /* 0x000000241a1a7220 */ /* 0x002fce0000410000 */
.L_x_177:
[----:B------:R-:W-:Y:S01]  /*0fc0*/  FFMA.FTZ R0, -R0, UR29, R28 ;  /* 0x0000001d00007c23 */ /* 0x000fe2000801011c */
[----:B------:R-:W-:Y:S01]  /*0fd0*/  FFMA.FTZ R29, -R24, UR29, R29 ;  /* 0x0000001d181d7c23 */ /* 0x000fe2000801011d */
[----:B------:R-:W-:Y:S01]  /*0fe0*/  BSSY B0, `(.L_x_178) ;  /* 0x0000010000007945 */ /* 0x000fe20003800000 */
[----:B------:R-:W-:Y:S02]  /*0ff0*/  FFMA.FTZ R30, -R30, UR29, R22 ;  /* 0x0000001d1e1e7c23 */ /* 0x000fe40008010116 */
        /* <DEDUP_REMOVED lines=8> */
[----:B------:R-:W-:Y:S02]  /*1080*/  IADD3 R4, P0, R16, UR18, RZ ;  /* 0x0000001210047c10 */ /* 0x000fe4000ff1e0ff */
[C---:B------:R-:W-:Y:S02]  /*1090*/  IADD3.X R3, R18.reuse, UR17, RZ, P1, !PT ;  /* 0x0000001112037c10 */ /* 0x040fe40008ffe4ff */
[----:B------:R-:W-:-:S03]  /*10a0*/  IADD3.X R5, R18, UR19, RZ, P0, !PT ;  /* 0x0000001312057c10 */ /* 0x000fc600087fe4ff */
[----:B------:R1:W-:Y:S04]  /*10b0*/  STG.E desc[UR22][R2.64], R30 ;  /* 0x0000001e02007986 */ /* 0x0003e8000c101916 */
[----:B------:R1:W-:Y:S04]  /*10c0*/  STG.E desc[UR22][R4.64], R21 ;  /* 0x0000001504007986 */ /* 0x0003e8000c101916 */
[----:B------:R1:W-:Y:S02]  /*10d0*/  STG.E desc[UR22][R14.64], R23 ;  /* 0x000000170e007986 */ /* 0x0003e4000c101916 */
.L_x_179:
[----:B------:R-:W-:Y:S05]  /*10e0*/  BSYNC B0 ;  /* 0x0000000000007941 */ /* 0x000fea0003800000 */
.L_x_178:
[----:B------:R-:W-:Y:S01]  /*10f0*/  BSSY B0, `(.L_x_180) ;  /* 0x000000c000007945 */ /* 0x000fe20003800000 */
[----:B------:R-:W-:-:S03]  /*1100*/  FFMA.FTZ R17, -R26, UR29, R17 ;  /* 0x0000001d1a117c23 */ /* 0x000fc60008010111 */
[----:B------:R-:W-:Y:S05]  /*1110*/  @!P3 BRA `(.L_x_181) ;  /* 0x000000000024b947 */ /* 0x000fea0003800000 */
[C---:B01----:R-:W-:Y:S02]  /*1120*/  IADD3 R2, P2, R19.reuse, UR16, RZ ;  /* 0x0000001013027c10 */ /* 0x043fe4000ff5e0ff */
        /* <DEDUP_REMOVED lines=8> */
.L_x_181:
[----:B------:R-:W-:Y:S05]  /*11b0*/  BSYNC B0 ;  /* 0x0000000000007941 */ /* 0x000fea0003800000 */
.L_x_180:
[----:B------:R-:W-:-:S04]  /*11c0*/  ULEA UR4, UP0, UR21, UR4, 0x2 ;  /* 0x0000000415047291 */ /* 0x000fc8000f80103f */
[----:B------:R-:W-:Y:S02]  /*11d0*/  UIADD3.X UR5, URZ, UR5, URZ, UP0, !UPT ;  /* 0x000000053f057290 */ /* 0x000fe400087fe43f */
[----:B------:R-:W-:Y:S02]  /*11e0*/  UISETP.LT.U32.AND UP1, UPT, UR4, UR8, UPT ;  /* 0x000000080400728c */ /* 0x000fe4000bf21070 */
[----:B------:R-:W-:Y:S02]  /*11f0*/  UISETP.GE.U32.AND UP0, UPT, UR4, UR30, UPT ;  /* 0x0000001e0400728c */ /* 0x000fe4000bf06070 */
[----:B0-----:R-:W-:Y:S02]  /*1200*/  MOV R0, UR5 ;  /* 0x0000000500007c02 */ /* 0x001fe40008000f00 */
[----:B------:R-:W-:Y:S01]  /*1210*/  UISETP.GE.AND.EX UP0, UPT, UR5, UR31, UPT, UP0 ;  /* 0x0000001f0500728c */ /* 0x000fe2000bf06300 */
[----:B------:R-:W-:-:S04]  /*1220*/  PLOP3.LUT P0, PT, PT, PT, UP1, 0x80, 0x0 ;  /* 0x000000000000781c */ /* 0x000fc80003f0f018 */
[----:B------:R-:W-:Y:S02]  /*1230*/  ISETP.LT.AND.EX P0, PT, R0, UR11, PT, P0 ;  /* 0x0000000b00007c0c */ /* 0x000fe4000bf01300 */
[----:B------:R-:W-:-:S13]  /*1240*/  PLOP3.LUT P1, PT, PT, PT, UP0, 0x80, 0x0 ;  /* 0x000000000000781c */ /* 0x000fda0003f2f008 */
[----:B------:R-:W-:Y:S05]  /*1250*/  @!P1 BRA P0, `(.L_x_182) ;  /* 0xfffffff000189947 */ /* 0x000fea000003ffff */
[----:B------:R-:W-:Y:S05]  /*1260*/  EXIT ;  /* 0x000000000000794d */ /* 0x000fea0003800000 */
.L_x_183:
        /* <DEDUP_REMOVED lines=9> */
.L_x_210:


//--------------------- .text._Z25multi_tensor_apply_kernelI18TensorListMetadataILi4EE11AdamFunctorIdflEJffffff10adamMode_tfEEvlPViT_T0_DpT1_ --------------------------
	.section	.text._Z25multi_tensor_apply_kernelI18TensorListMetadataILi4EE11AdamFunctorIdflEJffffff10adamMode_tfEEvlPViT_T0_DpT1_,"ax",@progbits
	.align	128
        .global         _Z25multi_tensor_apply_kernelI18TensorListMetadataILi4EE11AdamFunctorIdflEJffffff10adamMode_tfEEvlPViT_T0_DpT1_
        .type           _Z25multi_tensor_apply_kernelI18TensorListMetadataILi4EE11AdamFunctorIdflEJffffff10adamMode_tfEEvlPViT_T0_DpT1_,@function
        .size           _Z25multi_tensor_apply_kernelI18TensorListMetadataILi4EE11AdamFunctorIdflEJffffff10adamMode_tfEEvlPViT_T0_DpT1_,(.L_x_211 - _Z25multi_tensor_apply_kernelI18TensorListMetadataILi4EE11AdamFunctorIdflEJffffff10adamMode_tfEEvlPViT_T0_DpT1_)
        .other          _Z25multi_tensor_apply_kernelI18TensorListMetadataILi4EE11AdamFunctorIdflEJffffff10adamMode_tfEEvlPViT_T0_DpT1_,@"STO_CUDA_ENTRY STV_DEFAULT"
_Z25multi_tensor_apply_kernelI18TensorListMetadataILi4EE11AdamFunctorIdflEJffffff10adamMode_tfEEvlPViT_T0_DpT1_:
.text._Z25multi_tensor_apply_kernelI18TensorListMetadataILi4EE11AdamFunctorIdflEJffffff10adamMode_tfEEvlPViT_T0_DpT1_:
        /* <DEDUP_REMOVED lines=44> */
.L_x_186:
[----:B-1--4-:R-:W-:Y:S01]  /*02c0*/  IADD3 R14, R4, UR4, RZ ;  /* 0x00000004040e7c10 */ /* 0x012fe2000fffe0ff */
[----:B------:R-:W-:Y:S01]  /*02d0*/  USHF.R.S32.HI UR13, URZ, 0x1f, UR10 ;  /* 0x0000001f3f0d7899 */ /* 0x000fe2000801140a */
[----:B------:R-:W-:Y:S01]  /*02e0*/  IMAD.U32 R3, RZ, RZ, UR11 ;  /* 0x0000000bff037e24 */ /* 0x000fe2000f8e00ff */
[----:B------:R-:W-:Y:S02]  /*02f0*/  MOV R2, UR10 ;  /* 0x0000000a00027c02 */ /* 0x000fe40008000f00 */
[C---:B------:R-:W-:Y:S01]  /*0300*/  ISETP.GE.U32.AND P2, PT, R14.reuse, UR30, PT ;  /* 0x0000001e0e007c0c */ /* 0x040fe2000bf46070 */
[----:B------:R-:W-:Y:S01]  /*0310*/  UIMAD UR12, UR13, UR30, URZ ;  /* 0x0000001e0d0c72a4 */ /* 0x000fe2000f8e023f */
[----:B------:R-:W-:Y:S01]  /*0320*/  SHF.R.S32.HI R15, RZ, 0x1f, R14 ;  /* 0x0000001fff0f7819 */ /* 0x000fe2000001140e */
[C---:B------:R-:W-:Y:S01]  /*0330*/  VIADD R10, R14.reuse, UR22 ;  /* 0x000000160e0a7c36 */ /* 0x040fe20008000000 */
[----:B------:R-:W-:Y:S01]  /*0340*/  ISETP.LT.U32.AND P0, PT, R14, UR6, PT ;  /* 0x000000060e007c0c */ /* 0x000fe2000bf01070 */
[----:B------:R-:W-:-:S02]  /*0350*/  UIMAD UR12, UR10, UR31, UR12 ;  /* 0x0000001f0a0c72a4 */ /* 0x000fc4000f8e020c */
[----:B------:R-:W-:Y:S01]  /*0360*/  ISETP.GE.AND.EX P2, PT, R15, UR31, PT, P2 ;  /* 0x0000001f0f007c0c */ /* 0x000fe2000bf46320 */
[C---:B------:R-:W-:Y:S01]  /*0370*/  VIADD R8, R10.reuse, UR22 ;  /* 0x000000160a087c36 */ /* 0x040fe20008000000 */
[----:B------:R-:W-:Y:S02]  /*0380*/  ISETP.GE.U32.AND P3, PT, R10, UR30, PT ;  /* 0x0000001e0a007c0c */ /* 0x000fe4000bf66070 */
[----:B------:R-:W-:Y:S01]  /*0390*/  ISETP.GT.AND.EX P2, PT, R3, R15, !P2, P0 ;  /* 0x0000000f0300720c */ /* 0x000fe20005744300 */
[----:B------:R-:W-:Y:S01]  /*03a0*/  IMAD.WIDE.U32 R14, R2, UR30, R14 ;  /* 0x0000001e020e7c25 */ /* 0x000fe2000f8e000e */
[----:B------:R-:W-:Y:S02]  /*03b0*/  SHF.R.S32.HI R11, RZ, 0x1f, R10 ;  /* 0x0000001fff0b7819 */ /* 0x000fe4000001140a */
[----:B------:R-:W-:Y:S01]  /*03c0*/  ISETP.LT.U32.AND P0, PT, R10, UR6, PT ;  /* 0x000000060a007c0c */ /* 0x000fe2000bf01070 */
[----:B------:R-:W-:Y:S01]  /*03d0*/  IMAD.SHL.U32 R26, R14, 0x8, RZ ;  /* 0x000000080e1a7824 */ /* 0x000fe200078e00ff */
[----:B------:R-:W-:-:S02]  /*03e0*/  IADD3 R15, R15, UR12, RZ ;  /* 0x0000000c0f0f7c10 */ /* 0x000fc4000fffe0ff */
[----:B------:R-:W-:Y:S02]  /*03f0*/  ISETP.GE.AND.EX P3, PT, R11, UR31, PT, P3 ;  /* 0x0000001f0b007c0c */ /* 0x000fe4000bf66330 */
[----:B------:R-:W-:Y:S02]  /*0400*/  SHF.L.U64.HI R0, R14, 0x3, R15 ;  /* 0x000000030e007819 */ /* 0x000fe4000001020f */
[----:B------:R-:W-:Y:S01]  /*0410*/  ISETP.GT.AND.EX P3, PT, R3, R11, !P3, P0 ;  /* 0x0000000b0300720c */ /* 0x000fe20005f64300 */
[----:B------:R-:W-:Y:S01]  /*0420*/  IMAD.WIDE.U32 R10, R2, UR30, R10 ;  /* 0x0000001e020a7c25 */ /* 0x000fe2000f8e000a */
[----:B------:R-:W-:Y:S02]  /*0430*/  @P2 IADD3 R22, P1, R26, UR14, RZ ;  /* 0x0000000e1a162c10 */ /* 0x000fe4000ff3e0ff */
[----:B------:R-:W-:Y:S02]  /*0440*/  MOV R7, UR11 ;  /* 0x0000000b00077c02 */ /* 0x000fe40008000f00 */
[----:B------:R-:W-:Y:S01]  /*0450*/  @P2 IADD3.X R23, R0, UR15, RZ, P1, !PT ;  /* 0x0000000f00172c10 */ /* 0x000fe20008ffe4ff */
[----:B------:R-:W-:Y:S01]  /*0460*/  IMAD.SHL.U32 R28, R10, 0x8, RZ ;  /* 0x000000080a1c7824 */ /* 0x000fe200078e00ff */
[----:B------:R-:W-:-:S02]  /*0470*/  IADD3 R26, P0, R26, UR16, RZ ;  /* 0x000000101a1a7c10 */ /* 0x000fc4000ff1e0ff */
[----:B------:R-:W-:Y:S02]  /*0480*/  IADD3 R5, R11, UR12, RZ ;  /* 0x0000000c0b057c10 */ /* 0x000fe4000fffe0ff */
[----:B------:R-:W2:Y:S01]  /*0490*/  @P2 LDG.E.64 R22, desc[UR24][R22.64] ;  /* 0x0000001816162981 */ /* 0x000ea2000c1e1b00 */
[----:B------:R-:W-:Y:S02]  /*04a0*/  IADD3.X R27, R0, UR17, RZ, P0, !PT ;  /* 0x00000011001b7c10 */ /* 0x000fe400087fe4ff */
[----:B------:R-:W-:Y:S02]  /*04b0*/  ISETP.GE.U32.AND P4, PT, R8, UR30, PT ;  /* 0x0000001e08007c0c */ /* 0x000fe4000bf86070 */
[----:B------:R-:W-:Y:S01]  /*04c0*/  SHF.R.S32.HI R9, RZ, 0x1f, R8 ;  /* 0x0000001fff097819 */ /* 0x000fe20000011408 */
[----:B------:R-:W3:Y:S01]  /*04d0*/  @P2 LDG.E.64 R36, desc[UR24][R26.64] ;  /* 0x000000181a242981 */ /* 0x000ee2000c1e1b00 */
[----:B------:R-:W-:Y:S02]  /*04e0*/  SHF.L.U64.HI R0, R10, 0x3, R5 ;  /* 0x000000030a007819 */ /* 0x000fe40000010205 */
[----:B------:R-:W-:-:S02]  /*04f0*/  @P3 IADD3 R20, P1, R28, UR14, RZ ;  /* 0x0000000e1c143c10 */ /* 0x000fc4000ff3e0ff */
[----:B------:R-:W-:Y:S02]  /*0500*/  ISETP.LT.U32.AND P0, PT, R8, UR6, PT ;  /* 0x0000000608007c0c */ /* 0x000fe4000bf01070 */
[----:B------:R-:W-:Y:S02]  /*0510*/  ISETP.GE.AND.EX P4, PT, R9, UR31, PT, P4 ;  /* 0x0000001f09007c0c */ /* 0x000fe4000bf86340 */
[----:B------:R-:W-:Y:S02]  /*0520*/  @P3 IADD3.X R21, R0, UR15, RZ, P1, !PT ;  /* 0x0000000f00153c10 */ /* 0x000fe40008ffe4ff */
[----:B------:R-:W-:Y:S01]  /*0530*/  ISETP.GT.AND.EX P4, PT, R7, R9, !P4, P0 ;  /* 0x000000090700720c */ /* 0x000fe20006784300 */
[----:B------:R-:W-:-:S03]  /*0540*/  IMAD.WIDE.U32 R12, R2, UR30, R8 ;  /* 0x0000001e020c7c25 */ /* 0x000fc6000f8e0008 */
[----:B------:R-:W4:Y:S01]  /*0550*/  @P3 LDG.E.64 R20, desc[UR24][R20.64] ;  /* 0x0000001814143981 */ /* 0x000f22000c1e1b00 */
[----:B------:R-:W-:Y:S01]  /*0560*/  IADD3 R28, P0, R28, UR16, RZ ;  /* 0x000000101c1c7c10 */ /* 0x000fe2000ff1e0ff */
[----:B------:R-:W-:Y:S01]  /*0570*/  IMAD.SHL.U32 R6, R12, 0x8, RZ ;  /* 0x000000080c067824 */ /* 0x000fe200078e00ff */
[----:B------:R-:W-:Y:S02]  /*0580*/  IADD3 R11, R13, UR12, RZ ;  /* 0x0000000c0d0b7c10 */ /* 0x000fe4000fffe0ff */
[----:B------:R-:W-:Y:S02]  /*0590*/  IADD3.X R29, R0, UR17, RZ, P0, !PT ;  /* 0x00000011001d7c10 */ /* 0x000fe400087fe4ff */
[----:B------:R-:W-:Y:S02]  /*05a0*/  SHF.L.U64.HI R7, R12, 0x3, R11 ;  /* 0x000000030c077819 */ /* 0x000fe4000001020b */
[----:B------:R-:W-:Y:S01]  /*05b0*/  @P4 IADD3 R24, P0, R6, UR14, RZ ;  /* 0x0000000e06184c10 */ /* 0x000fe2000ff1e0ff */
[----:B------:R-:W4:Y:S03]  /*05c0*/  @P3 LDG.E.64 R34, desc[UR24][R28.64] ;  /* 0x000000181c223981 */ /* 0x000f26000c1e1b00 */
[----:B------:R-:W-:-:S06]  /*05d0*/  @P4 IADD3.X R25, R7, UR15, RZ, P0, !PT ;  /* 0x0000000f07194c10 */ /* 0x000fcc00087fe4ff */
[----:B------:R-:W4:Y:S01]  /*05e0*/  @P4 LDG.E.64 R24, desc[UR24][R24.64] ;  /* 0x0000001818184981 */ /* 0x000f22000c1e1b00 */
[----:B------:R-:W-:Y:S02]  /*05f0*/  IADD3 R8, R8, UR22, RZ ;  /* 0x0000001608087c10 */ /* 0x000fe4000fffe0ff */
[----:B------:R-:W-:Y:S02]  /*0600*/  @P4 IADD3 R38, P0, R6, UR16, RZ ;  /* 0x0000001006264c10 */ /* 0x000fe4000ff1e0ff */
[C---:B------:R-:W-:Y:S02]  /*0610*/  ISETP.GE.U32.AND P5, PT, R8.reuse, UR30, PT ;  /* 0x0000001e08007c0c */ /* 0x040fe4000bfa6070 */
[----:B------:R-:W-:Y:S02]  /*0620*/  SHF.R.S32.HI R9, RZ, 0x1f, R8 ;  /* 0x0000001fff097819 */ /* 0x000fe40000011408 */
[----:B------:R-:W-:Y:S02]  /*0630*/  @P4 IADD3.X R39, R7, UR17, RZ, P0, !PT ;  /* 0x0000001107274c10 */ /* 0x000fe400087fe4ff */
[----:B------:R-:W-:-:S02]  /*0640*/  ISETP.LT.U32.AND P0, PT, R8, UR6, PT ;  /* 0x0000000608007c0c */ /* 0x000fc4000bf01070 */
[----:B------:R-:W-:Y:S01]  /*0650*/  ISETP.GE.AND.EX P5, PT, R9, UR31, PT, P5 ;  /* 0x0000001f09007c0c */ /* 0x000fe2000bfa6350 */
[----:B------:R-:W-:Y:S01]  /*0660*/  UIMAD UR13, UR13, UR30, URZ ;  /* 0x0000001e0d0d72a4 */ /* 0x000fe2000f8e023f */
[----:B------:R-:W4:Y:S02]  /*0670*/  @P4 LDG.E.64 R38, desc[UR24][R38.64] ;  /* 0x0000001826264981 */ /* 0x000f24000c1e1b00 */
[----:B------:R-:W-:Y:S01]  /*0680*/  ISETP.GT.AND.EX P5, PT, R3, R9, !P5, P0 ;  /* 0x000000090300720c */ /* 0x000fe20006fa4300 */
[----:B------:R-:W-:Y:S01]  /*0690*/  UIMAD UR13, UR10, UR31, UR13 ;  /* 0x0000001f0a0d72a4 */ /* 0x000fe2000f8e020d */
[----:B------:R-:W-:-:S04]  /*06a0*/  IMAD.WIDE.U32 R2, R2, UR30, R8 ;  /* 0x0000001e02027c25 */ /* 0x000fc8000f8e0008 */
[----:B------:R-:W-:Y:S01]  /*06b0*/  IMAD.SHL.U32 R8, R2, 0x8, RZ ;  /* 0x0000000802087824 */ /* 0x000fe200078e00ff */
[----:B------:R-:W-:-:S04]  /*06c0*/  IADD3 R13, R3, UR13, RZ ;  /* 0x0000000d030d7c10 */ /* 0x000fc8000fffe0ff */
[----:B------:R-:W-:Y:S02]  /*06d0*/  SHF.L.U64.HI R9, R2, 0x3, R13 ;  /* 0x0000000302097819 */ /* 0x000fe4000001020d */
[----:B------:R-:W-:-:S04]  /*06e0*/  @P5 IADD3 R30, P1, R8, UR14, RZ ;  /* 0x0000000e081e5c10 */ /* 0x000fc8000ff3e0ff */
[----:B------:R-:W-:Y:S02]  /*06f0*/  @P5 IADD3.X R31, R9, UR15, RZ, P1, !PT ;  /* 0x0000000f091f5c10 */ /* 0x000fe40008ffe4ff */
[----:B------:R-:W-:-:S04]  /*0700*/  @P5 IADD3 R32, P0, R8, UR16, RZ ;  /* 0x0000001008205c10 */ /* 0x000fc8000ff1e0ff */
[----:B------:R-:W4:Y:S01]  /*0710*/  @P5 LDG.E.64 R30, desc[UR24][R30.64] ;  /* 0x000000181e1e5981 */ /* 0x000f22000c1e1b00 */
[----:B------:R-:W-:-:S06]  /*0720*/  @P5 IADD3.X R33, R9, UR17, RZ, P0, !PT ;  /* 0x0000001109215c10 */ /* 0x000fcc00087fe4ff */
[----:B------:R-:W4:Y:S01]  /*0730*/  @P5 LDG.E.64 R32, desc[UR24][R32.64] ;  /* 0x0000001820205981 */ /* 0x000f22000c1e1b00 */
[----:B------:R-:W-:Y:S02]  /*0740*/  @P2 MOV R16, 0xf0000000 ;  /* 0xf000000000102802 */ /* 0x000fe40000000f00 */
[----:B------:R-:W-:Y:S02]  /*0750*/  @P2 MOV R17, 0x380fffff ;  /* 0x380fffff00112802 */ /* 0x000fe40000000f00 */
[----:B------:R-:W-:Y:S02]  /*0760*/  PLOP3.LUT P0, PT, PT, PT, PT, 0x80, 0x0 ;  /* 0x000000000000781c */ /* 0x000fe40003f0f070 */
[----:B------:R-:W-:Y:S02]  /*0770*/  SHF.L.U64.HI R15, R14, 0x2, R15 ;  /* 0x000000020e0f7819 */ /* 0x000fe4000001020f */
[----:B------:R-:W-:Y:S02]  /*0780*/  SHF.L.U64.HI R11, R12, 0x2, R11 ;  /* 0x000000020c0b7819 */ /* 0x000fe4000001020b */
[----:B------:R-:W-:-:S02]  /*0790*/  SHF.L.U32 R18, R10, 0x2, RZ ;  /* 0x000000020a127819 */ /* 0x000fc400000006ff */
[----:B------:R-:W-:Y:S01]  /*07a0*/  SHF.L.U64.HI R10, R10, 0x2, R5 ;  /* 0x000000020a0a7819 */ /* 0x000fe20000010205 */
[----:B------:R-:W-:Y:S01]  /*07b0*/  HFMA2.MMA R5, -RZ, RZ, 0, 0 ;  /* 0x00000000ff057435 */ /* 0x000fe200000001ff */
[----:B------:R-:W-:Y:S01]  /*07c0*/  SHF.L.U64.HI R13, R2, 0x2, R13 ;  /* 0x00000002020d7819 */ /* 0x000fe2000001020d */
[----:B------:R-:W-:Y:S01]  /*07d0*/  IMAD.MOV.U32 R44, RZ, RZ, RZ ;  /* 0x000000ffff2c7224 */ /* 0x000fe200078e00ff */
[----:B------:R-:W-:Y:S01]  /*07e0*/  CS2R R40, SRZ ;  /* 0x0000000000287805 */ /* 0x000fe2000001ff00 */
[----:B------:R-:W-:Y:S02]  /*07f0*/  HFMA2.MMA R43, -RZ, RZ, 0, 0 ;  /* 0x00000000ff2b7435 */ /* 0x000fe400000001ff */
[--C-:B--2---:R-:W-:Y:S01]  /*0800*/  @P2 DSETP.GEU.AND P1, PT, |R22|, R16.reuse, PT ;  /* 0x000000101600222a */ /* 0x104fe20003f2e200 */
[----:B------:R-:W0:Y:S05]  /*0810*/  @P2 F2F.F32.F64 R0, R22 ;  /* 0x0000001600002310 */ /* 0x000e2a0000301000 */
[----:B------:R-:W-:Y:S01]  /*0820*/  @P2 PLOP3.LUT P0, PT, P1, PT, PT, 0x80, 0x0 ;  /* 0x000000000000281c */ /* 0x000fe20000f0f070 */
[----:B---3--:R-:W-:Y:S01]  /*0830*/  @P2 DSETP.GEU.AND P6, PT, |R36|, R16, PT ;  /* 0x000000102400222a */ /* 0x008fe20003fce200 */
[----:B------:R-:W-:Y:S01]  /*0840*/  @P3 IMAD.MOV.U32 R16, RZ, RZ, -0x10000000 ;  /* 0xf0000000ff103424 */ /* 0x000fe200078e00ff */
[----:B------:R-:W-:Y:S01]  /*0850*/  @P3 MOV R17, 0x380fffff ;  /* 0x380fffff00113802 */ /* 0x000fe20000000f00 */
[----:B------:R-:W1:Y:S01]  /*0860*/  @P2 F2F.F32.F64 R19, R36 ;  /* 0x0000002400132310 */ /* 0x000e620000301000 */
[----:B------:R-:W-:-:S02]  /*0870*/  PLOP3.LUT P1, PT, PT, PT, PT, 0x80, 0x0 ;  /* 0x000000000000781c */ /* 0x000fc40003f2f070 */
[----:B------:R-:W-:Y:S02]  /*0880*/  @P2 PLOP3.LUT P1, PT, P6, PT, PT, 0x80, 0x0 ;  /* 0x000000000000281c */ /* 0x000fe4000372f070 */
[----:B----4-:R-:W-:-:S04]  /*0890*/  @P3 DSETP.GEU.AND P6, PT, |R20|, R16, PT ;  /* 0x000000101400322a */ /* 0x010fc80003fce200 */
[----:B0-----:R-:W-:Y:S01]  /*08a0*/  @!P0 FMUL R0, R0, 1.175494350822287508e-38 ;  /* 0x0080000000008820 */ /* 0x001fe20000400000 */
[----:B------:R-:W0:Y:S01]  /*08b0*/  @P3 F2F.F32.F64 R20, R20 ;  /* 0x0000001400143310 */ /* 0x000e220000301000 */
[----:B------:R-:W-:Y:S02]  /*08c0*/  PLOP3.LUT P0, PT, PT, PT, PT, 0x80, 0x0 ;  /* 0x000000000000781c */ /* 0x000fe40003f0f070 */
[----:B------:R-:W-:-:S03]  /*08d0*/  @P3 PLOP3.LUT P0, PT, P6, PT, PT, 0x80, 0x0 ;  /* 0x000000000000381c */ /* 0x000fc6000370f070 */
[----:B-1----:R-:W-:Y:S01]  /*08e0*/  @!P1 FMUL R19, R19, 1.175494350822287508e-38 ;  /* 0x0080000013139820 */ /* 0x002fe20000400000 */
[----:B------:R-:W-:Y:S01]  /*08f0*/  @P3 DSETP.GEU.AND P1, PT, |R34|, R16, PT ;  /* 0x000000102200322a */ /* 0x000fe20003f2e200 */
[----:B------:R-:W-:Y:S01]  /*0900*/  @P4 IMAD.MOV.U32 R16, RZ, RZ, -0x10000000 ;  /* 0xf0000000ff104424 */ /* 0x000fe200078e00ff */
[----:B------:R-:W-:Y:S01]  /*0910*/  @P4 MOV R17, 0x380fffff ;  /* 0x380fffff00114802 */ /* 0x000fe20000000f00 */
[----:B------:R-:W1:Y:S01]  /*0920*/  @P3 F2F.F32.F64 R34, R34 ;  /* 0x0000002200223310 */ /* 0x000e620000301000 */
[----:B------:R-:W-:-:S05]  /*0930*/  SHF.L.U32 R22, R14, 0x2, RZ ;  /* 0x000000020e167819 */ /* 0x000fca00000006ff */
[----:B0-----:R-:W-:Y:S01]  /*0940*/  @!P0 FMUL R20, R20, 1.175494350822287508e-38 ;  /* 0x0080000014148820 */ /* 0x001fe20000400000 */
[----:B------:R-:W-:Y:S01]  /*0950*/  @P4 DSETP.GEU.AND P0, PT, |R24|, R16, PT ;  /* 0x000000101800422a */ /* 0x000fe20003f0e200 */
[----:B------:R-:W-:Y:S01]  /*0960*/  PLOP3.LUT P6, PT, PT, PT, PT, 0x80, 0x0 ;  /* 0x000000000000781c */ /* 0x000fe20003fcf070 */
[----:B------:R-:W-:Y:S01]  /*0970*/  IMAD.SHL.U32 R14, R12, 0x4, RZ ;  /* 0x000000040c0e7824 */ /* 0x000fe200078e00ff */
[----:B------:R-:W-:Y:S01]  /*0980*/  @P3 PLOP3.LUT P6, PT, P1, PT, PT, 0x80, 0x0 ;  /* 0x000000000000381c */ /* 0x000fe20000fcf070 */
[----:B------:R-:W0:Y:S01]  /*0990*/  @P4 F2F.F32.F64 R12, R24 ;  /* 0x00000018000c4310 */ /* 0x000e220000301000 */
[----:B------:R-:W-:Y:S02]  /*09a0*/  PLOP3.LUT P1, PT, PT, PT, PT, 0x80, 0x0 ;  /* 0x000000000000781c */ /* 0x000fe40003f2f070 */
[----:B------:R-:W-:Y:S02]  /*09b0*/  @P4 PLOP3.LUT P1, PT, P0, PT, PT, 0x80, 0x0 ;  /* 0x000000000000481c */ /* 0x000fe4000072f070 */
[----:B------:R-:W-:-:S02]  /*09c0*/  SHF.L.U32 R36, R2, 0x2, RZ ;  /* 0x0000000202247819 */ /* 0x000fc400000006ff */
[----:B------:R-:W-:-:S05]  /*09d0*/  CS2R R2, SRZ ;  /* 0x0000000000027805 */ /* 0x000fca000001ff00 */
[----:B-1----:R-:W-:Y:S01]  /*09e0*/  @!P6 FMUL R34, R34, 1.175494350822287508e-38 ;  /* 0x008000002222e820 */ /* 0x002fe20000400000 */
[----:B------:R-:W-:-:S03]  /*09f0*/  @P4 DSETP.GEU.AND P6, PT, |R38|, R16, PT ;  /* 0x000000102600422a */ /* 0x000fc60003fce200 */
[----:B0-----:R-:W-:Y:S01]  /*0a00*/  @!P1 FMUL R12, R12, 1.175494350822287508e-38 ;  /* 0x008000000c0c9820 */ /* 0x001fe20000400000 */
[C---:B------:R-:W-:Y:S01]  /*0a10*/  IADD3 R24, P1, R22.reuse, UR18, RZ ;  /* 0x0000001216187c10 */ /* 0x040fe2000ff3e0ff */
[----:B------:R-:W-:Y:S01]  /*0a20*/  @P3 IMAD.MOV.U32 R3, RZ, RZ, R20 ;  /* 0x000000ffff033224 */ /* 0x000fe200078e0014 */
[----:B------:R-:W-:Y:S02]  /*0a30*/  PLOP3.LUT P0, PT, PT, PT, PT, 0x80, 0x0 ;  /* 0x000000000000781c */ /* 0x000fe40003f0f070 */
[----:B------:R-:W-:Y:S02]  /*0a40*/  @P4 PLOP3.LUT P0, PT, P6, PT, PT, 0x80, 0x0 ;  /* 0x000000000000481c */ /* 0x000fe4000370f070 */
[C---:B------:R-:W-:Y:S01]  /*0a50*/  IADD3.X R25, R15.reuse, UR19, RZ, P1, !PT ;  /* 0x000000130f197c10 */ /* 0x040fe20008ffe4ff */
[----:B------:R-:W-:Y:S01]  /*0a60*/  @P2 IMAD.MOV.U32 R5, RZ, RZ, R0 ;  /* 0x000000ffff052224 */ /* 0x000fe200078e0000 */
[----:B------:R-:W-:Y:S02]  /*0a70*/  IADD3 R22, P6, R22, UR8, RZ ;  /* 0x0000000816167c10 */ /* 0x000fe4000ffde0ff */
[----:B------:R-:W-:Y:S01]  /*0a80*/  IADD3 R20, P1, R18, UR18, RZ ;  /* 0x0000001212147c10 */ /* 0x000fe2000ff3e0ff */
[----:B------:R-:W-:Y:S01]  /*0a90*/  HFMA2.MMA R0, -RZ, RZ, 0, 0 ;  /* 0x00000000ff007435 */ /* 0x000fe200000001ff */
[----:B------:R-:W-:Y:S01]  /*0aa0*/  IADD3.X R23, R15, UR9, RZ, P6, !PT ;  /* 0x000000090f177c10 */ /* 0x000fe2000b7fe4ff */
[----:B------:R-:W0:Y:S01]  /*0ab0*/  @P4 F2F.F32.F64 R38, R38 ;  /* 0x0000002600264310 */ /* 0x000e220000301000 */
[----:B------:R-:W-:Y:S01]  /*0ac0*/  IADD3.X R21, R10, UR19, RZ, P1, !PT ;  /* 0x000000130a157c10 */ /* 0x000fe20008ffe4ff */
[----:B------:R-:W-:Y:S01]  /*0ad0*/  HFMA2.MMA R37, -RZ, RZ, 0, 0 ;  /* 0x00000000ff257435 */ /* 0x000fe200000001ff */
[----:B------:R-:W-:Y:S01]  /*0ae0*/  IADD3 R18, P6, R18, UR8, RZ ;  /* 0x0000000812127c10 */ /* 0x000fe2000ffde0ff */
[----:B------:R1:W5:Y:S01]  /*0af0*/  @P2 LDG.E R44, desc[UR24][R24.64] ;  /* 0x00000018182c2981 */ /* 0x000362000c1e1900 */
[----:B------:R-:W-:-:S02]  /*0b00*/  IADD3 R16, P1, R14, UR18, RZ ;  /* 0x000000120e107c10 */ /* 0x000fc4000ff3e0ff */
[----:B------:R-:W-:Y:S01]  /*0b10*/  @P2 MOV R0, R19 ;  /* 0x0000001300002202 */ /* 0x000fe20000000f00 */
[----:B------:R-:W2:Y:S01]  /*0b20*/  @P5 F2F.F32.F64 R42, R30 ;  /* 0x0000001e002a5310 */ /* 0x000ea20000301000 */
[----:B------:R-:W-:Y:S01]  /*0b30*/  IADD3.X R19, R10, UR9, RZ, P6, !PT ;  /* 0x000000090a137c10 */ /* 0x000fe2000b7fe4ff */
[----:B------:R1:W5:Y:S01]  /*0b40*/  @P2 LDG.E R41, desc[UR24][R22.64] ;  /* 0x0000001816292981 */ /* 0x000362000c1e1900 */
[C---:B------:R-:W-:Y:S02]  /*0b50*/  IADD3.X R17, R11.reuse, UR19, RZ, P1, !PT ;  /* 0x000000130b117c10 */ /* 0x040fe40008ffe4ff */
[----:B------:R-:W-:Y:S01]  /*0b60*/  @P3 MOV R2, R34 ;  /* 0x0000002200023202 */ /* 0x000fe20000000f00 */
[----:B------:R-:W-:Y:S01]  /*0b70*/  @P5 IMAD.MOV.U32 R34, RZ, RZ, -0x10000000 ;  /* 0xf0000000ff225424 */ /* 0x000fe200078e00ff */
[----:B------:R-:W-:Y:S02]  /*0b80*/  IADD3 R10, P1, R36, UR18, RZ ;  /* 0x00000012240a7c10 */ /* 0x000fe4000ff3e0ff */
[----:B------:R-:W-:Y:S01]  /*0b90*/  @P5 MOV R35, 0x380fffff ;  /* 0x380fffff00235802 */ /* 0x000fe20000000f00 */
[----:B0-----:R-:W-:Y:S01]  /*0ba0*/  @!P0 FMUL R38, R38, 1.175494350822287508e-38 ;  /* 0x0080000026268820 */ /* 0x001fe20000400000 */
[----:B------:R-:W-:Y:S01]  /*0bb0*/  IADD3 R14, P6, R14, UR8, RZ ;  /* 0x000000080e0e7c10 */ /* 0x000fe2000ffde0ff */
[----:B------:R-:W0:Y:S01]  /*0bc0*/  @P5 F2F.F32.F64 R45, R32 ;  /* 0x00000020002d5310 */ /* 0x000e220000301000 */
[----:B------:R-:W-:Y:S01]  /*0bd0*/  MOV R39, RZ ;  /* 0x000000ff00277202 */ /* 0x000fe20000000f00 */
[----:B------:R1:W5:Y:S01]  /*0be0*/  @P3 LDG.E R40, desc[UR24][R20.64] ;  /* 0x0000001814283981 */ /* 0x000362000c1e1900 */
[----:B------:R-:W-:-:S02]  /*0bf0*/  IADD3.X R15, R11, UR9, RZ, P6, !PT ;  /* 0x000000090b0f7c10 */ /* 0x000fc4000b7fe4ff */
[C---:B------:R-:W-:Y:S01]  /*0c00*/  IADD3.X R11, R13.reuse, UR19, RZ, P1, !PT ;  /* 0x000000130d0b7c10 */ /* 0x040fe20008ffe4ff */
[--C-:B------:R-:W-:Y:S01]  /*0c10*/  @P5 DSETP.GEU.AND P1, PT, |R30|, R34.reuse, PT ;  /* 0x000000221e00522a */ /* 0x100fe20003f2e200 */
[----:B------:R-:W-:Y:S01]  /*0c20*/  @P4 MOV R37, R12 ;  /* 0x0000000c00254202 */ /* 0x000fe20000000f00 */
[----:B------:R1:W5:Y:S01]  /*0c30*/  @P3 LDG.E R39, desc[UR24][R18.64] ;  /* 0x0000001812273981 */ /* 0x000362000c1e1900 */
[----:B------:R-:W-:Y:S02]  /*0c40*/  IADD3 R12, P6, R36, UR8, RZ ;  /* 0x00000008240c7c10 */ /* 0x000fe4000ffde0ff */
[----:B------:R-:W-:Y:S02]  /*0c50*/  PLOP3.LUT P0, PT, PT, PT, PT, 0x80, 0x0 ;  /* 0x000000000000781c */ /* 0x000fe40003f0f070 */
[----:B------:R-:W-:Y:S02]  /*0c60*/  @P5 PLOP3.LUT P0, PT, P1, PT, PT, 0x80, 0x0 ;  /* 0x000000000000581c */ /* 0x000fe40000f0f070 */
[----:B------:R-:W-:Y:S01]  /*0c70*/  IADD3.X R13, R13, UR9, RZ, P6, !PT ;  /* 0x000000090d0d7c10 */ /* 0x000fe2000b7fe4ff */
[----:B------:R-:W-:Y:S01]  /*0c80*/  @P5 DSETP.GEU.AND P6, PT, |R32|, R34, PT ;  /* 0x000000222000522a */ /* 0x000fe20003fce200 */
[----:B------:R-:W-:-:S05]  /*0c90*/  PLOP3.LUT P1, PT, PT, PT, PT, 0x80, 0x0 ;  /* 0x000000000000781c */ /* 0x000fca0003f2f070 */
[----:B------:R-:W-:Y:S01]  /*0ca0*/  @P5 PLOP3.LUT P1, PT, P6, PT, PT, 0x80, 0x0 ;  /* 0x000000000000581c */ /* 0x000fe2000372f070 */
[----:B------:R-:W-:-:S03]  /*0cb0*/  HFMA2.MMA R36, -RZ, RZ, 0, 0 ;  /* 0x00000000ff247435 */ /* 0x000fc600000001ff */
[----:B--2---:R-:W-:Y:S01]  /*0cc0*/  @!P0 FMUL R42, R42, 1.175494350822287508e-38 ;  /* 0x008000002a2a8820 */ /* 0x004fe20000400000 */
[----:B------:R-:W-:Y:S02]  /*0cd0*/  ISETP.NE.AND P0, PT, RZ, UR23, PT ;  /* 0x00000017ff007c0c */ /* 0x000fe4000bf05270 */
[----:B------:R-:W-:Y:S02]  /*0ce0*/  CS2R R34, SRZ ;  /* 0x0000000000227805 */ /* 0x000fe4000001ff00 */
[----:B------:R-:W-:Y:S02]  /*0cf0*/  CS2R R30, SRZ ;  /* 0x00000000001e7805 */ /* 0x000fe4000001ff00 */
[----:B------:R-:W-:Y:S01]  /*0d00*/  @P4 IMAD.MOV.U32 R30, RZ, RZ, R38 ;  /* 0x000000ffff1e4224 */ /* 0x000fe200078e0026 */
[----:B------:R1:W5:Y:S01]  /*0d10*/  @P4 LDG.E R36, desc[UR24][R16.64] ;  /* 0x0000001810244981 */ /* 0x000362000c1e1900 */
[----:B0-----:R-:W-:-:S03]  /*0d20*/  @!P1 FMUL R45, R45, 1.175494350822287508e-38 ;  /* 0x008000002d2d9820 */ /* 0x001fc60000400000 */
[----:B------:R1:W5:Y:S01]  /*0d30*/  @P4 LDG.E R35, desc[UR24][R14.64] ;  /* 0x000000180e234981 */ /* 0x000362000c1e1900 */
[----:B------:R-:W-:-:S03]  /*0d40*/  IMAD.MOV.U32 R38, RZ, RZ, RZ ;  /* 0x000000ffff267224 */ /* 0x000fc600078e00ff */
[----:B------:R1:W5:Y:S01]  /*0d50*/  @P5 LDG.E R34, desc[UR24][R10.64] ;  /* 0x000000180a225981 */ /* 0x000362000c1e1900 */
[----:B------:R-:W-:-:S03]  /*0d60*/  @P5 MOV R43, R42 ;  /* 0x0000002a002b5202 */ /* 0x000fc60000000f00 */
[----:B------:R1:W5:Y:S01]  /*0d70*/  @P5 LDG.E R31, desc[UR24][R12.64] ;  /* 0x000000180c1f5981 */ /* 0x000362000c1e1900 */
[----:B------:R-:W-:Y:S01]  /*0d80*/  @P5 MOV R38, R45 ;  /* 0x0000002d00265202 */ /* 0x000fe20000000f00 */
[----:B------:R-:W-:Y:S06]  /*0d90*/  @!P0 BRA `(.L_x_184) ;  /* 0x0000000000cc8947 */ /* 0x000fec0003800000 */
[----:B------:R-:W-:Y:S01]  /*0da0*/  FMUL.FTZ R32, R5, UR21 ;  /* 0x0000001505207c20 */ /* 0x000fe20008410000 */
[----:B------:R-:W-:Y:S01]  /*0db0*/  FMUL.FTZ R45, R37, UR20 ;  /* 0x00000014252d7c20 */ /* 0x000fe20008410000 */
[----:B------:R-:W-:Y:S02]  /*0dc0*/  FMUL.FTZ R33, R5, UR20 ;  /* 0x0000001405217c20 */ /* 0x000fe40008410000 */
[----:B------:R-:W-:Y:S01]  /*0dd0*/  FMUL.FTZ R42, R32, R5 ;  /* 0x00000005202a7220 */ /* 0x000fe20000410000 */
[----:B-----5:R-:W-:Y:S01]  /*0de0*/  FFMA.FTZ R45, R36, UR32, R45 ;  /* 0x00000020242d7c23 */ /* 0x020fe2000801002d */
[----:B------:R-:W0:Y:S01]  /*0df0*/  MUFU.RCP R32, UR26 ;  /* 0x0000001a00207d08 */ /* 0x000e220008001000 */
[----:B------:R-:W-:Y:S01]  /*0e00*/  FMUL.FTZ R36, R37, UR21 ;  /* 0x0000001525247c20 */ /* 0x000fe20008410000 */
[----:B------:R-:W-:Y:S01]  /*0e10*/  FFMA.FTZ R41, R41, UR34, R42 ;  /* 0x0000002229297c23 */ /* 0x000fe2000801002a */
[----:B------:R-:W-:Y:S01]  /*0e20*/  FMUL.FTZ R42, R3, UR21 ;  /* 0x00000015032a7c20 */ /* 0x000fe20008410000 */
[----:B------:R-:W-:Y:S01]  /*0e30*/  FFMA.FTZ R33, R44, UR32, R33 ;  /* 0x000000202c217c23 */ /* 0x000fe20008010021 */
[----:B------:R-:W-:-:S02]  /*0e40*/  FMUL.FTZ R36, R36, R37 ;  /* 0x0000002524247220 */ /* 0x000fc40000410000 */
[----:B------:R-:W-:Y:S01]  /*0e50*/  FMUL.FTZ R42, R42, R3 ;  /* 0x000000032a2a7220 */ /* 0x000fe20000410000 */
[----:B------:R-:W-:Y:S01]  /*0e60*/  FMUL.FTZ R3, R3, UR20 ;  /* 0x0000001403037c20 */ /* 0x000fe20008410000 */
[----:B------:R-:W-:Y:S01]  /*0e70*/  FFMA.FTZ R37, R35, UR34, R36 ;  /* 0x0000002223257c23 */ /* 0x000fe20008010024 */
[----:B------:R-:W-:Y:S01]  /*0e80*/  FMUL.FTZ R35, R43, UR20 ;  /* 0x000000142b237c20 */ /* 0x000fe20008410000 */
[----:B------:R-:W-:Y:S01]  /*0e90*/  FFMA.FTZ R39, R39, UR34, R42 ;  /* 0x0000002227277c23 */ /* 0x000fe2000801002a */
[----:B------:R-:W-:Y:S02]  /*0ea0*/  FFMA.FTZ R5, R40, UR32, R3 ;  /* 0x0000002028057c23 */ /* 0x000fe40008010003 */
[----:B------:R-:W-:Y:S01]  /*0eb0*/  FFMA.FTZ R36, R34, UR32, R35 ;  /* 0x0000002022247c23 */ /* 0x000fe20008010023 */
[----:B------:R-:W-:Y:S01]  /*0ec0*/  FMUL.FTZ R34, R43, UR21 ;  /* 0x000000152b227c20 */ /* 0x000fe20008410000 */
[-C--:B0-----:R-:W-:Y:S01]  /*0ed0*/  FMUL.FTZ R42, R41, R32.reuse ;  /* 0x00000020292a7220 */ /* 0x081fe20000410000 */
[----:B------:R-:W-:-:S03]  /*0ee0*/  FMUL.FTZ R40, R39, R32 ;  /* 0x0000002027287220 */ /* 0x000fc60000410000 */
[----:B------:R0:W2:Y:S08]  /*0ef0*/  MUFU.SQRT R3, R42 ;  /* 0x0000002a00037308 */ /* 0x0000b00000002000 */
[----:B------:R-:W3:Y:S01]  /*0f00*/  MUFU.SQRT R40, R40 ;  /* 0x0000002800287308 */ /* 0x000ee20000002000 */
[----:B0-----:R-:W-:-:S04]  /*0f10*/  FMUL.FTZ R42, R34, R43 ;  /* 0x0000002b222a7220 */ /* 0x001fc80000410000 */
[----:B------:R-:W-:Y:S01]  /*0f20*/  FFMA.FTZ R43, R31, UR34, R42 ;  /* 0x000000221f2b7c23 */ /* 0x000fe2000801002a */
[----:B------:R-:W-:Y:S02]  /*0f30*/  FMUL.FTZ R42, R37, R32 ;  /* 0x00000020252a7220 */ /* 0x000fe40000410000 */
[----:B------:R-:W0:Y:S01]  /*0f40*/  MUFU.RCP R34, UR35 ;  /* 0x0000002300227d08 */ /* 0x000e220008001000 */
[----:B--2---:R-:W-:-:S07]  /*0f50*/  FADD.FTZ R44, R3, UR27 ;  /* 0x0000001b032c7e21 */ /* 0x004fce0008010000 */
[----:B------:R-:W2:Y:S01]  /*0f60*/  MUFU.SQRT R42, R42 ;  /* 0x0000002a002a7308 */ /* 0x000ea20000002000 */
[----:B---3--:R-:W-:-:S07]  /*0f70*/  FADD.FTZ R35, R40, UR27 ;  /* 0x0000001b28237e21 */ /* 0x008fce0008010000 */
[----:B------:R2:W3:Y:S01]  /*0f80*/  MUFU.RCP R3, R44 ;  /* 0x0000002c00037308 */ /* 0x0004e20000001000 */
[----:B0-----:R-:W-:-:S07]  /*0f90*/  FMUL.FTZ R40, R33, R34 ;  /* 0x0000002221287220 */ /* 0x001fce0000410000 */
[----:B------:R-:W0:Y:S01]  /*0fa0*/  MUFU.RCP R35, R35 ;  /* 0x0000002300237308 */ /* 0x000e220000001000 */
[----:B--2---:R-:W-:-:S07]  /*0fb0*/  FADD.FTZ R44, R42, UR27 ;  /* 0x0000001b2a2c7e21 */ /* 0x004fce0008010000 */
[----:B------:R-:W2:Y:S01]  /*0fc0*/  MUFU.RCP R44, R44 ;  /* 0x0000002c002c7308 */ /* 0x000ea20000001000 */
[----:B---3--:R-:W-:Y:S01]  /*0fd0*/  FMUL.FTZ R3, R40, R3 ;  /* 0x0000000328037220 */ /* 0x008fe20000410000 */
[----:B------:R-:W-:-:S03]  /*0fe0*/  FMUL.FTZ R40, R5, R34 ;  /* 0x0000002205287220 */ /* 0x000fc60000410000 */
[----:B------:R-:W-:Y:S01]  /*0ff0*/  FFMA.FTZ R3, R0, UR28, R3 ;  /* 0x0000001c00037c23 */ /* 0x000fe20008010003 */
[----:B0-----:R-:W-:Y:S01]  /*1000*/  FMUL.FTZ R31, R40, R35 ;  /* 0x00000023281f7220 */ /* 0x001fe20000410000 */
[-C--:B------:R-:W-:Y:S01]  /*1010*/  FMUL.FTZ R40, R45, R34.reuse ;  /* 0x000000222d287220 */ /* 0x080fe20000410000 */
[----:B------:R-:W-:Y:S02]  /*1020*/  FMUL.FTZ R34, R36, R34 ;  /* 0x0000002224227220 */ /* 0x000fe40000410000 */
[----:B------:R-:W-:Y:S01]  /*1030*/  FFMA.FTZ R31, R2, UR28, R31 ;  /* 0x0000001c021f7c23 */ /* 0x000fe2000801001f */
[----:B--2---:R-:W-:Y:S01]  /*1040*/  FMUL.FTZ R35, R40, R44 ;  /* 0x0000002c28237220 */ /* 0x004fe20000410000 */
[----:B------:R-:W-:-:S03]  /*1050*/  FMUL.FTZ R40, R43, R32 ;  /* 0x000000202b287220 */ /* 0x000fc60000410000 */
[----:B------:R-:W-:-:S03]  /*1060*/  FFMA.FTZ R35, R30, UR28, R35 ;  /* 0x0000001c1e237c23 */ /* 0x000fc60008010023 */
[----:B------:R-:W0:Y:S02]  /*1070*/  MUFU.SQRT R40, R40 ;  /* 0x0000002800287308 */ /* 0x000e240000002000 */
[----:B0-----:R-:W-:-:S06]  /*1080*/  FADD.FTZ R40, R40, UR27 ;  /* 0x0000001b28287e21 */ /* 0x001fcc0008010000 */
[----:B------:R-:W0:Y:S02]  /*1090*/  MUFU.RCP R32, R40 ;  /* 0x0000002800207308 */ /* 0x000e240000001000 */
[----:B0-----:R-:W-:-:S04]  /*10a0*/  FMUL.FTZ R34, R34, R32 ;  /* 0x0000002022227220 */ /* 0x001fc80000410000 */
[----:B------:R-:W-:Y:S01]  /*10b0*/  FFMA.FTZ R32, R38, UR28, R34 ;  /* 0x0000001c26207c23 */ /* 0x000fe20008010022 */
[----:B------:R-:W-:Y:S06]  /*10c0*/  BRA `(.L_x_185) ;  /* 0x0000000000c87947 */ /* 0x000fec0003800000 */
.L_x_184:
        /* <DEDUP_REMOVED lines=8> */
[----:B------:R-:W-:Y:S01]  /*1150*/  FMUL.FTZ R5, R3, UR20 ;  /* 0x0000001403057c20 */ /* 0x000fe20008410000 */
[----:B-----5:R-:W-:-:S02]  /*1160*/  FFMA.FTZ R33, R44, UR32, R33 ;  /* 0x000000202c217c23 */ /* 0x020fc40008010021 */
[----:B------:R-:W-:Y:S01]  /*1170*/  FFMA.FTZ R41, R41, UR34, R42 ;  /* 0x0000002229297c23 */ /* 0x000fe2000801002a */
[----:B------:R-:W-:Y:S01]  /*1180*/  FFMA.FTZ R5, R40, UR32, R5 ;  /* 0x0000002028057c23 */ /* 0x000fe20008010005 */
[----:B------:R-:W-:Y:S01]  /*1190*/  FMUL.FTZ R40, R3, R32 ;  /* 0x0000002003287220 */ /* 0x000fe20000410000 */
[----:B------:R-:W-:Y:S01]  /*11a0*/  FMUL.FTZ R42, R37, UR21 ;  /* 0x00000015252a7c20 */ /* 0x000fe20008410000 */
[----:B------:R-:W0:Y:S02]  /*11b0*/  MUFU.RCP R32, UR26 ;  /* 0x0000001a00207d08 */ /* 0x000e240008001000 */
[----:B------:R-:W-:Y:S01]  /*11c0*/  FFMA.FTZ R39, R39, UR34, R40 ;  /* 0x0000002227277c23 */ /* 0x000fe20008010028 */
[C---:B------:R-:W-:Y:S01]  /*11d0*/  FMUL.FTZ R42, R37.reuse, R42 ;  /* 0x0000002a252a7220 */ /* 0x040fe20000410000 */
[----:B------:R-:W-:-:S04]  /*11e0*/  FMUL.FTZ R37, R37, UR20 ;  /* 0x0000001425257c20 */ /* 0x000fc80008410000 */
[----:B------:R-:W-:Y:S01]  /*11f0*/  FFMA.FTZ R45, R36, UR32, R37 ;  /* 0x00000020242d7c23 */ /* 0x000fe20008010025 */
[----:B------:R-:W-:Y:S01]  /*1200*/  FFMA.FTZ R37, R35, UR34, R42 ;  /* 0x0000002223257c23 */ /* 0x000fe2000801002a */
[----:B------:R-:W-:-:S04]  /*1210*/  FMUL.FTZ R36, R43, UR20 ;  /* 0x000000142b247c20 */ /* 0x000fc80008410000 */
[----:B------:R-:W-:Y:S01]  /*1220*/  FFMA.FTZ R36, R34, UR32, R36 ;  /* 0x0000002022247c23 */ /* 0x000fe20008010024 */
[----:B------:R-:W-:Y:S01]  /*1230*/  FMUL.FTZ R34, R43, UR21 ;  /* 0x000000152b227c20 */ /* 0x000fe20008410000 */
[-C--:B0-----:R-:W-:Y:S01]  /*1240*/  FMUL.FTZ R40, R41, R32.reuse ;  /* 0x0000002029287220 */ /* 0x081fe20000410000 */
[----:B------:R-:W-:-:S03]  /*1250*/  FMUL.FTZ R44, R39, R32 ;  /* 0x00000020272c7220 */ /* 0x000fc60000410000 */
[----:B------:R0:W2:Y:S08]  /*1260*/  MUFU.SQRT R3, R40 ;  /* 0x0000002800037308 */ /* 0x0000b00000002000 */
[----:B------:R-:W3:Y:S01]  /*1270*/  MUFU.SQRT R35, R44 ;  /* 0x0000002c00237308 */ /* 0x000ee20000002000 */
[----:B0-----:R-:W-:-:S04]  /*1280*/  FMUL.FTZ R40, R43, R34 ;  /* 0x000000222b287220 */ /* 0x001fc80000410000 */
[----:B------:R-:W-:-:S03]  /*1290*/  FFMA.FTZ R43, R31, UR34, R40 ;  /* 0x000000221f2b7c23 */ /* 0x000fc60008010028 */
[----:B------:R-:W0:Y:S01]  /*12a0*/  MUFU.RCP R34, UR35 ;  /* 0x0000002300227d08 */ /* 0x000e220008001000 */
[----:B--2---:R-:W-:-:S07]  /*12b0*/  FADD.FTZ R42, R3, UR27 ;  /* 0x0000001b032a7e21 */ /* 0x004fce0008010000 */
[----:B------:R2:W4:Y:S01]  /*12c0*/  MUFU.RCP R3, R42 ;  /* 0x0000002a00037308 */ /* 0x0005220000001000 */
[----:B---3--:R-:W-:-:S07]  /*12d0*/  FADD.FTZ R35, R35, UR27 ;  /* 0x0000001b23237e21 */ /* 0x008fce0008010000 */
[----:B------:R-:W3:Y:S01]  /*12e0*/  MUFU.RCP R35, R35 ;  /* 0x0000002300237308 */ /* 0x000ee20000001000 */
[----:B--2---:R-:W-:Y:S01]  /*12f0*/  FMUL.FTZ R42, R37, R32 ;  /* 0x00000020252a7220 */ /* 0x004fe20000410000 */
[----:B0-----:R-:W-:-:S06]  /*1300*/  FMUL.FTZ R40, R33, R34 ;  /* 0x0000002221287220 */ /* 0x001fcc0000410000 */
[----:B------:R-:W0:Y:S01]  /*1310*/  MUFU.SQRT R42, R42 ;  /* 0x0000002a002a7308 */ /* 0x000e220000002000 */
[----:B----4-:R-:W-:Y:S01]  /*1320*/  FMUL.FTZ R3, R40, R3 ;  /* 0x0000000328037220 */ /* 0x010fe20000410000 */
[----:B------:R-:W-:-:S04]  /*1330*/  FMUL.FTZ R40, R5, R34 ;  /* 0x0000002205287220 */ /* 0x000fc80000410000 */
[----:B---3--:R-:W-:Y:S01]  /*1340*/  FMUL.FTZ R31, R40, R35 ;  /* 0x00000023281f7220 */ /* 0x008fe20000410000 */
[----:B------:R-:W-:Y:S01]  /*1350*/  FMUL.FTZ R40, R45, R34 ;  /* 0x000000222d287220 */ /* 0x000fe20000410000 */
[----:B0-----:R-:W-:-:S06]  /*1360*/  FADD.FTZ R44, R42, UR27 ;  /* 0x0000001b2a2c7e21 */ /* 0x001fcc0008010000 */
[----:B------:R-:W0:Y:S02]  /*1370*/  MUFU.RCP R44, R44 ;  /* 0x0000002c002c7308 */ /* 0x000e240000001000 */
[----:B0-----:R-:W-:Y:S01]  /*1380*/  FMUL.FTZ R35, R40, R44 ;  /* 0x0000002c28237220 */ /* 0x001fe20000410000 */
[----:B------:R-:W-:Y:S01]  /*1390*/  FMUL.FTZ R40, R43, R32 ;  /* 0x000000202b287220 */ /* 0x000fe20000410000 */
[----:B------:R-:W-:-:S05]  /*13a0*/  FMUL.FTZ R32, R36, R34 ;  /* 0x0000002224207220 */ /* 0x000fca0000410000 */
[----:B------:R-:W0:Y:S02]  /*13b0*/  MUFU.SQRT R40, R40 ;  /* 0x0000002800287308 */ /* 0x000e240000002000 */
[----:B0-----:R-:W-:-:S06]  /*13c0*/  FADD.FTZ R40, R40, UR27 ;  /* 0x0000001b28287e21 */ /* 0x001fcc0008010000 */
[----:B------:R-:W0:Y:S02]  /*13d0*/  MUFU.RCP R40, R40 ;  /* 0x0000002800287308 */ /* 0x000e240000001000 */
[----:B0-----:R-:W-:-:S07]  /*13e0*/  FMUL.FTZ R32, R32, R40 ;  /* 0x0000002820207220 */ /* 0x001fce0000410000 */
.L_x_185:
[----:B------:R-:W-:Y:S01]  /*13f0*/  FFMA.FTZ R3, -R3, UR29, R0 ;  /* 0x0000001d03037c23 */ /* 0x000fe20008010100 */
[----:B------:R-:W-:Y:S01]  /*1400*/  FFMA.FTZ R31, -R31, UR29, R2 ;  /* 0x0000001d1f1f7c23 */ /* 0x000fe20008010102 */
[----:B------:R-:W-:Y:S01]  /*1410*/  FFMA.FTZ R34, -R35, UR29, R30 ;  /* 0x0000001d23227c23 */ /* 0x000fe2000801011e */
[----:B------:R-:W-:Y:S01]  /*1420*/  ULEA UR4, UP0, UR22, UR4, 0x2 ;  /* 0x0000000416047291 */ /* 0x000fe2000f80103f */
[----:B------:R-:W-:Y:S01]  /*1430*/  @P2 FMUL.FTZ R3, R3, 1 ;  /* 0x3f80000003032820 */ /* 0x000fe20000410000 */
[----:B------:R-:W-:Y:S01]  /*1440*/  @P3 FMUL.FTZ R31, R31, 1 ;  /* 0x3f8000001f1f3820 */ /* 0x000fe20000410000 */
[----:B------:R-:W-:Y:S01]  /*1450*/  @P4 FMUL.FTZ R34, R34, 1 ;  /* 0x3f80000022224820 */ /* 0x000fe20000410000 */
[----:B------:R-:W-:Y:S01]  /*1460*/  @P4 IADD3 R6, P0, R6, UR16, RZ ;  /* 0x0000001006064c10 */ /* 0x000fe2000ff1e0ff */
[----:B------:R-:W-:Y:S01]  /*1470*/  FFMA.FTZ R0, -R32, UR29, R38 ;  /* 0x0000001d20007c23 */ /* 0x000fe20008010126 */
[----:B------:R-:W-:Y:S01]  /*1480*/  UIADD3.X UR5, URZ, UR5, URZ, UP0, !UPT ;  /* 0x000000053f057290 */ /* 0x000fe200087fe43f */
[----:B------:R-:W0:Y:S01]  /*1490*/  @P2 F2F.F64.F32 R2, R3 ;  /* 0x0000000300022310 */ /* 0x000e220000201800 */
[----:B------:R-:W-:Y:S01]  /*14a0*/  @P4 IADD3.X R7, R7, UR17, RZ, P0, !PT ;  /* 0x0000001107074c10 */ /* 0x000fe200087fe4ff */
[----:B------:R-:W-:Y:S01]  /*14b0*/  UISETP.LT.U32.AND UP1, UPT, UR4, UR6, UPT ;  /* 0x000000060400728c */ /* 0x000fe2000bf21070 */
[----:B------:R-:W-:Y:S01]  /*14c0*/  @P5 FMUL.FTZ R0, R0, 1 ;  /* 0x3f80000000005820 */ /* 0x000fe20000410000 */
[----:B------:R-:W-:Y:S01]  /*14d0*/  UISETP.GE.U32.AND UP0, UPT, UR4, UR30, UPT ;  /* 0x0000001e0400728c */ /* 0x000fe2000bf06070 */
[----:B------:R-:W-:-:S03]  /*14e0*/  @P5 IADD3 R8, P0, R8, UR16, RZ ;  /* 0x0000001008085c10 */ /* 0x000fc6000ff1e0ff */
[----:B------:R-:W2:Y:S01]  /*14f0*/  @P3 F2F.F64.F32 R30, R31 ;  /* 0x0000001f001e3310 */ /* 0x000ea20000201800 */
[----:B------:R-:W-:Y:S01]  /*1500*/  UISETP.GE.AND.EX UP0, UPT, UR5, UR31, UPT, UP0 ;  /* 0x0000001f0500728c */ /* 0x000fe2000bf06300 */
[----:B------:R-:W-:Y:S02]  /*1510*/  @P5 IADD3.X R9, R9, UR17, RZ, P0, !PT ;  /* 0x0000001109095c10 */ /* 0x000fe400087fe4ff */
[----:B------:R-:W-:Y:S01]  /*1520*/  PLOP3.LUT P0, PT, PT, PT, UP1, 0x80, 0x0 ;  /* 0x000000000000781c */ /* 0x000fe20003f0f018 */
[----:B0-----:R0:W-:Y:S03]  /*1530*/  @P2 STG.E.64 desc[UR24][R26.64], R2 ;  /* 0x000000021a002986 */ /* 0x0011e6000c101b18 */
[----:B------:R-:W3:Y:S01]  /*1540*/  @P4 F2F.F64.F32 R34, R34 ;  /* 0x0000002200224310 */ /* 0x000ee20000201800 */
[----:B------:R-:W-:Y:S01]  /*1550*/  PLOP3.LUT P1, PT, PT, PT, UP0, 0x80, 0x0 ;  /* 0x000000000000781c */ /* 0x000fe20003f2f008 */
[----:B------:R4:W-:Y:S04]  /*1560*/  @P2 STG.E desc[UR24][R24.64], R33 ;  /* 0x0000002118002986 */ /* 0x0009e8000c101918 */
[----:B------:R4:W-:Y:S04]  /*1570*/  @P2 STG.E desc[UR24][R22.64], R41 ;  /* 0x0000002916002986 */ /* 0x0009e8000c101918 */
[----:B--2---:R4:W-:Y:S01]  /*1580*/  @P3 STG.E.64 desc[UR24][R28.64], R30 ;  /* 0x0000001e1c003986 */ /* 0x0049e2000c101b18 */
[----:B0-----:R0:W2:Y:S03]  /*1590*/  @P5 F2F.F64.F32 R2, R0 ;  /* 0x0000000000025310 */ /* 0x0010a60000201800 */
[----:B------:R4:W-:Y:S04]  /*15a0*/  @P3 STG.E desc[UR24][R20.64], R5 ;  /* 0x0000000514003986 */ /* 0x0009e8000c101918 */
[----:B------:R4:W-:Y:S01]  /*15b0*/  @P3 STG.E desc[UR24][R18.64], R39 ;  /* 0x0000002712003986 */ /* 0x0009e2000c101918 */
[----:B0-----:R-:W-:-:S03]  /*15c0*/  MOV R0, UR5 ;  /* 0x0000000500007c02 */ /* 0x001fc60008000f00 */
[----:B---3--:R4:W-:Y:S01]  /*15d0*/  @P4 STG.E.64 desc[UR24][R6.64], R34 ;  /* 0x0000002206004986 */ /* 0x0089e2000c101b18 */
[----:B------:R-:W-:-:S03]  /*15e0*/  ISETP.LT.AND.EX P0, PT, R0, UR11, PT, P0 ;  /* 0x0000000b00007c0c */ /* 0x000fc6000bf01300 */
[----:B------:R4:W-:Y:S04]  /*15f0*/  @P4 STG.E desc[UR24][R16.64], R45 ;  /* 0x0000002d10004986 */ /* 0x0009e8000c101918 */
[----:B------:R4:W-:Y:S04]  /*1600*/  @P4 STG.E desc[UR24][R14.64], R37 ;  /* 0x000000250e004986 */ /* 0x0009e8000c101918 */
[----:B--2---:R4:W-:Y:S04]  /*1610*/  @P5 STG.E.64 desc[UR24][R8.64], R2 ;  /* 0x0000000208005986 */ /* 0x0049e8000c101b18 */
[----:B------:R4:W-:Y:S04]  /*1620*/  @P5 STG.E desc[UR24][R10.64], R36 ;  /* 0x000000240a005986 */ /* 0x0009e8000c101918 */
[----:B------:R4:W-:Y:S01]  /*1630*/  @P5 STG.E desc[UR24][R12.64], R43 ;  /* 0x0000002b0c005986 */ /* 0x0009e2000c101918 */
[----:B------:R-:W-:Y:S05]  /*1640*/  @!P1 BRA P0, `(.L_x_186) ;  /* 0xffffffec001c9947 */ /* 0x000fea000003ffff */
[----:B------:R-:W-:Y:S05]  /*1650*/  EXIT ;  /* 0x000000000000794d */ /* 0x000fea0003800000 */
.L_x_187:
        /* <DEDUP_REMOVED lines=10> */
.L_x_211:


//--------------------- .nv.shared.reserved.0     --------------------------
	.section	.nv.shared.reserved.0,"aw",@nobits
	.weak		__nv_reservedSMEM_offset_0_alias
	.size		__nv_reservedSMEM_offset_0_alias, 0, 0
	.other		__nv_reservedSMEM_offset_0_alias,@"STO_CUDA_RESERVED_SHARED STV_DEFAULT"
__nv_reservedSMEM_offset_0_alias:
	.zero		0


//--------------------- .nv.global                --------------------------
	.section	.nv.global,"aw",@nobits
.nv.global:
	.type		_ZN51_INTERNAL_acfb3b0d_20_multi_tensor_adam_cu_6ae6a0ff4cuda3std3__48in_placeE,@object
	.size		_ZN51_INTERNAL_acfb3b0d_20_multi_tensor_adam_cu_6ae6a0ff4cuda3std3__48in_placeE,(_ZN51_INTERNAL_acfb3b0d_20_multi_tensor_adam_cu_6ae6a0ff4cuda3std6ranges3__45__cpo8distanceE - _ZN51_INTERNAL_acfb3b0d_20_multi_tensor_adam_cu_6ae6a0ff4cuda3std3__48in_placeE)
_ZN51_INTERNAL_acfb3b0d_20_multi_tensor_adam_cu_6ae6a0ff4cuda3std3__48in_placeE:
	.zero		1
	.type		_ZN51_INTERNAL_acfb3b0d_20_multi_tensor_adam_cu_6ae6a0ff4cuda3std6ranges3__45__cpo8distanceE,@object
	.size		_ZN51_INTERNAL_acfb3b0d_20_multi_tensor_adam_cu_6ae6a0ff4cuda3std6ranges3__45__cpo8distanceE,(_ZN51_INTERNAL_acfb3b0d_20_multi_tensor_adam_cu_6ae6a0ff4cuda3std3__45__cpo6cbeginE - _ZN51_INTERNAL_acfb3b0d_20_multi_tensor_adam_cu_6ae6a0ff4cuda3std6ranges3__45__cpo8distanceE)
_ZN51_INTERNAL_acfb3b0d_20_multi_tensor_adam_cu_6ae6a0ff4cuda3std6ranges3__45__cpo8distanceE:
	.zero		1
	.type		_ZN51_INTERNAL_acfb3b0d_20_multi_tensor_adam_cu_6ae6a0ff4cuda3std3__45__cpo6cbeginE,@object
	.size		_ZN51_INTERNAL_acfb3b0d_20_multi_tensor_adam_cu_6ae6a0ff4cuda3std3__45__cpo6cbeginE,(_ZN51_INTERNAL_acfb3b0d_20_multi_tensor_adam_cu_6ae6a0ff4cuda3std6ranges3__45__cpo7advanceE - _ZN51_INTERNAL_acfb3b0d_20_multi_tensor_adam_cu_6ae6a0ff4cuda3std3__45__cpo6cbeginE)
_ZN51_INTERNAL_acfb3b0d_20_multi_tensor_adam_cu_6ae6a0ff4cuda3std3__45__cpo6cbeginE:
	.zero		1
	.type		_ZN51_INTERNAL_acfb3b0d_20_multi_tensor_adam_cu_6ae6a0ff4cuda3std6ranges3__45__cpo7advanceE,@object
	.size		_ZN51_INTERNAL_acfb3b0d_20_multi_tensor_adam_cu_6ae6a0ff4cuda3std6ranges3__45__cpo7advanceE,(_ZN51_INTERNAL_acfb3b0d_20_multi_tensor_adam_cu_6ae6a0ff4cuda3std3__45__cpo7crbeginE - _ZN51_INTERNAL_acfb3b0d_20_multi_tensor_adam_cu_6ae6a0ff4cuda3std6ranges3__45__cpo7advanceE)
_ZN51_INTERNAL_acfb3b0d_20_multi_tensor_adam_cu_6ae6a0ff4cuda3std6ranges3__45__cpo7advanceE:
	.zero		1
	.type		_ZN51_INTERNAL_acfb3b0d_20_multi_tensor_adam_cu_6ae6a0ff4cuda3std3__45__cpo7crbeginE,@object
	.size		_ZN51_INTERNAL_acfb3b0d_20_multi_tensor_adam_cu_6ae6a0ff4cuda3std3__45__cpo7crbeginE,(_ZN51_INTERNAL_acfb3b0d_20_multi_tensor_adam_cu_6ae6a0ff4cuda3std6ranges3__45__cpo4dataE - _ZN51_INTERNAL_acfb3b0d_20_multi_tensor_adam_cu_6ae6a0ff4cuda3std3__45__cpo7crbeginE)
_ZN51_INTERNAL_acfb3b0d_20_multi_tensor_adam_cu_6ae6a0ff4cuda3std3__45__cpo7crbeginE:
	.zero		1
	.type		_ZN51_INTERNAL_acfb3b0d_20_multi_tensor_adam_cu_6ae6a0ff4cuda3std6ranges3__45__cpo4dataE,@object
	.size		_ZN51_INTERNAL_acfb3b0d_20_multi_tensor_adam_cu_6ae6a0ff4cuda3std6ranges3__45__cpo4dataE,(_ZN51_INTERNAL_acfb3b0d_20_multi_tensor_adam_cu_6ae6a0ff4cuda3std6ranges3__45__cpo5beginE - _ZN51_INTERNAL_acfb3b0d_20_multi_tensor_adam_cu_6ae6a0ff4cuda3std6ranges3__45__cpo4dataE)
_ZN51_INTERNAL_acfb3b0d_20_multi_tensor_adam_cu_6ae6a0ff4cuda3std6ranges3__45__cpo4dataE:
	.zero		1
	.type		_ZN51_INTERNAL_acfb3b0d_20_multi_tensor_adam_cu_6ae6a0ff4cuda3std6ranges3__45__cpo5beginE,@object
	.size		_ZN51_INTERNAL_acfb3b0d_20_multi_tensor_adam_cu_6ae6a0ff4cuda3std6ranges3__45__cpo5beginE,(_ZN51_INTERNAL_acfb3b0d_20_multi_tensor_adam_cu_6ae6a0ff4cuda3std3__453_GLOBAL__N__acfb3b0d_20_multi_tensor_adam_cu_6ae6a0ff6ignoreE - _ZN51_INTERNAL_acfb3b0d_20_multi_tensor_adam_cu_6ae6a0ff4cuda3std6ranges3__45__cpo5beginE)
_ZN51_INTERNAL_acfb3b0d_20_multi_tensor_adam_cu_6ae6a0ff4cuda3std6ranges3__45__cpo5beginE:
	.zero		1
	.type		_ZN51_INTERNAL_acfb3b0d_20_multi_tensor_adam_cu_6ae6a0ff4cuda3std3__453_GLOBAL__N__acfb3b0d_20_multi_tensor_adam_cu_6ae6a0ff6ignoreE,@object
	.size		_ZN51_INTERNAL_acfb3b0d_20_multi_tensor_adam_cu_6ae6a0ff4cuda3std3__453_GLOBAL__N__acfb3b0d_20_multi_tensor_adam_cu_6ae6a0ff6ignoreE,(_ZN51_INTERNAL_acfb3b0d_20_multi_tensor_adam_cu_6ae6a0ff4cuda3std6ranges3__45__cpo4sizeE - _ZN51_INTERNAL_acfb3b0d_20_multi_tensor_adam_cu_6ae6a0ff4cuda3std3__453_GLOBAL__N__acfb3b0d_20_multi_tensor_adam_cu_6ae6a0ff6ignoreE)
_ZN51_INTERNAL_acfb3b0d_20_multi_tensor_adam_cu_6ae6a0ff4cuda3std3__453_GLOBAL__N__acfb3b0d_20_multi_tensor_adam_cu_6ae6a0ff6ignoreE:
	.zero		1
	.type		_ZN51_INTERNAL_acfb3b0d_20_multi_tensor_adam_cu_6ae6a0ff4cuda3std6ranges3__45__cpo4sizeE,@object
	.size		_ZN51_INTERNAL_acfb3b0d_20_multi_tensor_adam_cu_6ae6a0ff4cuda3std6ranges3__45__cpo4sizeE,(_ZN51_INTERNAL_acfb3b0d_20_multi_tensor_adam_cu_6ae6a0ff4cuda3std3__45__cpo5beginE - _ZN51_INTERNAL_acfb3b0d_20_multi_tensor_adam_cu_6ae6a0ff4cuda3std6ranges3__45__cpo4sizeE)
_ZN51_INTERNAL_acfb3b0d_20_multi_tensor_adam_cu_6ae6a0ff4cuda3std6ranges3__45__cpo4sizeE:
	.zero		1
	.type		_ZN51_INTERNAL_acfb3b0d_20_multi_tensor_adam_cu_6ae6a0ff4cuda3std3__45__cpo5beginE,@object
	.size		_ZN51_INTERNAL_acfb3b0d_20_multi_tensor_adam_cu_6ae6a0ff4cuda3std3__45__cpo5beginE,(_ZN51_INTERNAL_acfb3b0d_20_multi_tensor_adam_cu_6ae6a0ff4cuda3std6ranges3__45__cpo6cbeginE - _ZN51_INTERNAL_acfb3b0d_20_multi_tensor_adam_cu_6ae6a0ff4cuda3std3__45__cpo5beginE)
_ZN51_INTERNAL_acfb3b0d_20_multi_tensor_adam_cu_6ae6a0ff4cuda3std3__45__cpo5beginE:
	.zero		1
	.type		_ZN51_INTERNAL_acfb3b0d_20_multi_tensor_adam_cu_6ae6a0ff4cuda3std6ranges3__45__cpo6cbeginE,@object
	.size		_ZN51_INTERNAL_acfb3b0d_20_multi_tensor_adam_cu_6ae6a0ff4cuda3std6ranges3__45__cpo6cbeginE,(_ZN51_INTERNAL_acfb3b0d_20_multi_tensor_adam_cu_6ae6a0ff4cuda3std3__45__cpo6rbeginE - _ZN51_INTERNAL_acfb3b0d_20_multi_tensor_adam_cu_6ae6a0ff4cuda3std6ranges3__45__cpo6cbeginE)
_ZN51_INTERNAL_acfb3b0d_20_multi_tensor_adam_cu_6ae6a0ff4cuda3std6ranges3__45__cpo6cbeginE:
	.zero		1
	.type		_ZN51_INTERNAL_acfb3b0d_20_multi_tensor_adam_cu_6ae6a0ff4cuda3std3__45__cpo6rbeginE,@object
	.size		_ZN51_INTERNAL_acfb3b0d_20_multi_tensor_adam_cu_6ae6a0ff4cuda3std3__45__cpo6rbeginE,(_ZN51_INTERNAL_acfb3b0d_20_multi_tensor_adam_cu_6ae6a0ff4cuda3std6ranges3__45__cpo4nextE - _ZN51_INTERNAL_acfb3b0d_20_multi_tensor_adam_cu_6ae6a0ff4cuda3std3__45__cpo6rbeginE)
_ZN51_INTERNAL_acfb3b0d_20_multi_tensor_adam_cu_6ae6a0ff4cuda3std3__45__cpo6rbeginE:
	.zero		1
	.type		_ZN51_INTERNAL_acfb3b0d_20_multi_tensor_adam_cu_6ae6a0ff4cuda3std6ranges3__45__cpo4nextE,@object
	.size		_ZN51_INTERNAL_acfb3b0d_20_multi_tensor_adam_cu_6ae6a0ff4cuda3std6ranges3__45__cpo4nextE,(_ZN51_INTERNAL_acfb3b0d_20_multi_tensor_adam_cu_6ae6a0ff4cuda3std6ranges3__45__cpo4swapE - _ZN51_INTERNAL_acfb3b0d_20_multi_tensor_adam_cu_6ae6a0ff4cuda3std6ranges3__45__cpo4nextE)
_ZN51_INTERNAL_acfb3b0d_20_multi_tensor_adam_cu_6ae6a0ff4cuda3std6ranges3__45__cpo4nextE:
	.zero		1
	.type		_ZN51_INTERNAL_acfb3b0d_20_multi_tensor_adam_cu_6ae6a0ff4cuda3std6ranges3__45__cpo4swapE,@object
	.size		_ZN51_INTERNAL_acfb3b0d_20_multi_tensor_adam_cu_6ae6a0ff4cuda3std6ranges3__45__cpo4swapE,(_ZN51_INTERNAL_acfb3b0d_20_multi_tensor_adam_cu_6ae6a0ff4cuda3std3__420unreachable_sentinelE - _ZN51_INTERNAL_acfb3b0d_20_multi_tensor_adam_cu_6ae6a0ff4cuda3std6ranges3__45__cpo4swapE)
_ZN51_INTERNAL_acfb3b0d_20_multi_tensor_adam_cu_6ae6a0ff4cuda3std6ranges3__45__cpo4swapE:
	.zero		1
	.type		_ZN51_INTERNAL_acfb3b0d_20_multi_tensor_adam_cu_6ae6a0ff4cuda3std3__420unreachable_sentinelE,@object
	.size		_ZN51_INTERNAL_acfb3b0d_20_multi_tensor_adam_cu_6ae6a0ff4cuda3std3__420unreachable_sentinelE,(_ZN51_INTERNAL_acfb3b0d_20_multi_tensor_adam_cu_6ae6a0ff6thrust23THRUST_300001_SM_900_NS6system6detail10sequential3seqE - _ZN51_INTERNAL_acfb3b0d_20_multi_tensor_adam_cu_6ae6a0ff4cuda3std3__420unreachable_sentinelE)
_ZN51_INTERNAL_acfb3b0d_20_multi_tensor_adam_cu_6ae6a0ff4cuda3std3__420unreachable_sentinelE:
	.zero		1
	.type		_ZN51_INTERNAL_acfb3b0d_20_multi_tensor_adam_cu_6ae6a0ff6thrust23THRUST_300001_SM_900_NS6system6detail10sequential3seqE,@object
	.size		_ZN51_INTERNAL_acfb3b0d_20_multi_tensor_adam_cu_6ae6a0ff6thrust23THRUST_300001_SM_900_NS6system6detail10sequential3seqE,(_ZN51_INTERNAL_acfb3b0d_20_multi_tensor_adam_cu_6ae6a0ff4cuda3std3__45__cpo4cendE - _ZN51_INTERNAL_acfb3b0d_20_multi_tensor_adam_cu_6ae6a0ff6thrust23THRUST_300001_SM_900_NS6system6detail10sequential3seqE)
_ZN51_INTERNAL_acfb3b0d_20_multi_tensor_adam_cu_6ae6a0ff6thrust23THRUST_300001_SM_900_NS6system6detail10sequential3seqE:
	.zero		1
	.type		_ZN51_INTERNAL_acfb3b0d_20_multi_tensor_adam_cu_6ae6a0ff4cuda3std3__45__cpo4cendE,@object
	.size		_ZN51_INTERNAL_acfb3b0d_20_multi_tensor_adam_cu_6ae6a0ff4cuda3std3__45__cpo4cendE,(_ZN51_INTERNAL_acfb3b0d_20_multi_tensor_adam_cu_6ae6a0ff4cuda3std6ranges3__45__cpo9iter_swapE - _ZN51_INTERNAL_acfb3b0d_20_multi_tensor_adam_cu_6ae6a0ff4cuda3std3__45__cpo4cendE)
_ZN51_INTERNAL_acfb3b0d_20_multi_tensor_adam_cu_6ae6a0ff4cuda3std3__45__cpo4cendE:
	.zero		1
	.type		_ZN51_INTERNAL_acfb3b0d_20_multi_tensor_adam_cu_6ae6a0ff4cuda3std6ranges3__45__cpo9iter_swapE,@object
	.size		_ZN51_INTERNAL_acfb3b0d_20_multi_tensor_adam_cu_6ae6a0ff4cuda3std6ranges3__45__cpo9iter_swapE,(_ZN51_INTERNAL_acfb3b0d_20_multi_tensor_adam_cu_6ae6a0ff4cuda3std3__45__cpo5crendE - _ZN51_INTERNAL_acfb3b0d_20_multi_tensor_adam_cu_6ae6a0ff4cuda3std6ranges3__45__cpo9iter_swapE)
_ZN51_INTERNAL_acfb3b0d_20_multi_tensor_adam_cu_6ae6a0ff4cuda3std6ranges3__45__cpo9iter_swapE:
	.zero		1
	.type		_ZN51_INTERNAL_acfb3b0d_20_multi_tensor_adam_cu_6ae6a0ff4cuda3std3__45__cpo5crendE,@object
	.size		_ZN51_INTERNAL_acfb3b0d_20_multi_tensor_adam_cu_6ae6a0ff4cuda3std3__45__cpo5crendE,(_ZN51_INTERNAL_acfb3b0d_20_multi_tensor_adam_cu_6ae6a0ff4cuda3std6ranges3__45__cpo5cdataE - _ZN51_INTERNAL_acfb3b0d_20_multi_tensor_adam_cu_6ae6a0ff4cuda3std3__45__cpo5crendE)
_ZN51_INTERNAL_acfb3b0d_20_multi_tensor_adam_cu_6ae6a0ff4cuda3std3__45__cpo5crendE:
	.zero		1
	.type		_ZN51_INTERNAL_acfb3b0d_20_multi_tensor_adam_cu_6ae6a0ff4cuda3std6ranges3__45__cpo5cdataE,@object
	.size		_ZN51_INTERNAL_acfb3b0d_20_multi_tensor_adam_cu_6ae6a0ff4cuda3std6ranges3__45__cpo5cdataE,(_ZN51_INTERNAL_acfb3b0d_20_multi_tensor_adam_cu_6ae6a0ff4cuda3std6ranges3__45__cpo3endE - _ZN51_INTERNAL_acfb3b0d_20_multi_tensor_adam_cu_6ae6a0ff4cuda3std6ranges3__45__cpo5cdataE)
_ZN51_INTERNAL_acfb3b0d_20_multi_tensor_adam_cu_6ae6a0ff4cuda3std6ranges3__45__cpo5cdataE:
	.zero		1
	.type		_ZN51_INTERNAL_acfb3b0d_20_multi_tensor_adam_cu_6ae6a0ff4cuda3std6ranges3__45__cpo3endE,@object
	.size		_ZN51_INTERNAL_acfb3b0d_20_multi_tensor_adam_cu_6ae6a0ff4cuda3std6ranges3__45__cpo3endE,(_ZN51_INTERNAL_acfb3b0d_20_multi_tensor_adam_cu_6ae6a0ff4cuda3std3__419piecewise_constructE - _ZN51_INTERNAL_acfb3b0d_20_multi_tensor_adam_cu_6ae6a0ff4cuda3std6ranges3__45__cpo3endE)
_ZN51_INTERNAL_acfb3b0d_20_multi_tensor_adam_cu_6ae6a0ff4cuda3std6ranges3__45__cpo3endE:
	.zero		1
	.type		_ZN51_INTERNAL_acfb3b0d_20_multi_tensor_adam_cu_6ae6a0ff4cuda3std3__419piecewise_constructE,@object
	.size		_ZN51_INTERNAL_acfb3b0d_20_multi_tensor_adam_cu_6ae6a0ff4cuda3std3__419piecewise_constructE,(_ZN51_INTERNAL_acfb3b0d_20_multi_tensor_adam_cu_6ae6a0ff4cuda3std6ranges3__45__cpo5ssizeE - _ZN51_INTERNAL_acfb3b0d_20_multi_tensor_adam_cu_6ae6a0ff4cuda3std3__419piecewise_constructE)
_ZN51_INTERNAL_acfb3b0d_20_multi_tensor_adam_cu_6ae6a0ff4cuda3std3__419piecewise_constructE:
	.zero		1
	.type		_ZN51_INTERNAL_acfb3b0d_20_multi_tensor_adam_cu_6ae6a0ff4cuda3std6ranges3__45__cpo5ssizeE,@object
	.size		_ZN51_INTERNAL_acfb3b0d_20_multi_tensor_adam_cu_6ae6a0ff4cuda3std6ranges3__45__cpo5ssizeE,(_ZN51_INTERNAL_acfb3b0d_20_multi_tensor_adam_cu_6ae6a0ff4cuda3std3__45__cpo3endE - _ZN51_INTERNAL_acfb3b0d_20_multi_tensor_adam_cu_6ae6a0ff4cuda3std6ranges3__45__cpo5ssizeE)
_ZN51_INTERNAL_acfb3b0d_20_multi_tensor_adam_cu_6ae6a0ff4cuda3std6ranges3__45__cpo5ssizeE:
	.zero		1
	.type		_ZN51_INTERNAL_acfb3b0d_20_multi_tensor_adam_cu_6ae6a0ff4cuda3std3__45__cpo3endE,@object
	.size		_ZN51_INTERNAL_acfb3b0d_20_multi_tensor_adam_cu_6ae6a0ff4cuda3std3__45__cpo3endE,(_ZN51_INTERNAL_acfb3b0d_20_multi_tensor_adam_cu_6ae6a0ff4cuda3std6ranges3__45__cpo4cendE - _ZN51_INTERNAL_acfb3b0d_20_multi_tensor_adam_cu_6ae6a0ff4cuda3std3__45__cpo3endE)
_ZN51_INTERNAL_acfb3b0d_20_multi_tensor_adam_cu_6ae6a0ff4cuda3std3__45__cpo3endE:
	.zero		1
	.type		_ZN51_INTERNAL_acfb3b0d_20_multi_tensor_adam_cu_6ae6a0ff4cuda3std6ranges3__45__cpo4cendE,@object
	.size		_ZN51_INTERNAL_acfb3b0d_20_multi_tensor_adam_cu_6ae6a0ff4cuda3std6ranges3__45__cpo4cendE,(_ZN51_INTERNAL_acfb3b0d_20_multi_tensor_adam_cu_6ae6a0ff4cuda3std3__45__cpo4rendE - _ZN51_INTERNAL_acfb3b0d_20_multi_tensor_adam_cu_6ae6a0ff4cuda3std6ranges3__45__cpo4cendE)
_ZN51_INTERNAL_acfb3b0d_20_multi_tensor_adam_cu_6ae6a0ff4cuda3std6ranges3__45__cpo4cendE:
	.zero		1
	.type		_ZN51_INTERNAL_acfb3b0d_20_multi_tensor_adam_cu_6ae6a0ff4cuda3std3__45__cpo4rendE,@object
	.size		_ZN51_INTERNAL_acfb3b0d_20_multi_tensor_adam_cu_6ae6a0ff4cuda3std3__45__cpo4rendE,(_ZN51_INTERNAL_acfb3b0d_20_multi_tensor_adam_cu_6ae6a0ff4cuda3std6ranges3__45__cpo4prevE - _ZN51_INTERNAL_acfb3b0d_20_multi_tensor_adam_cu_6ae6a0ff4cuda3std3__45__cpo4rendE)
_ZN51_INTERNAL_acfb3b0d_20_multi_tensor_adam_cu_6ae6a0ff4cuda3std3__45__cpo4rendE:
	.zero		1
	.type		_ZN51_INTERNAL_acfb3b0d_20_multi_tensor_adam_cu_6ae6a0ff4cuda3std6ranges3__45__cpo4prevE,@object
	.size		_ZN51_INTERNAL_acfb3b0d_20_multi_tensor_adam_cu_6ae6a0ff4cuda3std6ranges3__45__cpo4prevE,(_ZN51_INTERNAL_acfb3b0d_20_multi_tensor_adam_cu_6ae6a0ff4cuda3std6ranges3__45__cpo9iter_moveE - _ZN51_INTERNAL_acfb3b0d_20_multi_tensor_adam_cu_6ae6a0ff4cuda3std6ranges3__45__cpo4prevE)
_ZN51_INTERNAL_acfb3b0d_20_multi_tensor_adam_cu_6ae6a0ff4cuda3std6ranges3__45__cpo4prevE:
	.zero		1
	.type		_ZN51_INTERNAL_acfb3b0d_20_multi_tensor_adam_cu_6ae6a0ff4cuda3std6ranges3__45__cpo9iter_moveE,@object
	.size		_ZN51_INTERNAL_acfb3b0d_20_multi_tensor_adam_cu_6ae6a0ff4cuda3std6ranges3__45__cpo9iter_moveE,(.L_13 - _ZN51_INTERNAL_acfb3b0d_20_multi_tensor_adam_cu_6ae6a0ff4cuda3std6ranges3__45__cpo9iter_moveE)
_ZN51_INTERNAL_acfb3b0d_20_multi_tensor_adam_cu_6ae6a0ff4cuda3std6ranges3__45__cpo9iter_moveE:
	.zero		1
.L_13:


//--------------------- .nv.constant0._Z25multi_tensor_apply_kernelI18TensorListMetadataILi5EE27AdamCapturableMasterFunctorIN3c108BFloat16EfEJffPiifPf10adamMode_tfS7_EEvlPViT_T0_DpT1_ --------------------------
	.section	.nv.constant0._Z25multi_tensor_apply_kernelI18TensorListMetadataILi5EE27AdamCapturableMasterFunctorIN3c108BFloat16EfEJffPiifPf10adamMode_tfS7_EEvlPViT_T0_DpT1_,"a",@progbits
	.sectionflags	@""
	.align	4
.nv.constant0._Z25multi_tensor_apply_kernelI18TensorListMetadataILi5EE27AdamCapturableMasterFunctorIN3c108BFloat16EfEJffPiifPf10adamMode_tfS7_EEvlPViT_T0_DpT1_:
	.zero		3648


//--------------------- .nv.constant0._Z25multi_tensor_apply_kernelI18TensorListMetadataILi5EE27AdamCapturableMasterFunctorIN3c104HalfEfEJffPiifPf10adamMode_tfS7_EEvlPViT_T0_DpT1_ --------------------------
	.section	.nv.constant0._Z25multi_tensor_apply_kernelI18TensorListMetadataILi5EE27AdamCapturableMasterFunctorIN3c104HalfEfEJffPiifPf10adamMode_tfS7_EEvlPViT_T0_DpT1_,"a",@progbits
	.sectionflags	@""
	.align	4
.nv.constant0._Z25multi_tensor_apply_kernelI18TensorListMetadataILi5EE27AdamCapturableMasterFunctorIN3c104HalfEfEJffPiifPf10adamMode_tfS7_EEvlPViT_T0_DpT1_:
	.zero		3648


//--------------------- .nv.constant0._Z25multi_tensor_apply_kernelI18TensorListMetadataILi5EE27AdamCapturableMasterFunctorIffEJffPiifPf10adamMode_tfS5_EEvlPViT_T0_DpT1_ --------------------------
	.section	.nv.constant0._Z25multi_tensor_apply_kernelI18TensorListMetadataILi5EE27AdamCapturableMasterFunctorIffEJffPiifPf10adamMode_tfS5_EEvlPViT_T0_DpT1_,"a",@progbits
	.sectionflags	@""
	.align	4
.nv.constant0._Z25multi_tensor_apply_kernelI18TensorListMetadataILi5EE27AdamCapturableMasterFunctorIffEJffPiifPf10adamMode_tfS5_EEvlPViT_T0_DpT1_:
	.zero		3648


//--------------------- .nv.constant0._Z25multi_tensor_apply_kernelI18TensorListMetadataILi5EE27AdamCapturableMasterFunctorIdfEJffPiifPf10adamMode_tfS5_EEvlPViT_T0_DpT1_ --------------------------
	.section	.nv.constant0._Z25multi_tensor_apply_kernelI18TensorListMetadataILi5EE27AdamCapturableMasterFunctorIdfEJffPiifPf10adamMode_tfS5_EEvlPViT_T0_DpT1_,"a",@progbits
	.sectionflags	@""
	.align	4
.nv.constant0._Z25multi_tensor_apply_kernelI18TensorListMetadataILi5EE27AdamCapturableMasterFunctorIdfEJffPiifPf10adamMode_tfS5_EEvlPViT_T0_DpT1_:
	.zero		3648


//--------------------- .nv.constant0._Z25multi_tensor_apply_kernelI18TensorListMetadataILi4EE21AdamCapturableFunctorIN3c108BFloat16EfEJffPiifPf10adamMode_tfS7_EEvlPViT_T0_DpT1_ --------------------------
	.section	.nv.constant0._Z25multi_tensor_apply_kernelI18TensorListMetadataILi4EE21AdamCapturableFunctorIN3c108BFloat16EfEJffPiifPf10adamMode_tfS7_EEvlPViT_T0_DpT1_,"a",@progbits
	.sectionflags	@""
	.align	4
.nv.constant0._Z25multi_tensor_apply_kernelI18TensorListMetadataILi4EE21AdamCapturableFunctorIN3c108BFloat16EfEJffPiifPf10adamMode_tfS7_EEvlPViT_T0_DpT1_:
	.zero		3648


//--------------------- .nv.constant0._Z25multi_tensor_apply_kernelI18TensorListMetadataILi4EE21AdamCapturableFunctorIN3c104HalfEfEJffPiifPf10adamMode_tfS7_EEvlPViT_T0_DpT1_ --------------------------
	.section	.nv.constant0._Z25multi_tensor_apply_kernelI18TensorListMetadataILi4EE21AdamCapturableFunctorIN3c104HalfEfEJffPiifPf10adamMode_tfS7_EEvlPViT_T0_DpT1_,"a",@progbits
	.sectionflags	@""
	.align	4
.nv.constant0._Z25multi_tensor_apply_kernelI18TensorListMetadataILi4EE21AdamCapturableFunctorIN3c104HalfEfEJffPiifPf10adamMode_tfS7_EEvlPViT_T0_DpT1_:
	.zero		3648


//--------------------- .nv.constant0._Z25multi_tensor_apply_kernelI18TensorListMetadataILi4EE21AdamCapturableFunctorIffEJffPiifPf10adamMode_tfS5_EEvlPViT_T0_DpT1_ --------------------------
	.section	.nv.constant0._Z25multi_tensor_apply_kernelI18TensorListMetadataILi4EE21AdamCapturableFunctorIffEJffPiifPf10adamMode_tfS5_EEvlPViT_T0_DpT1_,"a",@progbits
	.sectionflags	@""
	.align	4
.nv.constant0._Z25multi_tensor_apply_kernelI18TensorListMetadataILi4EE21AdamCapturableFunctorIffEJffPiifPf10adamMode_tfS5_EEvlPViT_T0_DpT1_:
	.zero		3648


//--------------------- .nv.constant0._Z25multi_tensor_apply_kernelI18TensorListMetadataILi4EE21AdamCapturableFunctorIdfEJffPiifPf10adamMode_tfS5_EEvlPViT_T0_DpT1_ --------------------------
	.section	.nv.constant0._Z25multi_tensor_apply_kernelI18TensorListMetadataILi4EE21AdamCapturableFunctorIdfEJffPiifPf10adamMode_tfS5_EEvlPViT_T0_DpT1_,"a",@progbits
	.sectionflags	@""
	.align	4
.nv.constant0._Z25multi_tensor_apply_kernelI18TensorListMetadataILi4EE21AdamCapturableFunctorIdfEJffPiifPf10adamMode_tfS5_EEvlPViT_T0_DpT1_:
	.zero		3648


//--------------------- .nv.constant0._Z25multi_tensor_apply_kernelI18TensorListMetadataILi4EE11AdamFunctorIN3c108BFloat16EfiEJffffff10adamMode_tfEEvlPViT_T0_DpT1_ --------------------------
	.section	.nv.constant0._Z25multi_tensor_apply_kernelI18TensorListMetadataILi4EE11AdamFunctorIN3c108BFloat16EfiEJffffff10adamMode_tfEEvlPViT_T0_DpT1_,"a",@progbits
	.sectionflags	@""
	.align	4
.nv.constant0._Z25multi_tensor_apply_kernelI18TensorListMetadataILi4EE11AdamFunctorIN3c108BFloat16EfiEJffffff10adamMode_tfEEvlPViT_T0_DpT1_:
	.zero		3628


//--------------------- .nv.constant0._Z25multi_tensor_apply_kernelI18TensorListMetadataILi4EE11AdamFunctorIN3c104HalfEfiEJffffff10adamMode_tfEEvlPViT_T0_DpT1_ --------------------------
	.section	.nv.constant0._Z25multi_tensor_apply_kernelI18TensorListMetadataILi4EE11AdamFunctorIN3c104HalfEfiEJffffff10adamMode_tfEEvlPViT_T0_DpT1_,"a",@progbits
	.sectionflags	@""
	.align	4
.nv.constant0._Z25multi_tensor_apply_kernelI18TensorListMetadataILi4EE11AdamFunctorIN3c104HalfEfiEJffffff10adamMode_tfEEvlPViT_T0_DpT1_:
	.zero		3628


//--------------------- .nv.constant0._Z25multi_tensor_apply_kernelI18TensorListMetadataILi4EE11AdamFunctorIffiEJffffff10adamMode_tfEEvlPViT_T0_DpT1_ --------------------------
	.section	.nv.constant0._Z25multi_tensor_apply_kernelI18TensorListMetadataILi4EE11AdamFunctorIffiEJffffff10adamMode_tfEEvlPViT_T0_DpT1_,"a",@progbits
	.sectionflags	@""
	.align	4
.nv.constant0._Z25multi_tensor_apply_kernelI18TensorListMetadataILi4EE11AdamFunctorIffiEJffffff10adamMode_tfEEvlPViT_T0_DpT1_:
	.zero		3628


//--------------------- .nv.constant0._Z25multi_tensor_apply_kernelI18TensorListMetadataILi4EE11AdamFunctorIdfiEJffffff10adamMode_tfEEvlPViT_T0_DpT1_ --------------------------
	.section	.nv.constant0._Z25multi_tensor_apply_kernelI18TensorListMetadataILi4EE11AdamFunctorIdfiEJffffff10adamMode_tfEEvlPViT_T0_DpT1_,"a",@progbits
	.sectionflags	@""
	.align	4
.nv.constant0._Z25multi_tensor_apply_kernelI18TensorListMetadataILi4EE11AdamFunctorIdfiEJffffff10adamMode_tfEEvlPViT_T0_DpT1_:
	.zero		3628


//--------------------- .nv.constant0._Z25multi_tensor_apply_kernelI18TensorListMetadataILi4EE11AdamFunctorIN3c108BFloat16EflEJffffff10adamMode_tfEEvlPViT_T0_DpT1_ --------------------------
	.section	.nv.constant0._Z25multi_tensor_apply_kernelI18TensorListMetadataILi4EE11AdamFunctorIN3c108BFloat16EflEJffffff10adamMode_tfEEvlPViT_T0_DpT1_,"a",@progbits
	.sectionflags	@""
	.align	4
.nv.constant0._Z25multi_tensor_apply_kernelI18TensorListMetadataILi4EE11AdamFunctorIN3c108BFloat16EflEJffffff10adamMode_tfEEvlPViT_T0_DpT1_:
	.zero		3628


//--------------------- .nv.constant0._Z25multi_tensor_apply_kernelI18TensorListMetadataILi4EE11AdamFunctorIN3c104HalfEflEJffffff10adamMode_tfEEvlPViT_T0_DpT1_ --------------------------
	.section	.nv.constant0._Z25multi_tensor_apply_kernelI18TensorListMetadataILi4EE11AdamFunctorIN3c104HalfEflEJffffff10adamMode_tfEEvlPViT_T0_DpT1_,"a",@progbits
	.sectionflags	@""
	.align	4
.nv.constant0._Z25multi_tensor_apply_kernelI18TensorListMetadataILi4EE11AdamFunctorIN3c104HalfEflEJffffff10adamMode_tfEEvlPViT_T0_DpT1_:
	.zero		3628


//--------------------- .nv.constant0._Z25multi_tensor_apply_kernelI18TensorListMetadataILi4EE11AdamFunctorIfflEJffffff10adamMode_tfEEvlPViT_T0_DpT1_ --------------------------
	.section	.nv.constant0._Z25multi_tensor_apply_kernelI18TensorListMetadataILi4EE11AdamFunctorIfflEJffffff10adamMode_tfEEvlPViT_T0_DpT1_,"a",@progbits
	.sectionflags	@""
	.align	4
.nv.constant0._Z25multi_tensor_apply_kernelI18TensorListMetadataILi4EE11AdamFunctorIfflEJffffff10adamMode_tfEEvlPViT_T0_DpT1_:
	.zero		3628


//--------------------- .nv.constant0._Z25multi_tensor_apply_kernelI18TensorListMetadataILi4EE11AdamFunctorIdflEJffffff10adamMode_tfEEvlPViT_T0_DpT1_ --------------------------
	.section	.nv.constant0._Z25multi_tensor_apply_kernelI18TensorListMetadataILi4EE11AdamFunctorIdflEJffffff10adamMode_tfEEvlPViT_T0_DpT1_,"a",@progbits
	.sectionflags	@""
	.align	4
.nv.constant0._Z25multi_tensor_apply_kernelI18TensorListMetadataILi4EE11AdamFunctorIdflEJffffff10adamMode_tfEEvlPViT_T0_DpT1_:
	.zero		3628


//--------------------- SYMBOLS --------------------------

	.type		.nv.reservedSmem.offset0,@object
	.size		.nv.reservedSmem.offset0,0x4
